//
// Generated by NVIDIA NVVM Compiler
//
// Compiler Build ID: CL-36424714
// Cuda compilation tools, release 13.0, V13.0.88
// Based on NVVM 20.0.0
//

.version 9.0
.target sm_100
.address_size 64

	// .globl	hashengine_mine_batch
.const .align 8 .b8 blake2b_IV[64] = {8, 201, 188, 243, 103, 230, 9, 106, 59, 167, 202, 132, 133, 174, 103, 187, 43, 248, 148, 254, 114, 243, 110, 60, 241, 54, 29, 95, 58, 245, 79, 165, 209, 130, 230, 173, 127, 82, 14, 81, 31, 108, 62, 43, 140, 104, 5, 155, 107, 189, 65, 251, 171, 217, 131, 31, 121, 33, 126, 19, 25, 205, 224, 91};
.const .align 1 .b8 blake2b_sigma[192] = {0, 1, 2, 3, 4, 5, 6, 7, 8, 9, 10, 11, 12, 13, 14, 15, 14, 10, 4, 8, 9, 15, 13, 6, 1, 12, 0, 2, 11, 7, 5, 3, 11, 8, 12, 0, 5, 2, 15, 13, 10, 14, 3, 6, 7, 1, 9, 4, 7, 9, 3, 1, 13, 12, 11, 14, 2, 6, 5, 10, 4, 0, 15, 8, 9, 0, 5, 7, 2, 4, 10, 15, 14, 1, 11, 12, 6, 8, 3, 13, 2, 12, 6, 10, 0, 11, 8, 3, 4, 13, 7, 5, 15, 14, 1, 9, 12, 5, 1, 15, 14, 13, 4, 10, 0, 7, 6, 3, 9, 2, 8, 11, 13, 11, 7, 14, 12, 1, 3, 9, 5, 0, 15, 4, 8, 6, 2, 10, 6, 15, 14, 9, 11, 3, 0, 8, 12, 2, 13, 7, 1, 4, 10, 5, 10, 2, 8, 4, 7, 6, 1, 5, 15, 11, 9, 14, 3, 12, 13, 0, 0, 1, 2, 3, 4, 5, 6, 7, 8, 9, 10, 11, 12, 13, 14, 15, 14, 10, 4, 8, 9, 15, 13, 6, 1, 12, 0, 2, 11, 7, 5, 3};

.visible .entry hashengine_mine_batch(
	.param .u64 .ptr .align 1 hashengine_mine_batch_param_0,
	.param .u64 .ptr .align 1 hashengine_mine_batch_param_1,
	.param .u64 .ptr .align 1 hashengine_mine_batch_param_2,
	.param .u64 .ptr .align 1 hashengine_mine_batch_param_3,
	.param .u64 .ptr .align 1 hashengine_mine_batch_param_4,
	.param .u32 hashengine_mine_batch_param_5,
	.param .u32 hashengine_mine_batch_param_6,
	.param .u32 hashengine_mine_batch_param_7,
	.param .u64 .ptr .align 1 hashengine_mine_batch_param_8,
	.param .u32 hashengine_mine_batch_param_9
)
{
	.local .align 16 .b8 	__local_depot0[14688];
	.reg .b64 	%SP;
	.reg .b64 	%SPL;
	.reg .pred 	%p<269>;
	.reg .b16 	%rs<349>;
	.reg .b32 	%r<10441>;
	.reg .b64 	%rd<20001>;

	mov.u64 	%SPL, __local_depot0;
	ld.param.u64 	%rd2802, [hashengine_mine_batch_param_0];
	ld.param.u64 	%rd2797, [hashengine_mine_batch_param_1];
	ld.param.u64 	%rd2798, [hashengine_mine_batch_param_2];
	ld.param.u64 	%rd2800, [hashengine_mine_batch_param_4];
	ld.param.u32 	%r170, [hashengine_mine_batch_param_9];
	cvta.to.global.u64 	%rd1, %rd2802;
	add.u64 	%rd2, %SPL, 8192;
	add.u64 	%rd3, %SPL, 13392;
	add.u64 	%rd4, %SPL, 0;
	add.u64 	%rd5, %SPL, 0;
	add.u64 	%rd6, %SPL, 0;
	add.u64 	%rd7, %SPL, 0;
	add.u64 	%rd8, %SPL, 8192;
	add.u64 	%rd9, %SPL, 0;
	add.u64 	%rd10, %SPL, 0;
	add.u64 	%rd11, %SPL, 8192;
	add.u64 	%rd12, %SPL, 0;
	add.u64 	%rd13, %SPL, 0;
	add.u64 	%rd14, %SPL, 8192;
	add.u64 	%rd15, %SPL, 0;
	add.u64 	%rd16, %SPL, 8192;
	add.u64 	%rd17, %SPL, 0;
	add.u64 	%rd18, %SPL, 8192;
	add.u64 	%rd19, %SPL, 0;
	add.u64 	%rd20, %SPL, 8192;
	add.u64 	%rd21, %SPL, 0;
	add.u64 	%rd22, %SPL, 8192;
	add.u64 	%rd23, %SPL, 0;
	add.u64 	%rd24, %SPL, 8192;
	add.u64 	%rd25, %SPL, 13392;
	add.u64 	%rd26, %SPL, 0;
	add.u64 	%rd27, %SPL, 8192;
	add.u64 	%rd28, %SPL, 13392;
	add.u64 	%rd29, %SPL, 0;
	add.u64 	%rd30, %SPL, 8192;
	add.u64 	%rd31, %SPL, 13392;
	add.u64 	%rd32, %SPL, 0;
	add.u64 	%rd33, %SPL, 8192;
	add.u64 	%rd34, %SPL, 13392;
	add.u64 	%rd35, %SPL, 0;
	add.u64 	%rd36, %SPL, 0;
	add.u64 	%rd37, %SPL, 8192;
	add.u64 	%rd38, %SPL, 8192;
	add.u64 	%rd39, %SPL, 13392;
	add.u64 	%rd40, %SPL, 0;
	add.u64 	%rd41, %SPL, 8192;
	add.u64 	%rd42, %SPL, 13392;
	add.u64 	%rd43, %SPL, 0;
	add.u64 	%rd44, %SPL, 0;
	add.u64 	%rd45, %SPL, 13936;
	add.u64 	%rd46, %SPL, 13376;
	add.u64 	%rd47, %SPL, 13520;
	add.u64 	%rd48, %SPL, 13728;
	mov.u32 	%r171, %ctaid.x;
	mov.u32 	%r172, %ntid.x;
	mov.u32 	%r173, %tid.x;
	mad.lo.s32 	%r1, %r171, %r172, %r173;
	setp.ge.u32 	%p1, %r1, %r170;
	@%p1 bra 	$L__BB0_410;
	cvta.to.global.u64 	%rd2850, %rd2800;
	cvta.to.global.u64 	%rd2851, %rd2797;
	cvta.to.global.u64 	%rd2852, %rd2798;
	mul.wide.s32 	%rd2853, %r1, 4;
	add.s64 	%rd2854, %rd2851, %rd2853;
	ld.global.u32 	%rd49, [%rd2854];
	add.s64 	%rd2855, %rd2852, %rd2853;
	ld.global.u32 	%r2, [%rd2855];
	ld.global.u8 	%r174, [%rd2850+15];
	ld.global.u8 	%r175, [%rd2850+14];
	prmt.b32 	%r176, %r175, %r174, 0x3340U;
	ld.global.u8 	%r177, [%rd2850+13];
	ld.global.u8 	%r178, [%rd2850+12];
	prmt.b32 	%r179, %r178, %r177, 0x3340U;
	prmt.b32 	%r180, %r179, %r176, 0x5410U;
	ld.global.u8 	%r181, [%rd2850+11];
	ld.global.u8 	%r182, [%rd2850+10];
	prmt.b32 	%r183, %r182, %r181, 0x3340U;
	ld.global.u8 	%r184, [%rd2850+9];
	ld.global.u8 	%r185, [%rd2850+8];
	prmt.b32 	%r186, %r185, %r184, 0x3340U;
	prmt.b32 	%r187, %r186, %r183, 0x5410U;
	ld.global.u8 	%r188, [%rd2850+7];
	ld.global.u8 	%r189, [%rd2850+6];
	prmt.b32 	%r190, %r189, %r188, 0x3340U;
	ld.global.u8 	%r191, [%rd2850+5];
	ld.global.u8 	%r192, [%rd2850+4];
	prmt.b32 	%r193, %r192, %r191, 0x3340U;
	prmt.b32 	%r194, %r193, %r190, 0x5410U;
	ld.global.u8 	%r195, [%rd2850+3];
	ld.global.u8 	%r196, [%rd2850+2];
	prmt.b32 	%r197, %r196, %r195, 0x3340U;
	ld.global.u8 	%r198, [%rd2850+1];
	ld.global.u8 	%r199, [%rd2850];
	prmt.b32 	%r200, %r199, %r198, 0x3340U;
	prmt.b32 	%r201, %r200, %r197, 0x5410U;
	st.local.v4.b32 	[%rd2], {%r201, %r194, %r187, %r180};
	ld.global.u8 	%r202, [%rd2850+31];
	ld.global.u8 	%r203, [%rd2850+30];
	prmt.b32 	%r204, %r203, %r202, 0x3340U;
	ld.global.u8 	%r205, [%rd2850+29];
	ld.global.u8 	%r206, [%rd2850+28];
	prmt.b32 	%r207, %r206, %r205, 0x3340U;
	prmt.b32 	%r208, %r207, %r204, 0x5410U;
	ld.global.u8 	%r209, [%rd2850+27];
	ld.global.u8 	%r210, [%rd2850+26];
	prmt.b32 	%r211, %r210, %r209, 0x3340U;
	ld.global.u8 	%r212, [%rd2850+25];
	ld.global.u8 	%r213, [%rd2850+24];
	prmt.b32 	%r214, %r213, %r212, 0x3340U;
	prmt.b32 	%r215, %r214, %r211, 0x5410U;
	ld.global.u8 	%r216, [%rd2850+23];
	ld.global.u8 	%r217, [%rd2850+22];
	prmt.b32 	%r218, %r217, %r216, 0x3340U;
	ld.global.u8 	%r219, [%rd2850+21];
	ld.global.u8 	%r220, [%rd2850+20];
	prmt.b32 	%r221, %r220, %r219, 0x3340U;
	prmt.b32 	%r222, %r221, %r218, 0x5410U;
	ld.global.u8 	%r223, [%rd2850+19];
	ld.global.u8 	%r224, [%rd2850+18];
	prmt.b32 	%r225, %r224, %r223, 0x3340U;
	ld.global.u8 	%r226, [%rd2850+17];
	ld.global.u8 	%r227, [%rd2850+16];
	prmt.b32 	%r228, %r227, %r226, 0x3340U;
	prmt.b32 	%r229, %r228, %r225, 0x5410U;
	st.local.v4.b32 	[%rd2+16], {%r229, %r222, %r215, %r208};
	ld.global.u8 	%r230, [%rd2850+47];
	ld.global.u8 	%r231, [%rd2850+46];
	prmt.b32 	%r232, %r231, %r230, 0x3340U;
	ld.global.u8 	%r233, [%rd2850+45];
	ld.global.u8 	%r234, [%rd2850+44];
	prmt.b32 	%r235, %r234, %r233, 0x3340U;
	prmt.b32 	%r236, %r235, %r232, 0x5410U;
	ld.global.u8 	%r237, [%rd2850+43];
	ld.global.u8 	%r238, [%rd2850+42];
	prmt.b32 	%r239, %r238, %r237, 0x3340U;
	ld.global.u8 	%r240, [%rd2850+41];
	ld.global.u8 	%r241, [%rd2850+40];
	prmt.b32 	%r242, %r241, %r240, 0x3340U;
	prmt.b32 	%r243, %r242, %r239, 0x5410U;
	ld.global.u8 	%r244, [%rd2850+39];
	ld.global.u8 	%r245, [%rd2850+38];
	prmt.b32 	%r246, %r245, %r244, 0x3340U;
	ld.global.u8 	%r247, [%rd2850+37];
	ld.global.u8 	%r248, [%rd2850+36];
	prmt.b32 	%r249, %r248, %r247, 0x3340U;
	prmt.b32 	%r250, %r249, %r246, 0x5410U;
	ld.global.u8 	%r251, [%rd2850+35];
	ld.global.u8 	%r252, [%rd2850+34];
	prmt.b32 	%r253, %r252, %r251, 0x3340U;
	ld.global.u8 	%r254, [%rd2850+33];
	ld.global.u8 	%r255, [%rd2850+32];
	prmt.b32 	%r256, %r255, %r254, 0x3340U;
	prmt.b32 	%r257, %r256, %r253, 0x5410U;
	st.local.v4.b32 	[%rd2+32], {%r257, %r250, %r243, %r236};
	ld.global.u8 	%r258, [%rd2850+63];
	ld.global.u8 	%r259, [%rd2850+62];
	prmt.b32 	%r260, %r259, %r258, 0x3340U;
	ld.global.u8 	%r261, [%rd2850+61];
	ld.global.u8 	%r262, [%rd2850+60];
	prmt.b32 	%r263, %r262, %r261, 0x3340U;
	prmt.b32 	%r264, %r263, %r260, 0x5410U;
	ld.global.u8 	%r265, [%rd2850+59];
	ld.global.u8 	%r266, [%rd2850+58];
	prmt.b32 	%r267, %r266, %r265, 0x3340U;
	ld.global.u8 	%r268, [%rd2850+57];
	ld.global.u8 	%r269, [%rd2850+56];
	prmt.b32 	%r270, %r269, %r268, 0x3340U;
	prmt.b32 	%r271, %r270, %r267, 0x5410U;
	ld.global.u8 	%r272, [%rd2850+55];
	ld.global.u8 	%r273, [%rd2850+54];
	prmt.b32 	%r274, %r273, %r272, 0x3340U;
	ld.global.u8 	%r275, [%rd2850+53];
	ld.global.u8 	%r276, [%rd2850+52];
	prmt.b32 	%r277, %r276, %r275, 0x3340U;
	prmt.b32 	%r278, %r277, %r274, 0x5410U;
	ld.global.u8 	%r279, [%rd2850+51];
	ld.global.u8 	%r280, [%rd2850+50];
	prmt.b32 	%r281, %r280, %r279, 0x3340U;
	ld.global.u8 	%r282, [%rd2850+49];
	ld.global.u8 	%r283, [%rd2850+48];
	prmt.b32 	%r284, %r283, %r282, 0x3340U;
	prmt.b32 	%r285, %r284, %r281, 0x5410U;
	st.local.v4.b32 	[%rd2+48], {%r285, %r278, %r271, %r264};
	min.u32 	%r3, %r2, 448;
	setp.eq.s32 	%p2, %r2, 0;
	@%p2 bra 	$L__BB0_8;
	and.b32  	%r4, %r3, 3;
	setp.lt.u32 	%p3, %r2, 4;
	mov.b32 	%r10366, 0;
	@%p3 bra 	$L__BB0_5;
	and.b32  	%r10366, %r3, 508;
	mov.b32 	%r10364, 0;
$L__BB0_4:
	cvt.u64.u32 	%rd2856, %r10364;
	add.s64 	%rd2857, %rd2856, %rd49;
	add.s64 	%rd2858, %rd1, %rd2857;
	add.s64 	%rd2859, %rd2, %rd2856;
	ld.global.u8 	%r288, [%rd2858+3];
	ld.global.u8 	%r289, [%rd2858+2];
	prmt.b32 	%r290, %r289, %r288, 0x3340U;
	ld.global.u8 	%r291, [%rd2858+1];
	ld.global.u8 	%r292, [%rd2858];
	prmt.b32 	%r293, %r292, %r291, 0x3340U;
	prmt.b32 	%r294, %r293, %r290, 0x5410U;
	st.local.u32 	[%rd2859+64], %r294;
	add.s32 	%r10364, %r10364, 4;
	setp.ne.s32 	%p4, %r10364, %r10366;
	@%p4 bra 	$L__BB0_4;
$L__BB0_5:
	setp.eq.s32 	%p5, %r4, 0;
	@%p5 bra 	$L__BB0_8;
	mov.b32 	%r10367, 0;
$L__BB0_7:
	.pragma "nounroll";
	cvt.u64.u32 	%rd2860, %r10366;
	add.s64 	%rd2861, %rd2860, %rd49;
	add.s64 	%rd2862, %rd1, %rd2861;
	ld.global.u8 	%rs101, [%rd2862];
	add.s64 	%rd2863, %rd2, %rd2860;
	st.local.u8 	[%rd2863+64], %rs101;
	add.s32 	%r10366, %r10366, 1;
	add.s32 	%r10367, %r10367, 1;
	setp.ne.s32 	%p6, %r10367, %r4;
	@%p6 bra 	$L__BB0_7;
$L__BB0_8:
	mov.b32 	%r296, 448;
	st.local.u32 	[%rd4], %r296;
	min.u32 	%r297, %r2, 444;
	add.s32 	%r298, %r297, 64;
	cvt.u64.u32 	%rd50, %r298;
	and.b64  	%rd51, %rd50, 3;
	and.b64  	%rd18994, %rd50, 1020;
	mov.b64 	%rd18993, 0;
$L__BB0_9:
	add.s64 	%rd2865, %rd2, %rd18993;
	ld.local.u32 	%r299, [%rd2865];
	add.s64 	%rd54, %rd18993, 4;
	add.s64 	%rd2866, %rd4, %rd18993;
	st.local.u32 	[%rd2866+4], %r299;
	setp.ne.s64 	%p7, %rd54, %rd18994;
	mov.u64 	%rd18993, %rd54;
	@%p7 bra 	$L__BB0_9;
	setp.eq.s64 	%p8, %rd51, 0;
	@%p8 bra 	$L__BB0_13;
	mov.b64 	%rd18995, 0;
$L__BB0_12:
	.pragma "nounroll";
	add.s64 	%rd2868, %rd2, %rd18994;
	ld.local.u8 	%rs102, [%rd2868];
	add.s64 	%rd2869, %rd4, %rd18994;
	st.local.u8 	[%rd2869+4], %rs102;
	add.s64 	%rd18994, %rd18994, 1;
	add.s64 	%rd18995, %rd18995, 1;
	setp.ne.s64 	%p9, %rd18995, %rd51;
	@%p9 bra 	$L__BB0_12;
$L__BB0_13:
	add.s64 	%rd19032, %rd50, 4;
	ld.const.u64 	%rd19052, [blake2b_IV];
	ld.const.u64 	%rd60, [blake2b_IV+8];
	ld.const.u64 	%rd61, [blake2b_IV+16];
	ld.const.u64 	%rd62, [blake2b_IV+24];
	ld.const.u64 	%rd19026, [blake2b_IV+32];
	ld.const.u64 	%rd64, [blake2b_IV+40];
	ld.const.u64 	%rd65, [blake2b_IV+48];
	ld.const.u64 	%rd66, [blake2b_IV+56];
	xor.b64  	%rd19030, %rd19052, 16842816;
	setp.lt.u32 	%p10, %r2, 61;
	mov.b64 	%rd19031, 0;
	mov.u64 	%rd19023, %rd66;
	mov.u64 	%rd19024, %rd65;
	mov.u64 	%rd19025, %rd64;
	mov.u64 	%rd19027, %rd62;
	mov.u64 	%rd19028, %rd61;
	mov.u64 	%rd19029, %rd60;
	@%p10 bra 	$L__BB0_18;
	mov.b64 	%rd19031, 0;
	ld.const.u64 	%rd3188, [blake2b_IV+32];
	mov.u64 	%rd19023, %rd66;
	mov.u64 	%rd19024, %rd65;
	mov.u64 	%rd19025, %rd64;
	mov.u64 	%rd19027, %rd62;
	mov.u64 	%rd19028, %rd61;
	mov.u64 	%rd19029, %rd60;
$L__BB0_15:
	ld.const.u64 	%rd19019, [blake2b_IV];
	add.s64 	%rd2874, %rd4, %rd19031;
	ld.local.v4.b32 	{%r301, %r302, %r303, %r304}, [%rd2874];
	bfe.u32 	%r305, %r304, 24, 8;
	bfe.u32 	%r306, %r304, 16, 8;
	bfe.u32 	%r307, %r304, 8, 8;
	bfe.u32 	%r308, %r304, 0, 8;
	bfe.u32 	%r309, %r303, 0, 8;
	bfe.u32 	%r310, %r302, 24, 8;
	bfe.u32 	%r311, %r302, 16, 8;
	bfe.u32 	%r312, %r302, 8, 8;
	bfe.u32 	%r313, %r302, 0, 8;
	ld.local.u32 	%rd2875, [%rd2874];
	st.local.v4.b32 	[%rd2], {%r301, %r302, %r303, %r304};
	ld.local.v4.b32 	{%r314, %r315, %r316, %r317}, [%rd2874+16];
	bfe.u32 	%r318, %r317, 24, 8;
	bfe.u32 	%r319, %r317, 16, 8;
	bfe.u32 	%r320, %r317, 8, 8;
	bfe.u32 	%r321, %r317, 0, 8;
	bfe.u32 	%r322, %r316, 0, 8;
	bfe.u32 	%r323, %r315, 24, 8;
	bfe.u32 	%r324, %r315, 16, 8;
	bfe.u32 	%r325, %r315, 8, 8;
	bfe.u32 	%r326, %r315, 0, 8;
	ld.local.u32 	%rd2876, [%rd2874+16];
	st.local.v4.b32 	[%rd2+16], {%r314, %r315, %r316, %r317};
	ld.local.v4.b32 	{%r327, %r328, %r329, %r330}, [%rd2874+32];
	bfe.u32 	%r331, %r330, 24, 8;
	bfe.u32 	%r332, %r330, 16, 8;
	bfe.u32 	%r333, %r330, 8, 8;
	bfe.u32 	%r334, %r330, 0, 8;
	bfe.u32 	%r335, %r329, 0, 8;
	bfe.u32 	%r336, %r328, 24, 8;
	bfe.u32 	%r337, %r328, 16, 8;
	bfe.u32 	%r338, %r328, 8, 8;
	bfe.u32 	%r339, %r328, 0, 8;
	ld.local.u32 	%rd2877, [%rd2874+32];
	st.local.v4.b32 	[%rd2+32], {%r327, %r328, %r329, %r330};
	ld.local.v4.b32 	{%r340, %r341, %r342, %r343}, [%rd2874+48];
	bfe.u32 	%r344, %r343, 24, 8;
	bfe.u32 	%r345, %r343, 16, 8;
	bfe.u32 	%r346, %r343, 8, 8;
	bfe.u32 	%r347, %r343, 0, 8;
	bfe.u32 	%r348, %r342, 0, 8;
	bfe.u32 	%r349, %r341, 24, 8;
	bfe.u32 	%r350, %r341, 16, 8;
	bfe.u32 	%r351, %r341, 8, 8;
	bfe.u32 	%r352, %r341, 0, 8;
	ld.local.u32 	%rd2878, [%rd2874+48];
	st.local.v4.b32 	[%rd2+48], {%r340, %r341, %r342, %r343};
	ld.local.v4.b32 	{%r353, %r354, %r355, %r356}, [%rd2874+64];
	bfe.u32 	%r357, %r356, 24, 8;
	bfe.u32 	%r358, %r356, 16, 8;
	bfe.u32 	%r359, %r356, 8, 8;
	bfe.u32 	%r360, %r356, 0, 8;
	bfe.u32 	%r361, %r355, 0, 8;
	bfe.u32 	%r362, %r354, 24, 8;
	bfe.u32 	%r363, %r354, 16, 8;
	bfe.u32 	%r364, %r354, 8, 8;
	bfe.u32 	%r365, %r354, 0, 8;
	ld.local.u32 	%rd2879, [%rd2874+64];
	st.local.v4.b32 	[%rd2+64], {%r353, %r354, %r355, %r356};
	ld.local.v4.b32 	{%r366, %r367, %r368, %r369}, [%rd2874+80];
	bfe.u32 	%r370, %r369, 24, 8;
	bfe.u32 	%r371, %r369, 16, 8;
	bfe.u32 	%r372, %r369, 8, 8;
	bfe.u32 	%r373, %r369, 0, 8;
	bfe.u32 	%r374, %r368, 0, 8;
	bfe.u32 	%r375, %r367, 24, 8;
	bfe.u32 	%r376, %r367, 16, 8;
	bfe.u32 	%r377, %r367, 8, 8;
	bfe.u32 	%r378, %r367, 0, 8;
	ld.local.u32 	%rd2880, [%rd2874+80];
	st.local.v4.b32 	[%rd2+80], {%r366, %r367, %r368, %r369};
	ld.local.v4.b32 	{%r379, %r380, %r381, %r382}, [%rd2874+96];
	bfe.u32 	%r383, %r382, 24, 8;
	bfe.u32 	%r384, %r382, 16, 8;
	bfe.u32 	%r385, %r382, 8, 8;
	bfe.u32 	%r386, %r382, 0, 8;
	bfe.u32 	%r387, %r381, 0, 8;
	bfe.u32 	%r388, %r380, 24, 8;
	bfe.u32 	%r389, %r380, 16, 8;
	bfe.u32 	%r390, %r380, 8, 8;
	bfe.u32 	%r391, %r380, 0, 8;
	ld.local.u32 	%rd2881, [%rd2874+96];
	st.local.v4.b32 	[%rd2+96], {%r379, %r380, %r381, %r382};
	ld.local.v4.b32 	{%r392, %r393, %r394, %r395}, [%rd2874+112];
	bfe.u32 	%r396, %r395, 24, 8;
	bfe.u32 	%r397, %r395, 16, 8;
	bfe.u32 	%r398, %r395, 8, 8;
	bfe.u32 	%r399, %r395, 0, 8;
	bfe.u32 	%r400, %r394, 0, 8;
	bfe.u32 	%r401, %r393, 24, 8;
	bfe.u32 	%r402, %r393, 16, 8;
	bfe.u32 	%r403, %r393, 8, 8;
	bfe.u32 	%r404, %r393, 0, 8;
	ld.local.u32 	%rd2882, [%rd2874+112];
	st.local.v4.b32 	[%rd2+112], {%r392, %r393, %r394, %r395};
	cvt.u64.u32 	%rd2883, %r313;
	shl.b64 	%rd2884, %rd2883, 32;
	and.b64  	%rd2885, %rd2884, 1095216660480;
	or.b64  	%rd2886, %rd2885, %rd2875;
	cvt.u64.u32 	%rd2887, %r312;
	shl.b64 	%rd2888, %rd2887, 40;
	and.b64  	%rd2889, %rd2888, 280375465082880;
	or.b64  	%rd2890, %rd2889, %rd2886;
	cvt.u64.u32 	%rd2891, %r311;
	shl.b64 	%rd2892, %rd2891, 48;
	and.b64  	%rd2893, %rd2892, 71776119061217280;
	or.b64  	%rd2894, %rd2893, %rd2890;
	cvt.u64.u32 	%rd2895, %r310;
	shl.b64 	%rd2896, %rd2895, 56;
	or.b64  	%rd2897, %rd2896, %rd2894;
	mov.b64 	%rd2898, 0;
	st.local.v2.u64 	[%rd3], {%rd2897, %rd2898};
	cvt.u64.u32 	%rd2899, %r309;
	and.b64  	%rd2900, %rd2899, 255;
	bfe.u32 	%r405, %r303, 8, 8;
	mul.wide.u32 	%rd2901, %r405, 256;
	or.b64  	%rd2902, %rd2901, %rd2900;
	bfe.u32 	%r406, %r303, 16, 8;
	mul.wide.u32 	%rd2903, %r406, 65536;
	or.b64  	%rd2904, %rd2903, %rd2902;
	bfe.u32 	%r407, %r303, 24, 8;
	mul.wide.u32 	%rd2905, %r407, 16777216;
	or.b64  	%rd2906, %rd2905, %rd2904;
	cvt.u64.u32 	%rd2907, %r308;
	shl.b64 	%rd2908, %rd2907, 32;
	and.b64  	%rd2909, %rd2908, 1095216660480;
	or.b64  	%rd2910, %rd2909, %rd2906;
	cvt.u64.u32 	%rd2911, %r307;
	shl.b64 	%rd2912, %rd2911, 40;
	and.b64  	%rd2913, %rd2912, 280375465082880;
	or.b64  	%rd2914, %rd2913, %rd2910;
	cvt.u64.u32 	%rd2915, %r306;
	shl.b64 	%rd2916, %rd2915, 48;
	and.b64  	%rd2917, %rd2916, 71776119061217280;
	or.b64  	%rd2918, %rd2917, %rd2914;
	cvt.u64.u32 	%rd2919, %r305;
	shl.b64 	%rd2920, %rd2919, 56;
	or.b64  	%rd2921, %rd2920, %rd2918;
	st.local.u64 	[%rd3+8], %rd2921;
	cvt.u64.u32 	%rd2922, %r326;
	shl.b64 	%rd2923, %rd2922, 32;
	and.b64  	%rd2924, %rd2923, 1095216660480;
	or.b64  	%rd2925, %rd2924, %rd2876;
	cvt.u64.u32 	%rd2926, %r325;
	shl.b64 	%rd2927, %rd2926, 40;
	and.b64  	%rd2928, %rd2927, 280375465082880;
	or.b64  	%rd2929, %rd2928, %rd2925;
	cvt.u64.u32 	%rd2930, %r324;
	shl.b64 	%rd2931, %rd2930, 48;
	and.b64  	%rd2932, %rd2931, 71776119061217280;
	or.b64  	%rd2933, %rd2932, %rd2929;
	cvt.u64.u32 	%rd2934, %r323;
	shl.b64 	%rd2935, %rd2934, 56;
	or.b64  	%rd2936, %rd2935, %rd2933;
	st.local.v2.u64 	[%rd3+16], {%rd2936, %rd2898};
	cvt.u64.u32 	%rd2937, %r322;
	and.b64  	%rd2938, %rd2937, 255;
	bfe.u32 	%r408, %r316, 8, 8;
	mul.wide.u32 	%rd2939, %r408, 256;
	or.b64  	%rd2940, %rd2939, %rd2938;
	bfe.u32 	%r409, %r316, 16, 8;
	mul.wide.u32 	%rd2941, %r409, 65536;
	or.b64  	%rd2942, %rd2941, %rd2940;
	bfe.u32 	%r410, %r316, 24, 8;
	mul.wide.u32 	%rd2943, %r410, 16777216;
	or.b64  	%rd2944, %rd2943, %rd2942;
	cvt.u64.u32 	%rd2945, %r321;
	shl.b64 	%rd2946, %rd2945, 32;
	and.b64  	%rd2947, %rd2946, 1095216660480;
	or.b64  	%rd2948, %rd2947, %rd2944;
	cvt.u64.u32 	%rd2949, %r320;
	shl.b64 	%rd2950, %rd2949, 40;
	and.b64  	%rd2951, %rd2950, 280375465082880;
	or.b64  	%rd2952, %rd2951, %rd2948;
	cvt.u64.u32 	%rd2953, %r319;
	shl.b64 	%rd2954, %rd2953, 48;
	and.b64  	%rd2955, %rd2954, 71776119061217280;
	or.b64  	%rd2956, %rd2955, %rd2952;
	cvt.u64.u32 	%rd2957, %r318;
	shl.b64 	%rd2958, %rd2957, 56;
	or.b64  	%rd2959, %rd2958, %rd2956;
	st.local.u64 	[%rd3+24], %rd2959;
	cvt.u64.u32 	%rd2960, %r339;
	shl.b64 	%rd2961, %rd2960, 32;
	and.b64  	%rd2962, %rd2961, 1095216660480;
	or.b64  	%rd2963, %rd2962, %rd2877;
	cvt.u64.u32 	%rd2964, %r338;
	shl.b64 	%rd2965, %rd2964, 40;
	and.b64  	%rd2966, %rd2965, 280375465082880;
	or.b64  	%rd2967, %rd2966, %rd2963;
	cvt.u64.u32 	%rd2968, %r337;
	shl.b64 	%rd2969, %rd2968, 48;
	and.b64  	%rd2970, %rd2969, 71776119061217280;
	or.b64  	%rd2971, %rd2970, %rd2967;
	cvt.u64.u32 	%rd2972, %r336;
	shl.b64 	%rd2973, %rd2972, 56;
	or.b64  	%rd2974, %rd2973, %rd2971;
	st.local.v2.u64 	[%rd3+32], {%rd2974, %rd2898};
	cvt.u64.u32 	%rd2975, %r335;
	and.b64  	%rd2976, %rd2975, 255;
	bfe.u32 	%r411, %r329, 8, 8;
	mul.wide.u32 	%rd2977, %r411, 256;
	or.b64  	%rd2978, %rd2977, %rd2976;
	bfe.u32 	%r412, %r329, 16, 8;
	mul.wide.u32 	%rd2979, %r412, 65536;
	or.b64  	%rd2980, %rd2979, %rd2978;
	bfe.u32 	%r413, %r329, 24, 8;
	mul.wide.u32 	%rd2981, %r413, 16777216;
	or.b64  	%rd2982, %rd2981, %rd2980;
	cvt.u64.u32 	%rd2983, %r334;
	shl.b64 	%rd2984, %rd2983, 32;
	and.b64  	%rd2985, %rd2984, 1095216660480;
	or.b64  	%rd2986, %rd2985, %rd2982;
	cvt.u64.u32 	%rd2987, %r333;
	shl.b64 	%rd2988, %rd2987, 40;
	and.b64  	%rd2989, %rd2988, 280375465082880;
	or.b64  	%rd2990, %rd2989, %rd2986;
	cvt.u64.u32 	%rd2991, %r332;
	shl.b64 	%rd2992, %rd2991, 48;
	and.b64  	%rd2993, %rd2992, 71776119061217280;
	or.b64  	%rd2994, %rd2993, %rd2990;
	cvt.u64.u32 	%rd2995, %r331;
	shl.b64 	%rd2996, %rd2995, 56;
	or.b64  	%rd2997, %rd2996, %rd2994;
	st.local.u64 	[%rd3+40], %rd2997;
	cvt.u64.u32 	%rd2998, %r352;
	shl.b64 	%rd2999, %rd2998, 32;
	and.b64  	%rd3000, %rd2999, 1095216660480;
	or.b64  	%rd3001, %rd3000, %rd2878;
	cvt.u64.u32 	%rd3002, %r351;
	shl.b64 	%rd3003, %rd3002, 40;
	and.b64  	%rd3004, %rd3003, 280375465082880;
	or.b64  	%rd3005, %rd3004, %rd3001;
	cvt.u64.u32 	%rd3006, %r350;
	shl.b64 	%rd3007, %rd3006, 48;
	and.b64  	%rd3008, %rd3007, 71776119061217280;
	or.b64  	%rd3009, %rd3008, %rd3005;
	cvt.u64.u32 	%rd3010, %r349;
	shl.b64 	%rd3011, %rd3010, 56;
	or.b64  	%rd3012, %rd3011, %rd3009;
	st.local.v2.u64 	[%rd3+48], {%rd3012, %rd2898};
	cvt.u64.u32 	%rd3013, %r348;
	and.b64  	%rd3014, %rd3013, 255;
	bfe.u32 	%r414, %r342, 8, 8;
	mul.wide.u32 	%rd3015, %r414, 256;
	or.b64  	%rd3016, %rd3015, %rd3014;
	bfe.u32 	%r415, %r342, 16, 8;
	mul.wide.u32 	%rd3017, %r415, 65536;
	or.b64  	%rd3018, %rd3017, %rd3016;
	bfe.u32 	%r416, %r342, 24, 8;
	mul.wide.u32 	%rd3019, %r416, 16777216;
	or.b64  	%rd3020, %rd3019, %rd3018;
	cvt.u64.u32 	%rd3021, %r347;
	shl.b64 	%rd3022, %rd3021, 32;
	and.b64  	%rd3023, %rd3022, 1095216660480;
	or.b64  	%rd3024, %rd3023, %rd3020;
	cvt.u64.u32 	%rd3025, %r346;
	shl.b64 	%rd3026, %rd3025, 40;
	and.b64  	%rd3027, %rd3026, 280375465082880;
	or.b64  	%rd3028, %rd3027, %rd3024;
	cvt.u64.u32 	%rd3029, %r345;
	shl.b64 	%rd3030, %rd3029, 48;
	and.b64  	%rd3031, %rd3030, 71776119061217280;
	or.b64  	%rd3032, %rd3031, %rd3028;
	cvt.u64.u32 	%rd3033, %r344;
	shl.b64 	%rd3034, %rd3033, 56;
	or.b64  	%rd3035, %rd3034, %rd3032;
	st.local.u64 	[%rd3+56], %rd3035;
	cvt.u64.u32 	%rd3036, %r365;
	shl.b64 	%rd3037, %rd3036, 32;
	and.b64  	%rd3038, %rd3037, 1095216660480;
	or.b64  	%rd3039, %rd3038, %rd2879;
	cvt.u64.u32 	%rd3040, %r364;
	shl.b64 	%rd3041, %rd3040, 40;
	and.b64  	%rd3042, %rd3041, 280375465082880;
	or.b64  	%rd3043, %rd3042, %rd3039;
	cvt.u64.u32 	%rd3044, %r363;
	shl.b64 	%rd3045, %rd3044, 48;
	and.b64  	%rd3046, %rd3045, 71776119061217280;
	or.b64  	%rd3047, %rd3046, %rd3043;
	cvt.u64.u32 	%rd3048, %r362;
	shl.b64 	%rd3049, %rd3048, 56;
	or.b64  	%rd3050, %rd3049, %rd3047;
	st.local.v2.u64 	[%rd3+64], {%rd3050, %rd2898};
	cvt.u64.u32 	%rd3051, %r361;
	and.b64  	%rd3052, %rd3051, 255;
	bfe.u32 	%r417, %r355, 8, 8;
	mul.wide.u32 	%rd3053, %r417, 256;
	or.b64  	%rd3054, %rd3053, %rd3052;
	bfe.u32 	%r418, %r355, 16, 8;
	mul.wide.u32 	%rd3055, %r418, 65536;
	or.b64  	%rd3056, %rd3055, %rd3054;
	bfe.u32 	%r419, %r355, 24, 8;
	mul.wide.u32 	%rd3057, %r419, 16777216;
	or.b64  	%rd3058, %rd3057, %rd3056;
	cvt.u64.u32 	%rd3059, %r360;
	shl.b64 	%rd3060, %rd3059, 32;
	and.b64  	%rd3061, %rd3060, 1095216660480;
	or.b64  	%rd3062, %rd3061, %rd3058;
	cvt.u64.u32 	%rd3063, %r359;
	shl.b64 	%rd3064, %rd3063, 40;
	and.b64  	%rd3065, %rd3064, 280375465082880;
	or.b64  	%rd3066, %rd3065, %rd3062;
	cvt.u64.u32 	%rd3067, %r358;
	shl.b64 	%rd3068, %rd3067, 48;
	and.b64  	%rd3069, %rd3068, 71776119061217280;
	or.b64  	%rd3070, %rd3069, %rd3066;
	cvt.u64.u32 	%rd3071, %r357;
	shl.b64 	%rd3072, %rd3071, 56;
	or.b64  	%rd3073, %rd3072, %rd3070;
	st.local.u64 	[%rd3+72], %rd3073;
	cvt.u64.u32 	%rd3074, %r378;
	shl.b64 	%rd3075, %rd3074, 32;
	and.b64  	%rd3076, %rd3075, 1095216660480;
	or.b64  	%rd3077, %rd3076, %rd2880;
	cvt.u64.u32 	%rd3078, %r377;
	shl.b64 	%rd3079, %rd3078, 40;
	and.b64  	%rd3080, %rd3079, 280375465082880;
	or.b64  	%rd3081, %rd3080, %rd3077;
	cvt.u64.u32 	%rd3082, %r376;
	shl.b64 	%rd3083, %rd3082, 48;
	and.b64  	%rd3084, %rd3083, 71776119061217280;
	or.b64  	%rd3085, %rd3084, %rd3081;
	cvt.u64.u32 	%rd3086, %r375;
	shl.b64 	%rd3087, %rd3086, 56;
	or.b64  	%rd3088, %rd3087, %rd3085;
	st.local.v2.u64 	[%rd3+80], {%rd3088, %rd2898};
	cvt.u64.u32 	%rd3089, %r374;
	and.b64  	%rd3090, %rd3089, 255;
	bfe.u32 	%r420, %r368, 8, 8;
	mul.wide.u32 	%rd3091, %r420, 256;
	or.b64  	%rd3092, %rd3091, %rd3090;
	bfe.u32 	%r421, %r368, 16, 8;
	mul.wide.u32 	%rd3093, %r421, 65536;
	or.b64  	%rd3094, %rd3093, %rd3092;
	bfe.u32 	%r422, %r368, 24, 8;
	mul.wide.u32 	%rd3095, %r422, 16777216;
	or.b64  	%rd3096, %rd3095, %rd3094;
	cvt.u64.u32 	%rd3097, %r373;
	shl.b64 	%rd3098, %rd3097, 32;
	and.b64  	%rd3099, %rd3098, 1095216660480;
	or.b64  	%rd3100, %rd3099, %rd3096;
	cvt.u64.u32 	%rd3101, %r372;
	shl.b64 	%rd3102, %rd3101, 40;
	and.b64  	%rd3103, %rd3102, 280375465082880;
	or.b64  	%rd3104, %rd3103, %rd3100;
	cvt.u64.u32 	%rd3105, %r371;
	shl.b64 	%rd3106, %rd3105, 48;
	and.b64  	%rd3107, %rd3106, 71776119061217280;
	or.b64  	%rd3108, %rd3107, %rd3104;
	cvt.u64.u32 	%rd3109, %r370;
	shl.b64 	%rd3110, %rd3109, 56;
	or.b64  	%rd3111, %rd3110, %rd3108;
	st.local.u64 	[%rd3+88], %rd3111;
	cvt.u64.u32 	%rd3112, %r391;
	shl.b64 	%rd3113, %rd3112, 32;
	and.b64  	%rd3114, %rd3113, 1095216660480;
	or.b64  	%rd3115, %rd3114, %rd2881;
	cvt.u64.u32 	%rd3116, %r390;
	shl.b64 	%rd3117, %rd3116, 40;
	and.b64  	%rd3118, %rd3117, 280375465082880;
	or.b64  	%rd3119, %rd3118, %rd3115;
	cvt.u64.u32 	%rd3120, %r389;
	shl.b64 	%rd3121, %rd3120, 48;
	and.b64  	%rd3122, %rd3121, 71776119061217280;
	or.b64  	%rd3123, %rd3122, %rd3119;
	cvt.u64.u32 	%rd3124, %r388;
	shl.b64 	%rd3125, %rd3124, 56;
	or.b64  	%rd3126, %rd3125, %rd3123;
	st.local.v2.u64 	[%rd3+96], {%rd3126, %rd2898};
	cvt.u64.u32 	%rd3127, %r387;
	and.b64  	%rd3128, %rd3127, 255;
	bfe.u32 	%r423, %r381, 8, 8;
	mul.wide.u32 	%rd3129, %r423, 256;
	or.b64  	%rd3130, %rd3129, %rd3128;
	bfe.u32 	%r424, %r381, 16, 8;
	mul.wide.u32 	%rd3131, %r424, 65536;
	or.b64  	%rd3132, %rd3131, %rd3130;
	bfe.u32 	%r425, %r381, 24, 8;
	mul.wide.u32 	%rd3133, %r425, 16777216;
	or.b64  	%rd3134, %rd3133, %rd3132;
	cvt.u64.u32 	%rd3135, %r386;
	shl.b64 	%rd3136, %rd3135, 32;
	and.b64  	%rd3137, %rd3136, 1095216660480;
	or.b64  	%rd3138, %rd3137, %rd3134;
	cvt.u64.u32 	%rd3139, %r385;
	shl.b64 	%rd3140, %rd3139, 40;
	and.b64  	%rd3141, %rd3140, 280375465082880;
	or.b64  	%rd3142, %rd3141, %rd3138;
	cvt.u64.u32 	%rd3143, %r384;
	shl.b64 	%rd3144, %rd3143, 48;
	and.b64  	%rd3145, %rd3144, 71776119061217280;
	or.b64  	%rd3146, %rd3145, %rd3142;
	cvt.u64.u32 	%rd3147, %r383;
	shl.b64 	%rd3148, %rd3147, 56;
	or.b64  	%rd3149, %rd3148, %rd3146;
	st.local.u64 	[%rd3+104], %rd3149;
	cvt.u64.u32 	%rd3150, %r404;
	shl.b64 	%rd3151, %rd3150, 32;
	and.b64  	%rd3152, %rd3151, 1095216660480;
	or.b64  	%rd3153, %rd3152, %rd2882;
	cvt.u64.u32 	%rd3154, %r403;
	shl.b64 	%rd3155, %rd3154, 40;
	and.b64  	%rd3156, %rd3155, 280375465082880;
	or.b64  	%rd3157, %rd3156, %rd3153;
	cvt.u64.u32 	%rd3158, %r402;
	shl.b64 	%rd3159, %rd3158, 48;
	and.b64  	%rd3160, %rd3159, 71776119061217280;
	or.b64  	%rd3161, %rd3160, %rd3157;
	cvt.u64.u32 	%rd3162, %r401;
	shl.b64 	%rd3163, %rd3162, 56;
	or.b64  	%rd3164, %rd3163, %rd3161;
	st.local.v2.u64 	[%rd3+112], {%rd3164, %rd2898};
	cvt.u64.u32 	%rd3165, %r400;
	and.b64  	%rd3166, %rd3165, 255;
	bfe.u32 	%r426, %r394, 8, 8;
	mul.wide.u32 	%rd3167, %r426, 256;
	or.b64  	%rd3168, %rd3167, %rd3166;
	bfe.u32 	%r427, %r394, 16, 8;
	mul.wide.u32 	%rd3169, %r427, 65536;
	or.b64  	%rd3170, %rd3169, %rd3168;
	bfe.u32 	%r428, %r394, 24, 8;
	mul.wide.u32 	%rd3171, %r428, 16777216;
	or.b64  	%rd3172, %rd3171, %rd3170;
	cvt.u64.u32 	%rd3173, %r399;
	shl.b64 	%rd3174, %rd3173, 32;
	and.b64  	%rd3175, %rd3174, 1095216660480;
	or.b64  	%rd3176, %rd3175, %rd3172;
	cvt.u64.u32 	%rd3177, %r398;
	shl.b64 	%rd3178, %rd3177, 40;
	and.b64  	%rd3179, %rd3178, 280375465082880;
	or.b64  	%rd3180, %rd3179, %rd3176;
	cvt.u64.u32 	%rd3181, %r397;
	shl.b64 	%rd3182, %rd3181, 48;
	and.b64  	%rd3183, %rd3182, 71776119061217280;
	or.b64  	%rd3184, %rd3183, %rd3180;
	cvt.u64.u32 	%rd3185, %r396;
	shl.b64 	%rd3186, %rd3185, 56;
	or.b64  	%rd3187, %rd3186, %rd3184;
	st.local.u64 	[%rd3+120], %rd3187;
	add.s64 	%rd19031, %rd19031, 128;
	xor.b64  	%rd19020, %rd3188, %rd19031;
	mov.u64 	%rd3189, blake2b_sigma;
	add.s64 	%rd19006, %rd3189, 7;
	mov.b32 	%r10368, 0;
	mov.u64 	%rd19007, %rd62;
	mov.u64 	%rd19008, %rd66;
	mov.u64 	%rd19009, %rd19023;
	mov.u64 	%rd19010, %rd19027;
	mov.u64 	%rd19011, %rd61;
	mov.u64 	%rd19012, %rd65;
	mov.u64 	%rd19013, %rd19024;
	mov.u64 	%rd19014, %rd19028;
	mov.u64 	%rd19015, %rd60;
	mov.u64 	%rd19016, %rd64;
	mov.u64 	%rd19017, %rd19025;
	mov.u64 	%rd19018, %rd19029;
	mov.u64 	%rd19021, %rd19026;
	mov.u64 	%rd19022, %rd19030;
$L__BB0_16:
	ld.const.u8 	%r429, [%rd19006+-7];
	mul.wide.u32 	%rd3190, %r429, 8;
	add.s64 	%rd3191, %rd3, %rd3190;
	ld.local.u64 	%rd3192, [%rd3191];
	ld.const.u8 	%r430, [%rd19006+-6];
	mul.wide.u32 	%rd3193, %r430, 8;
	add.s64 	%rd3194, %rd3, %rd3193;
	ld.local.u64 	%rd3195, [%rd3194];
	add.s64 	%rd3196, %rd19022, %rd3192;
	add.s64 	%rd3197, %rd3196, %rd19021;
	xor.b64  	%rd3198, %rd19020, %rd3197;
	mov.b64 	{%r431, %r432}, %rd3198;
	mov.b64 	%rd3199, {%r432, %r431};
	add.s64 	%rd3200, %rd19019, %rd3199;
	xor.b64  	%rd3201, %rd19021, %rd3200;
	mov.b64 	{%r433, %r434}, %rd3201;
	shf.l.wrap.b32 	%r435, %r434, %r433, 8;
	shf.l.wrap.b32 	%r436, %r433, %r434, 8;
	mov.b64 	%rd3202, {%r436, %r435};
	add.s64 	%rd3203, %rd3202, %rd3195;
	add.s64 	%rd3204, %rd3203, %rd3197;
	xor.b64  	%rd3205, %rd3199, %rd3204;
	mov.b64 	{%r437, %r438}, %rd3205;
	shf.l.wrap.b32 	%r439, %r438, %r437, 16;
	shf.l.wrap.b32 	%r440, %r437, %r438, 16;
	mov.b64 	%rd3206, {%r440, %r439};
	add.s64 	%rd3207, %rd3200, %rd3206;
	xor.b64  	%rd3208, %rd3202, %rd3207;
	mov.b64 	{%r441, %r442}, %rd3208;
	shf.l.wrap.b32 	%r443, %r441, %r442, 1;
	shf.l.wrap.b32 	%r444, %r442, %r441, 1;
	mov.b64 	%rd3209, {%r444, %r443};
	ld.const.u8 	%r445, [%rd19006+-5];
	mul.wide.u32 	%rd3210, %r445, 8;
	add.s64 	%rd3211, %rd3, %rd3210;
	ld.local.u64 	%rd3212, [%rd3211];
	ld.const.u8 	%r446, [%rd19006+-4];
	mul.wide.u32 	%rd3213, %r446, 8;
	add.s64 	%rd3214, %rd3, %rd3213;
	ld.local.u64 	%rd3215, [%rd3214];
	add.s64 	%rd3216, %rd19018, %rd3212;
	add.s64 	%rd3217, %rd3216, %rd19017;
	xor.b64  	%rd3218, %rd19016, %rd3217;
	mov.b64 	{%r447, %r448}, %rd3218;
	mov.b64 	%rd3219, {%r448, %r447};
	add.s64 	%rd3220, %rd19015, %rd3219;
	xor.b64  	%rd3221, %rd19017, %rd3220;
	mov.b64 	{%r449, %r450}, %rd3221;
	shf.l.wrap.b32 	%r451, %r450, %r449, 8;
	shf.l.wrap.b32 	%r452, %r449, %r450, 8;
	mov.b64 	%rd3222, {%r452, %r451};
	add.s64 	%rd3223, %rd3222, %rd3215;
	add.s64 	%rd3224, %rd3223, %rd3217;
	xor.b64  	%rd3225, %rd3219, %rd3224;
	mov.b64 	{%r453, %r454}, %rd3225;
	shf.l.wrap.b32 	%r455, %r454, %r453, 16;
	shf.l.wrap.b32 	%r456, %r453, %r454, 16;
	mov.b64 	%rd3226, {%r456, %r455};
	add.s64 	%rd3227, %rd3220, %rd3226;
	xor.b64  	%rd3228, %rd3222, %rd3227;
	mov.b64 	{%r457, %r458}, %rd3228;
	shf.l.wrap.b32 	%r459, %r457, %r458, 1;
	shf.l.wrap.b32 	%r460, %r458, %r457, 1;
	mov.b64 	%rd3229, {%r460, %r459};
	ld.const.u8 	%r461, [%rd19006+-3];
	mul.wide.u32 	%rd3230, %r461, 8;
	add.s64 	%rd3231, %rd3, %rd3230;
	ld.local.u64 	%rd3232, [%rd3231];
	ld.const.u8 	%r462, [%rd19006+-2];
	mul.wide.u32 	%rd3233, %r462, 8;
	add.s64 	%rd3234, %rd3, %rd3233;
	ld.local.u64 	%rd3235, [%rd3234];
	add.s64 	%rd3236, %rd19014, %rd3232;
	add.s64 	%rd3237, %rd3236, %rd19013;
	xor.b64  	%rd3238, %rd19012, %rd3237;
	mov.b64 	{%r463, %r464}, %rd3238;
	mov.b64 	%rd3239, {%r464, %r463};
	add.s64 	%rd3240, %rd19011, %rd3239;
	xor.b64  	%rd3241, %rd19013, %rd3240;
	mov.b64 	{%r465, %r466}, %rd3241;
	shf.l.wrap.b32 	%r467, %r466, %r465, 8;
	shf.l.wrap.b32 	%r468, %r465, %r466, 8;
	mov.b64 	%rd3242, {%r468, %r467};
	add.s64 	%rd3243, %rd3242, %rd3235;
	add.s64 	%rd3244, %rd3243, %rd3237;
	xor.b64  	%rd3245, %rd3239, %rd3244;
	mov.b64 	{%r469, %r470}, %rd3245;
	shf.l.wrap.b32 	%r471, %r470, %r469, 16;
	shf.l.wrap.b32 	%r472, %r469, %r470, 16;
	mov.b64 	%rd3246, {%r472, %r471};
	add.s64 	%rd3247, %rd3240, %rd3246;
	xor.b64  	%rd3248, %rd3242, %rd3247;
	mov.b64 	{%r473, %r474}, %rd3248;
	shf.l.wrap.b32 	%r475, %r473, %r474, 1;
	shf.l.wrap.b32 	%r476, %r474, %r473, 1;
	mov.b64 	%rd3249, {%r476, %r475};
	ld.const.u8 	%r477, [%rd19006+-1];
	mul.wide.u32 	%rd3250, %r477, 8;
	add.s64 	%rd3251, %rd3, %rd3250;
	ld.local.u64 	%rd3252, [%rd3251];
	ld.const.u8 	%r478, [%rd19006];
	mul.wide.u32 	%rd3253, %r478, 8;
	add.s64 	%rd3254, %rd3, %rd3253;
	ld.local.u64 	%rd3255, [%rd3254];
	add.s64 	%rd3256, %rd19010, %rd3252;
	add.s64 	%rd3257, %rd3256, %rd19009;
	xor.b64  	%rd3258, %rd19008, %rd3257;
	mov.b64 	{%r479, %r480}, %rd3258;
	mov.b64 	%rd3259, {%r480, %r479};
	add.s64 	%rd3260, %rd19007, %rd3259;
	xor.b64  	%rd3261, %rd19009, %rd3260;
	mov.b64 	{%r481, %r482}, %rd3261;
	shf.l.wrap.b32 	%r483, %r482, %r481, 8;
	shf.l.wrap.b32 	%r484, %r481, %r482, 8;
	mov.b64 	%rd3262, {%r484, %r483};
	add.s64 	%rd3263, %rd3262, %rd3255;
	add.s64 	%rd3264, %rd3263, %rd3257;
	xor.b64  	%rd3265, %rd3259, %rd3264;
	mov.b64 	{%r485, %r486}, %rd3265;
	shf.l.wrap.b32 	%r487, %r486, %r485, 16;
	shf.l.wrap.b32 	%r488, %r485, %r486, 16;
	mov.b64 	%rd3266, {%r488, %r487};
	add.s64 	%rd3267, %rd3260, %rd3266;
	xor.b64  	%rd3268, %rd3262, %rd3267;
	mov.b64 	{%r489, %r490}, %rd3268;
	shf.l.wrap.b32 	%r491, %r489, %r490, 1;
	shf.l.wrap.b32 	%r492, %r490, %r489, 1;
	mov.b64 	%rd3269, {%r492, %r491};
	ld.const.u8 	%r493, [%rd19006+1];
	mul.wide.u32 	%rd3270, %r493, 8;
	add.s64 	%rd3271, %rd3, %rd3270;
	ld.local.u64 	%rd3272, [%rd3271];
	ld.const.u8 	%r494, [%rd19006+2];
	mul.wide.u32 	%rd3273, %r494, 8;
	add.s64 	%rd3274, %rd3, %rd3273;
	ld.local.u64 	%rd3275, [%rd3274];
	add.s64 	%rd3276, %rd3204, %rd3272;
	add.s64 	%rd3277, %rd3276, %rd3229;
	xor.b64  	%rd3278, %rd3266, %rd3277;
	mov.b64 	{%r495, %r496}, %rd3278;
	mov.b64 	%rd3279, {%r496, %r495};
	add.s64 	%rd3280, %rd3247, %rd3279;
	xor.b64  	%rd3281, %rd3229, %rd3280;
	mov.b64 	{%r497, %r498}, %rd3281;
	shf.l.wrap.b32 	%r499, %r498, %r497, 8;
	shf.l.wrap.b32 	%r500, %r497, %r498, 8;
	mov.b64 	%rd3282, {%r500, %r499};
	add.s64 	%rd3283, %rd3282, %rd3275;
	add.s64 	%rd19022, %rd3283, %rd3277;
	xor.b64  	%rd3284, %rd3279, %rd19022;
	mov.b64 	{%r501, %r502}, %rd3284;
	shf.l.wrap.b32 	%r503, %r502, %r501, 16;
	shf.l.wrap.b32 	%r504, %r501, %r502, 16;
	mov.b64 	%rd19008, {%r504, %r503};
	add.s64 	%rd19011, %rd3280, %rd19008;
	xor.b64  	%rd3285, %rd3282, %rd19011;
	mov.b64 	{%r505, %r506}, %rd3285;
	shf.l.wrap.b32 	%r507, %r505, %r506, 1;
	shf.l.wrap.b32 	%r508, %r506, %r505, 1;
	mov.b64 	%rd19017, {%r508, %r507};
	ld.const.u8 	%r509, [%rd19006+3];
	mul.wide.u32 	%rd3286, %r509, 8;
	add.s64 	%rd3287, %rd3, %rd3286;
	ld.local.u64 	%rd3288, [%rd3287];
	ld.const.u8 	%r510, [%rd19006+4];
	mul.wide.u32 	%rd3289, %r510, 8;
	add.s64 	%rd3290, %rd3, %rd3289;
	ld.local.u64 	%rd3291, [%rd3290];
	add.s64 	%rd3292, %rd3224, %rd3288;
	add.s64 	%rd3293, %rd3292, %rd3249;
	xor.b64  	%rd3294, %rd3206, %rd3293;
	mov.b64 	{%r511, %r512}, %rd3294;
	mov.b64 	%rd3295, {%r512, %r511};
	add.s64 	%rd3296, %rd3267, %rd3295;
	xor.b64  	%rd3297, %rd3249, %rd3296;
	mov.b64 	{%r513, %r514}, %rd3297;
	shf.l.wrap.b32 	%r515, %r514, %r513, 8;
	shf.l.wrap.b32 	%r516, %r513, %r514, 8;
	mov.b64 	%rd3298, {%r516, %r515};
	add.s64 	%rd3299, %rd3298, %rd3291;
	add.s64 	%rd19018, %rd3299, %rd3293;
	xor.b64  	%rd3300, %rd3295, %rd19018;
	mov.b64 	{%r517, %r518}, %rd3300;
	shf.l.wrap.b32 	%r519, %r518, %r517, 16;
	shf.l.wrap.b32 	%r520, %r517, %r518, 16;
	mov.b64 	%rd19020, {%r520, %r519};
	add.s64 	%rd19007, %rd3296, %rd19020;
	xor.b64  	%rd3301, %rd3298, %rd19007;
	mov.b64 	{%r521, %r522}, %rd3301;
	shf.l.wrap.b32 	%r523, %r521, %r522, 1;
	shf.l.wrap.b32 	%r524, %r522, %r521, 1;
	mov.b64 	%rd19013, {%r524, %r523};
	ld.const.u8 	%r525, [%rd19006+5];
	mul.wide.u32 	%rd3302, %r525, 8;
	add.s64 	%rd3303, %rd3, %rd3302;
	ld.local.u64 	%rd3304, [%rd3303];
	ld.const.u8 	%r526, [%rd19006+6];
	mul.wide.u32 	%rd3305, %r526, 8;
	add.s64 	%rd3306, %rd3, %rd3305;
	ld.local.u64 	%rd3307, [%rd3306];
	add.s64 	%rd3308, %rd3244, %rd3304;
	add.s64 	%rd3309, %rd3308, %rd3269;
	xor.b64  	%rd3310, %rd3226, %rd3309;
	mov.b64 	{%r527, %r528}, %rd3310;
	mov.b64 	%rd3311, {%r528, %r527};
	add.s64 	%rd3312, %rd3207, %rd3311;
	xor.b64  	%rd3313, %rd3269, %rd3312;
	mov.b64 	{%r529, %r530}, %rd3313;
	shf.l.wrap.b32 	%r531, %r530, %r529, 8;
	shf.l.wrap.b32 	%r532, %r529, %r530, 8;
	mov.b64 	%rd3314, {%r532, %r531};
	add.s64 	%rd3315, %rd3314, %rd3307;
	add.s64 	%rd19014, %rd3315, %rd3309;
	xor.b64  	%rd3316, %rd3311, %rd19014;
	mov.b64 	{%r533, %r534}, %rd3316;
	shf.l.wrap.b32 	%r535, %r534, %r533, 16;
	shf.l.wrap.b32 	%r536, %r533, %r534, 16;
	mov.b64 	%rd19016, {%r536, %r535};
	add.s64 	%rd19019, %rd3312, %rd19016;
	xor.b64  	%rd3317, %rd3314, %rd19019;
	mov.b64 	{%r537, %r538}, %rd3317;
	shf.l.wrap.b32 	%r539, %r537, %r538, 1;
	shf.l.wrap.b32 	%r540, %r538, %r537, 1;
	mov.b64 	%rd19009, {%r540, %r539};
	ld.const.u8 	%r541, [%rd19006+7];
	mul.wide.u32 	%rd3318, %r541, 8;
	add.s64 	%rd3319, %rd3, %rd3318;
	ld.local.u64 	%rd3320, [%rd3319];
	ld.const.u8 	%r542, [%rd19006+8];
	mul.wide.u32 	%rd3321, %r542, 8;
	add.s64 	%rd3322, %rd3, %rd3321;
	ld.local.u64 	%rd3323, [%rd3322];
	add.s64 	%rd3324, %rd3264, %rd3320;
	add.s64 	%rd3325, %rd3324, %rd3209;
	xor.b64  	%rd3326, %rd3246, %rd3325;
	mov.b64 	{%r543, %r544}, %rd3326;
	mov.b64 	%rd3327, {%r544, %r543};
	add.s64 	%rd3328, %rd3227, %rd3327;
	xor.b64  	%rd3329, %rd3209, %rd3328;
	mov.b64 	{%r545, %r546}, %rd3329;
	shf.l.wrap.b32 	%r547, %r546, %r545, 8;
	shf.l.wrap.b32 	%r548, %r545, %r546, 8;
	mov.b64 	%rd3330, {%r548, %r547};
	add.s64 	%rd3331, %rd3330, %rd3323;
	add.s64 	%rd19010, %rd3331, %rd3325;
	xor.b64  	%rd3332, %rd3327, %rd19010;
	mov.b64 	{%r549, %r550}, %rd3332;
	shf.l.wrap.b32 	%r551, %r550, %r549, 16;
	shf.l.wrap.b32 	%r552, %r549, %r550, 16;
	mov.b64 	%rd19012, {%r552, %r551};
	add.s64 	%rd19015, %rd3328, %rd19012;
	xor.b64  	%rd3333, %rd3330, %rd19015;
	mov.b64 	{%r553, %r554}, %rd3333;
	shf.l.wrap.b32 	%r555, %r553, %r554, 1;
	shf.l.wrap.b32 	%r556, %r554, %r553, 1;
	mov.b64 	%rd19021, {%r556, %r555};
	add.s32 	%r10368, %r10368, 1;
	add.s64 	%rd19006, %rd19006, 16;
	setp.ne.s32 	%p11, %r10368, 12;
	@%p11 bra 	$L__BB0_16;
	xor.b64  	%rd3334, %rd19019, %rd19022;
	xor.b64  	%rd19030, %rd3334, %rd19030;
	xor.b64  	%rd3335, %rd19015, %rd19018;
	xor.b64  	%rd19029, %rd3335, %rd19029;
	xor.b64  	%rd3336, %rd19011, %rd19014;
	xor.b64  	%rd19028, %rd3336, %rd19028;
	xor.b64  	%rd3337, %rd19007, %rd19010;
	xor.b64  	%rd19027, %rd3337, %rd19027;
	xor.b64  	%rd3338, %rd19020, %rd19021;
	xor.b64  	%rd19026, %rd3338, %rd19026;
	xor.b64  	%rd3339, %rd19016, %rd19017;
	xor.b64  	%rd19025, %rd3339, %rd19025;
	xor.b64  	%rd3340, %rd19012, %rd19013;
	xor.b64  	%rd19024, %rd3340, %rd19024;
	xor.b64  	%rd3341, %rd19008, %rd19009;
	xor.b64  	%rd19023, %rd3341, %rd19023;
	add.s64 	%rd19032, %rd19032, -128;
	setp.gt.u64 	%p12, %rd19032, 128;
	@%p12 bra 	$L__BB0_15;
$L__BB0_18:
	mov.b32 	%r557, 0;
	st.local.v4.b32 	[%rd2], {%r557, %r557, %r557, %r557};
	st.local.v4.b32 	[%rd2+16], {%r557, %r557, %r557, %r557};
	st.local.v4.b32 	[%rd2+32], {%r557, %r557, %r557, %r557};
	st.local.v4.b32 	[%rd2+48], {%r557, %r557, %r557, %r557};
	st.local.v4.b32 	[%rd2+64], {%r557, %r557, %r557, %r557};
	st.local.v4.b32 	[%rd2+80], {%r557, %r557, %r557, %r557};
	st.local.v4.b32 	[%rd2+96], {%r557, %r557, %r557, %r557};
	st.local.v4.b32 	[%rd2+112], {%r557, %r557, %r557, %r557};
	setp.eq.s64 	%p13, %rd19032, 0;
	@%p13 bra 	$L__BB0_25;
	and.b64  	%rd19034, %rd19032, 3;
	setp.lt.u64 	%p14, %rd19032, 4;
	mov.b64 	%rd19033, 0;
	@%p14 bra 	$L__BB0_22;
	and.b64  	%rd19033, %rd19032, -4;
	add.s64 	%rd3343, %rd19031, %rd4;
	add.s64 	%rd19037, %rd3343, 3;
	mov.u64 	%rd19038, %rd2;
	mov.u64 	%rd19039, %rd19033;
$L__BB0_21:
	ld.local.u8 	%r558, [%rd19037];
	ld.local.u8 	%r559, [%rd19037+-1];
	prmt.b32 	%r560, %r559, %r558, 0x3340U;
	ld.local.u8 	%r561, [%rd19037+-2];
	ld.local.u8 	%r562, [%rd19037+-3];
	prmt.b32 	%r563, %r562, %r561, 0x3340U;
	prmt.b32 	%r564, %r563, %r560, 0x5410U;
	st.local.u32 	[%rd19038], %r564;
	add.s64 	%rd19039, %rd19039, -4;
	add.s64 	%rd19038, %rd19038, 4;
	add.s64 	%rd19037, %rd19037, 4;
	setp.eq.s64 	%p15, %rd19039, 0;
	@%p15 bra 	$L__BB0_22;
	bra.uni 	$L__BB0_21;
$L__BB0_22:
	setp.eq.s64 	%p16, %rd19034, 0;
	@%p16 bra 	$L__BB0_25;
	add.s64 	%rd19036, %rd2, %rd19033;
	add.s64 	%rd3344, %rd19033, %rd19031;
	add.s64 	%rd19035, %rd4, %rd3344;
$L__BB0_24:
	.pragma "nounroll";
	ld.local.u8 	%rs103, [%rd19035];
	st.local.u8 	[%rd19036], %rs103;
	add.s64 	%rd19036, %rd19036, 1;
	add.s64 	%rd19035, %rd19035, 1;
	add.s64 	%rd19034, %rd19034, -1;
	setp.eq.s64 	%p17, %rd19034, 0;
	@%p17 bra 	$L__BB0_25;
	bra.uni 	$L__BB0_24;
$L__BB0_25:
	ld.const.u64 	%rd19041, [blake2b_IV+56];
	ld.const.u64 	%rd19049, [blake2b_IV+40];
	ld.const.u64 	%rd19040, [blake2b_IV+24];
	ld.const.u64 	%rd19044, [blake2b_IV+16];
	ld.const.u64 	%rd19048, [blake2b_IV+8];
	mov.b64 	%rd3345, 0;
	st.local.u64 	[%rd3], %rd3345;
	ld.local.v4.b32 	{%r566, %r567, %r568, %r569}, [%rd2];
	bfe.u32 	%r570, %r569, 24, 8;
	bfe.u32 	%r571, %r569, 16, 8;
	bfe.u32 	%r572, %r569, 8, 8;
	bfe.u32 	%r573, %r569, 0, 8;
	bfe.u32 	%r574, %r568, 0, 8;
	bfe.u32 	%r575, %r567, 24, 8;
	bfe.u32 	%r576, %r567, 16, 8;
	bfe.u32 	%r577, %r567, 8, 8;
	bfe.u32 	%r578, %r567, 0, 8;
	ld.local.u32 	%rd3346, [%rd2];
	cvt.u64.u32 	%rd3347, %r578;
	shl.b64 	%rd3348, %rd3347, 32;
	and.b64  	%rd3349, %rd3348, 1095216660480;
	or.b64  	%rd3350, %rd3349, %rd3346;
	cvt.u64.u32 	%rd3351, %r577;
	shl.b64 	%rd3352, %rd3351, 40;
	and.b64  	%rd3353, %rd3352, 280375465082880;
	or.b64  	%rd3354, %rd3353, %rd3350;
	cvt.u64.u32 	%rd3355, %r576;
	shl.b64 	%rd3356, %rd3355, 48;
	and.b64  	%rd3357, %rd3356, 71776119061217280;
	or.b64  	%rd3358, %rd3357, %rd3354;
	cvt.u64.u32 	%rd3359, %r575;
	shl.b64 	%rd3360, %rd3359, 56;
	or.b64  	%rd3361, %rd3360, %rd3358;
	st.local.v2.u64 	[%rd3], {%rd3361, %rd3345};
	cvt.u64.u32 	%rd3362, %r574;
	and.b64  	%rd3363, %rd3362, 255;
	bfe.u32 	%r579, %r568, 8, 8;
	mul.wide.u32 	%rd3364, %r579, 256;
	or.b64  	%rd3365, %rd3364, %rd3363;
	bfe.u32 	%r580, %r568, 16, 8;
	mul.wide.u32 	%rd3366, %r580, 65536;
	or.b64  	%rd3367, %rd3366, %rd3365;
	bfe.u32 	%r581, %r568, 24, 8;
	mul.wide.u32 	%rd3368, %r581, 16777216;
	or.b64  	%rd3369, %rd3368, %rd3367;
	cvt.u64.u32 	%rd3370, %r573;
	shl.b64 	%rd3371, %rd3370, 32;
	and.b64  	%rd3372, %rd3371, 1095216660480;
	or.b64  	%rd3373, %rd3372, %rd3369;
	cvt.u64.u32 	%rd3374, %r572;
	shl.b64 	%rd3375, %rd3374, 40;
	and.b64  	%rd3376, %rd3375, 280375465082880;
	or.b64  	%rd3377, %rd3376, %rd3373;
	cvt.u64.u32 	%rd3378, %r571;
	shl.b64 	%rd3379, %rd3378, 48;
	and.b64  	%rd3380, %rd3379, 71776119061217280;
	or.b64  	%rd3381, %rd3380, %rd3377;
	cvt.u64.u32 	%rd3382, %r570;
	shl.b64 	%rd3383, %rd3382, 56;
	or.b64  	%rd3384, %rd3383, %rd3381;
	st.local.u64 	[%rd3+8], %rd3384;
	st.local.u64 	[%rd3+16], %rd3345;
	ld.local.v4.b32 	{%r582, %r583, %r584, %r585}, [%rd2+16];
	bfe.u32 	%r586, %r585, 24, 8;
	bfe.u32 	%r587, %r585, 16, 8;
	bfe.u32 	%r588, %r585, 8, 8;
	bfe.u32 	%r589, %r585, 0, 8;
	bfe.u32 	%r590, %r584, 0, 8;
	bfe.u32 	%r591, %r583, 24, 8;
	bfe.u32 	%r592, %r583, 16, 8;
	bfe.u32 	%r593, %r583, 8, 8;
	bfe.u32 	%r594, %r583, 0, 8;
	ld.local.u32 	%rd3385, [%rd2+16];
	cvt.u64.u32 	%rd3386, %r594;
	shl.b64 	%rd3387, %rd3386, 32;
	and.b64  	%rd3388, %rd3387, 1095216660480;
	or.b64  	%rd3389, %rd3388, %rd3385;
	cvt.u64.u32 	%rd3390, %r593;
	shl.b64 	%rd3391, %rd3390, 40;
	and.b64  	%rd3392, %rd3391, 280375465082880;
	or.b64  	%rd3393, %rd3392, %rd3389;
	cvt.u64.u32 	%rd3394, %r592;
	shl.b64 	%rd3395, %rd3394, 48;
	and.b64  	%rd3396, %rd3395, 71776119061217280;
	or.b64  	%rd3397, %rd3396, %rd3393;
	cvt.u64.u32 	%rd3398, %r591;
	shl.b64 	%rd3399, %rd3398, 56;
	or.b64  	%rd3400, %rd3399, %rd3397;
	st.local.v2.u64 	[%rd3+16], {%rd3400, %rd3345};
	cvt.u64.u32 	%rd3401, %r590;
	and.b64  	%rd3402, %rd3401, 255;
	bfe.u32 	%r595, %r584, 8, 8;
	mul.wide.u32 	%rd3403, %r595, 256;
	or.b64  	%rd3404, %rd3403, %rd3402;
	bfe.u32 	%r596, %r584, 16, 8;
	mul.wide.u32 	%rd3405, %r596, 65536;
	or.b64  	%rd3406, %rd3405, %rd3404;
	bfe.u32 	%r597, %r584, 24, 8;
	mul.wide.u32 	%rd3407, %r597, 16777216;
	or.b64  	%rd3408, %rd3407, %rd3406;
	cvt.u64.u32 	%rd3409, %r589;
	shl.b64 	%rd3410, %rd3409, 32;
	and.b64  	%rd3411, %rd3410, 1095216660480;
	or.b64  	%rd3412, %rd3411, %rd3408;
	cvt.u64.u32 	%rd3413, %r588;
	shl.b64 	%rd3414, %rd3413, 40;
	and.b64  	%rd3415, %rd3414, 280375465082880;
	or.b64  	%rd3416, %rd3415, %rd3412;
	cvt.u64.u32 	%rd3417, %r587;
	shl.b64 	%rd3418, %rd3417, 48;
	and.b64  	%rd3419, %rd3418, 71776119061217280;
	or.b64  	%rd3420, %rd3419, %rd3416;
	cvt.u64.u32 	%rd3421, %r586;
	shl.b64 	%rd3422, %rd3421, 56;
	or.b64  	%rd3423, %rd3422, %rd3420;
	st.local.u64 	[%rd3+24], %rd3423;
	st.local.u64 	[%rd3+32], %rd3345;
	ld.local.v4.b32 	{%r598, %r599, %r600, %r601}, [%rd2+32];
	bfe.u32 	%r602, %r601, 24, 8;
	bfe.u32 	%r603, %r601, 16, 8;
	bfe.u32 	%r604, %r601, 8, 8;
	bfe.u32 	%r605, %r601, 0, 8;
	bfe.u32 	%r606, %r600, 0, 8;
	bfe.u32 	%r607, %r599, 24, 8;
	bfe.u32 	%r608, %r599, 16, 8;
	bfe.u32 	%r609, %r599, 8, 8;
	bfe.u32 	%r610, %r599, 0, 8;
	ld.local.u32 	%rd3424, [%rd2+32];
	cvt.u64.u32 	%rd3425, %r610;
	shl.b64 	%rd3426, %rd3425, 32;
	and.b64  	%rd3427, %rd3426, 1095216660480;
	or.b64  	%rd3428, %rd3427, %rd3424;
	cvt.u64.u32 	%rd3429, %r609;
	shl.b64 	%rd3430, %rd3429, 40;
	and.b64  	%rd3431, %rd3430, 280375465082880;
	or.b64  	%rd3432, %rd3431, %rd3428;
	cvt.u64.u32 	%rd3433, %r608;
	shl.b64 	%rd3434, %rd3433, 48;
	and.b64  	%rd3435, %rd3434, 71776119061217280;
	or.b64  	%rd3436, %rd3435, %rd3432;
	cvt.u64.u32 	%rd3437, %r607;
	shl.b64 	%rd3438, %rd3437, 56;
	or.b64  	%rd3439, %rd3438, %rd3436;
	st.local.v2.u64 	[%rd3+32], {%rd3439, %rd3345};
	cvt.u64.u32 	%rd3440, %r606;
	and.b64  	%rd3441, %rd3440, 255;
	bfe.u32 	%r611, %r600, 8, 8;
	mul.wide.u32 	%rd3442, %r611, 256;
	or.b64  	%rd3443, %rd3442, %rd3441;
	bfe.u32 	%r612, %r600, 16, 8;
	mul.wide.u32 	%rd3444, %r612, 65536;
	or.b64  	%rd3445, %rd3444, %rd3443;
	bfe.u32 	%r613, %r600, 24, 8;
	mul.wide.u32 	%rd3446, %r613, 16777216;
	or.b64  	%rd3447, %rd3446, %rd3445;
	cvt.u64.u32 	%rd3448, %r605;
	shl.b64 	%rd3449, %rd3448, 32;
	and.b64  	%rd3450, %rd3449, 1095216660480;
	or.b64  	%rd3451, %rd3450, %rd3447;
	cvt.u64.u32 	%rd3452, %r604;
	shl.b64 	%rd3453, %rd3452, 40;
	and.b64  	%rd3454, %rd3453, 280375465082880;
	or.b64  	%rd3455, %rd3454, %rd3451;
	cvt.u64.u32 	%rd3456, %r603;
	shl.b64 	%rd3457, %rd3456, 48;
	and.b64  	%rd3458, %rd3457, 71776119061217280;
	or.b64  	%rd3459, %rd3458, %rd3455;
	cvt.u64.u32 	%rd3460, %r602;
	shl.b64 	%rd3461, %rd3460, 56;
	or.b64  	%rd3462, %rd3461, %rd3459;
	st.local.u64 	[%rd3+40], %rd3462;
	st.local.u64 	[%rd3+48], %rd3345;
	ld.local.v4.b32 	{%r614, %r615, %r616, %r617}, [%rd2+48];
	bfe.u32 	%r618, %r617, 24, 8;
	bfe.u32 	%r619, %r617, 16, 8;
	bfe.u32 	%r620, %r617, 8, 8;
	bfe.u32 	%r621, %r617, 0, 8;
	bfe.u32 	%r622, %r616, 0, 8;
	bfe.u32 	%r623, %r615, 24, 8;
	bfe.u32 	%r624, %r615, 16, 8;
	bfe.u32 	%r625, %r615, 8, 8;
	bfe.u32 	%r626, %r615, 0, 8;
	ld.local.u32 	%rd3463, [%rd2+48];
	cvt.u64.u32 	%rd3464, %r626;
	shl.b64 	%rd3465, %rd3464, 32;
	and.b64  	%rd3466, %rd3465, 1095216660480;
	or.b64  	%rd3467, %rd3466, %rd3463;
	cvt.u64.u32 	%rd3468, %r625;
	shl.b64 	%rd3469, %rd3468, 40;
	and.b64  	%rd3470, %rd3469, 280375465082880;
	or.b64  	%rd3471, %rd3470, %rd3467;
	cvt.u64.u32 	%rd3472, %r624;
	shl.b64 	%rd3473, %rd3472, 48;
	and.b64  	%rd3474, %rd3473, 71776119061217280;
	or.b64  	%rd3475, %rd3474, %rd3471;
	cvt.u64.u32 	%rd3476, %r623;
	shl.b64 	%rd3477, %rd3476, 56;
	or.b64  	%rd3478, %rd3477, %rd3475;
	st.local.v2.u64 	[%rd3+48], {%rd3478, %rd3345};
	cvt.u64.u32 	%rd3479, %r622;
	and.b64  	%rd3480, %rd3479, 255;
	bfe.u32 	%r627, %r616, 8, 8;
	mul.wide.u32 	%rd3481, %r627, 256;
	or.b64  	%rd3482, %rd3481, %rd3480;
	bfe.u32 	%r628, %r616, 16, 8;
	mul.wide.u32 	%rd3483, %r628, 65536;
	or.b64  	%rd3484, %rd3483, %rd3482;
	bfe.u32 	%r629, %r616, 24, 8;
	mul.wide.u32 	%rd3485, %r629, 16777216;
	or.b64  	%rd3486, %rd3485, %rd3484;
	cvt.u64.u32 	%rd3487, %r621;
	shl.b64 	%rd3488, %rd3487, 32;
	and.b64  	%rd3489, %rd3488, 1095216660480;
	or.b64  	%rd3490, %rd3489, %rd3486;
	cvt.u64.u32 	%rd3491, %r620;
	shl.b64 	%rd3492, %rd3491, 40;
	and.b64  	%rd3493, %rd3492, 280375465082880;
	or.b64  	%rd3494, %rd3493, %rd3490;
	cvt.u64.u32 	%rd3495, %r619;
	shl.b64 	%rd3496, %rd3495, 48;
	and.b64  	%rd3497, %rd3496, 71776119061217280;
	or.b64  	%rd3498, %rd3497, %rd3494;
	cvt.u64.u32 	%rd3499, %r618;
	shl.b64 	%rd3500, %rd3499, 56;
	or.b64  	%rd3501, %rd3500, %rd3498;
	st.local.u64 	[%rd3+56], %rd3501;
	st.local.u64 	[%rd3+64], %rd3345;
	ld.local.v4.b32 	{%r630, %r631, %r632, %r633}, [%rd2+64];
	bfe.u32 	%r634, %r633, 24, 8;
	bfe.u32 	%r635, %r633, 16, 8;
	bfe.u32 	%r636, %r633, 8, 8;
	bfe.u32 	%r637, %r633, 0, 8;
	bfe.u32 	%r638, %r632, 0, 8;
	bfe.u32 	%r639, %r631, 24, 8;
	bfe.u32 	%r640, %r631, 16, 8;
	bfe.u32 	%r641, %r631, 8, 8;
	bfe.u32 	%r642, %r631, 0, 8;
	ld.local.u32 	%rd3502, [%rd2+64];
	cvt.u64.u32 	%rd3503, %r642;
	shl.b64 	%rd3504, %rd3503, 32;
	and.b64  	%rd3505, %rd3504, 1095216660480;
	or.b64  	%rd3506, %rd3505, %rd3502;
	cvt.u64.u32 	%rd3507, %r641;
	shl.b64 	%rd3508, %rd3507, 40;
	and.b64  	%rd3509, %rd3508, 280375465082880;
	or.b64  	%rd3510, %rd3509, %rd3506;
	cvt.u64.u32 	%rd3511, %r640;
	shl.b64 	%rd3512, %rd3511, 48;
	and.b64  	%rd3513, %rd3512, 71776119061217280;
	or.b64  	%rd3514, %rd3513, %rd3510;
	cvt.u64.u32 	%rd3515, %r639;
	shl.b64 	%rd3516, %rd3515, 56;
	or.b64  	%rd3517, %rd3516, %rd3514;
	st.local.v2.u64 	[%rd3+64], {%rd3517, %rd3345};
	cvt.u64.u32 	%rd3518, %r638;
	and.b64  	%rd3519, %rd3518, 255;
	bfe.u32 	%r643, %r632, 8, 8;
	mul.wide.u32 	%rd3520, %r643, 256;
	or.b64  	%rd3521, %rd3520, %rd3519;
	bfe.u32 	%r644, %r632, 16, 8;
	mul.wide.u32 	%rd3522, %r644, 65536;
	or.b64  	%rd3523, %rd3522, %rd3521;
	bfe.u32 	%r645, %r632, 24, 8;
	mul.wide.u32 	%rd3524, %r645, 16777216;
	or.b64  	%rd3525, %rd3524, %rd3523;
	cvt.u64.u32 	%rd3526, %r637;
	shl.b64 	%rd3527, %rd3526, 32;
	and.b64  	%rd3528, %rd3527, 1095216660480;
	or.b64  	%rd3529, %rd3528, %rd3525;
	cvt.u64.u32 	%rd3530, %r636;
	shl.b64 	%rd3531, %rd3530, 40;
	and.b64  	%rd3532, %rd3531, 280375465082880;
	or.b64  	%rd3533, %rd3532, %rd3529;
	cvt.u64.u32 	%rd3534, %r635;
	shl.b64 	%rd3535, %rd3534, 48;
	and.b64  	%rd3536, %rd3535, 71776119061217280;
	or.b64  	%rd3537, %rd3536, %rd3533;
	cvt.u64.u32 	%rd3538, %r634;
	shl.b64 	%rd3539, %rd3538, 56;
	or.b64  	%rd3540, %rd3539, %rd3537;
	st.local.u64 	[%rd3+72], %rd3540;
	st.local.u64 	[%rd3+80], %rd3345;
	ld.local.v4.b32 	{%r646, %r647, %r648, %r649}, [%rd2+80];
	bfe.u32 	%r650, %r649, 24, 8;
	bfe.u32 	%r651, %r649, 16, 8;
	bfe.u32 	%r652, %r649, 8, 8;
	bfe.u32 	%r653, %r649, 0, 8;
	bfe.u32 	%r654, %r648, 0, 8;
	bfe.u32 	%r655, %r647, 24, 8;
	bfe.u32 	%r656, %r647, 16, 8;
	bfe.u32 	%r657, %r647, 8, 8;
	bfe.u32 	%r658, %r647, 0, 8;
	ld.local.u32 	%rd3541, [%rd2+80];
	cvt.u64.u32 	%rd3542, %r658;
	shl.b64 	%rd3543, %rd3542, 32;
	and.b64  	%rd3544, %rd3543, 1095216660480;
	or.b64  	%rd3545, %rd3544, %rd3541;
	cvt.u64.u32 	%rd3546, %r657;
	shl.b64 	%rd3547, %rd3546, 40;
	and.b64  	%rd3548, %rd3547, 280375465082880;
	or.b64  	%rd3549, %rd3548, %rd3545;
	cvt.u64.u32 	%rd3550, %r656;
	shl.b64 	%rd3551, %rd3550, 48;
	and.b64  	%rd3552, %rd3551, 71776119061217280;
	or.b64  	%rd3553, %rd3552, %rd3549;
	cvt.u64.u32 	%rd3554, %r655;
	shl.b64 	%rd3555, %rd3554, 56;
	or.b64  	%rd3556, %rd3555, %rd3553;
	st.local.v2.u64 	[%rd3+80], {%rd3556, %rd3345};
	cvt.u64.u32 	%rd3557, %r654;
	and.b64  	%rd3558, %rd3557, 255;
	bfe.u32 	%r659, %r648, 8, 8;
	mul.wide.u32 	%rd3559, %r659, 256;
	or.b64  	%rd3560, %rd3559, %rd3558;
	bfe.u32 	%r660, %r648, 16, 8;
	mul.wide.u32 	%rd3561, %r660, 65536;
	or.b64  	%rd3562, %rd3561, %rd3560;
	bfe.u32 	%r661, %r648, 24, 8;
	mul.wide.u32 	%rd3563, %r661, 16777216;
	or.b64  	%rd3564, %rd3563, %rd3562;
	cvt.u64.u32 	%rd3565, %r653;
	shl.b64 	%rd3566, %rd3565, 32;
	and.b64  	%rd3567, %rd3566, 1095216660480;
	or.b64  	%rd3568, %rd3567, %rd3564;
	cvt.u64.u32 	%rd3569, %r652;
	shl.b64 	%rd3570, %rd3569, 40;
	and.b64  	%rd3571, %rd3570, 280375465082880;
	or.b64  	%rd3572, %rd3571, %rd3568;
	cvt.u64.u32 	%rd3573, %r651;
	shl.b64 	%rd3574, %rd3573, 48;
	and.b64  	%rd3575, %rd3574, 71776119061217280;
	or.b64  	%rd3576, %rd3575, %rd3572;
	cvt.u64.u32 	%rd3577, %r650;
	shl.b64 	%rd3578, %rd3577, 56;
	or.b64  	%rd3579, %rd3578, %rd3576;
	st.local.u64 	[%rd3+88], %rd3579;
	st.local.u64 	[%rd3+96], %rd3345;
	ld.local.v4.b32 	{%r662, %r663, %r664, %r665}, [%rd2+96];
	bfe.u32 	%r666, %r665, 24, 8;
	bfe.u32 	%r667, %r665, 16, 8;
	bfe.u32 	%r668, %r665, 8, 8;
	bfe.u32 	%r669, %r665, 0, 8;
	bfe.u32 	%r670, %r664, 0, 8;
	bfe.u32 	%r671, %r663, 24, 8;
	bfe.u32 	%r672, %r663, 16, 8;
	bfe.u32 	%r673, %r663, 8, 8;
	bfe.u32 	%r674, %r663, 0, 8;
	ld.local.u32 	%rd3580, [%rd2+96];
	cvt.u64.u32 	%rd3581, %r674;
	shl.b64 	%rd3582, %rd3581, 32;
	and.b64  	%rd3583, %rd3582, 1095216660480;
	or.b64  	%rd3584, %rd3583, %rd3580;
	cvt.u64.u32 	%rd3585, %r673;
	shl.b64 	%rd3586, %rd3585, 40;
	and.b64  	%rd3587, %rd3586, 280375465082880;
	or.b64  	%rd3588, %rd3587, %rd3584;
	cvt.u64.u32 	%rd3589, %r672;
	shl.b64 	%rd3590, %rd3589, 48;
	and.b64  	%rd3591, %rd3590, 71776119061217280;
	or.b64  	%rd3592, %rd3591, %rd3588;
	cvt.u64.u32 	%rd3593, %r671;
	shl.b64 	%rd3594, %rd3593, 56;
	or.b64  	%rd3595, %rd3594, %rd3592;
	st.local.v2.u64 	[%rd3+96], {%rd3595, %rd3345};
	cvt.u64.u32 	%rd3596, %r670;
	and.b64  	%rd3597, %rd3596, 255;
	bfe.u32 	%r675, %r664, 8, 8;
	mul.wide.u32 	%rd3598, %r675, 256;
	or.b64  	%rd3599, %rd3598, %rd3597;
	bfe.u32 	%r676, %r664, 16, 8;
	mul.wide.u32 	%rd3600, %r676, 65536;
	or.b64  	%rd3601, %rd3600, %rd3599;
	bfe.u32 	%r677, %r664, 24, 8;
	mul.wide.u32 	%rd3602, %r677, 16777216;
	or.b64  	%rd3603, %rd3602, %rd3601;
	cvt.u64.u32 	%rd3604, %r669;
	shl.b64 	%rd3605, %rd3604, 32;
	and.b64  	%rd3606, %rd3605, 1095216660480;
	or.b64  	%rd3607, %rd3606, %rd3603;
	cvt.u64.u32 	%rd3608, %r668;
	shl.b64 	%rd3609, %rd3608, 40;
	and.b64  	%rd3610, %rd3609, 280375465082880;
	or.b64  	%rd3611, %rd3610, %rd3607;
	cvt.u64.u32 	%rd3612, %r667;
	shl.b64 	%rd3613, %rd3612, 48;
	and.b64  	%rd3614, %rd3613, 71776119061217280;
	or.b64  	%rd3615, %rd3614, %rd3611;
	cvt.u64.u32 	%rd3616, %r666;
	shl.b64 	%rd3617, %rd3616, 56;
	or.b64  	%rd3618, %rd3617, %rd3615;
	st.local.u64 	[%rd3+104], %rd3618;
	st.local.u64 	[%rd3+112], %rd3345;
	ld.local.v4.b32 	{%r678, %r679, %r680, %r681}, [%rd2+112];
	bfe.u32 	%r682, %r681, 24, 8;
	bfe.u32 	%r683, %r681, 16, 8;
	bfe.u32 	%r684, %r681, 8, 8;
	bfe.u32 	%r685, %r681, 0, 8;
	bfe.u32 	%r686, %r680, 0, 8;
	bfe.u32 	%r687, %r679, 24, 8;
	bfe.u32 	%r688, %r679, 16, 8;
	bfe.u32 	%r689, %r679, 8, 8;
	bfe.u32 	%r690, %r679, 0, 8;
	ld.local.u32 	%rd3619, [%rd2+112];
	cvt.u64.u32 	%rd3620, %r690;
	shl.b64 	%rd3621, %rd3620, 32;
	and.b64  	%rd3622, %rd3621, 1095216660480;
	or.b64  	%rd3623, %rd3622, %rd3619;
	cvt.u64.u32 	%rd3624, %r689;
	shl.b64 	%rd3625, %rd3624, 40;
	and.b64  	%rd3626, %rd3625, 280375465082880;
	or.b64  	%rd3627, %rd3626, %rd3623;
	cvt.u64.u32 	%rd3628, %r688;
	shl.b64 	%rd3629, %rd3628, 48;
	and.b64  	%rd3630, %rd3629, 71776119061217280;
	or.b64  	%rd3631, %rd3630, %rd3627;
	cvt.u64.u32 	%rd3632, %r687;
	shl.b64 	%rd3633, %rd3632, 56;
	or.b64  	%rd3634, %rd3633, %rd3631;
	st.local.v2.u64 	[%rd3+112], {%rd3634, %rd3345};
	cvt.u64.u32 	%rd3635, %r686;
	and.b64  	%rd3636, %rd3635, 255;
	bfe.u32 	%r691, %r680, 8, 8;
	mul.wide.u32 	%rd3637, %r691, 256;
	or.b64  	%rd3638, %rd3637, %rd3636;
	bfe.u32 	%r692, %r680, 16, 8;
	mul.wide.u32 	%rd3639, %r692, 65536;
	or.b64  	%rd3640, %rd3639, %rd3638;
	bfe.u32 	%r693, %r680, 24, 8;
	mul.wide.u32 	%rd3641, %r693, 16777216;
	or.b64  	%rd3642, %rd3641, %rd3640;
	cvt.u64.u32 	%rd3643, %r685;
	shl.b64 	%rd3644, %rd3643, 32;
	and.b64  	%rd3645, %rd3644, 1095216660480;
	or.b64  	%rd3646, %rd3645, %rd3642;
	cvt.u64.u32 	%rd3647, %r684;
	shl.b64 	%rd3648, %rd3647, 40;
	and.b64  	%rd3649, %rd3648, 280375465082880;
	or.b64  	%rd3650, %rd3649, %rd3646;
	cvt.u64.u32 	%rd3651, %r683;
	shl.b64 	%rd3652, %rd3651, 48;
	and.b64  	%rd3653, %rd3652, 71776119061217280;
	or.b64  	%rd3654, %rd3653, %rd3650;
	cvt.u64.u32 	%rd3655, %r682;
	shl.b64 	%rd3656, %rd3655, 56;
	or.b64  	%rd3657, %rd3656, %rd3654;
	st.local.u64 	[%rd3+120], %rd3657;
	add.s64 	%rd3658, %rd19032, %rd19031;
	ld.const.u64 	%rd19167, [blake2b_IV+32];
	xor.b64  	%rd19053, %rd19167, %rd3658;
	ld.const.u64 	%rd19159, [blake2b_IV+48];
	not.b64 	%rd19045, %rd19159;
	mov.b32 	%r10369, 0;
	mov.u64 	%rd19042, %rd19023;
	mov.u64 	%rd19043, %rd19027;
	mov.u64 	%rd19046, %rd19024;
	mov.u64 	%rd19047, %rd19028;
	mov.u64 	%rd19050, %rd19025;
	mov.u64 	%rd19051, %rd19029;
	mov.u64 	%rd19054, %rd19026;
	mov.u64 	%rd19055, %rd19030;
$L__BB0_26:
	mul.wide.u32 	%rd3661, %r10369, 16;
	mov.u64 	%rd3662, blake2b_sigma;
	add.s64 	%rd3663, %rd3662, %rd3661;
	ld.const.u8 	%r694, [%rd3663];
	mul.wide.u32 	%rd3664, %r694, 8;
	add.s64 	%rd3665, %rd3, %rd3664;
	ld.local.u64 	%rd3666, [%rd3665];
	ld.const.u8 	%r695, [%rd3663+1];
	mul.wide.u32 	%rd3667, %r695, 8;
	add.s64 	%rd3668, %rd3, %rd3667;
	ld.local.u64 	%rd3669, [%rd3668];
	add.s64 	%rd3670, %rd19055, %rd3666;
	add.s64 	%rd3671, %rd3670, %rd19054;
	xor.b64  	%rd3672, %rd19053, %rd3671;
	mov.b64 	{%r696, %r697}, %rd3672;
	mov.b64 	%rd3673, {%r697, %r696};
	add.s64 	%rd3674, %rd19052, %rd3673;
	xor.b64  	%rd3675, %rd19054, %rd3674;
	mov.b64 	{%r698, %r699}, %rd3675;
	shf.l.wrap.b32 	%r700, %r699, %r698, 8;
	shf.l.wrap.b32 	%r701, %r698, %r699, 8;
	mov.b64 	%rd3676, {%r701, %r700};
	add.s64 	%rd3677, %rd3676, %rd3669;
	add.s64 	%rd3678, %rd3677, %rd3671;
	xor.b64  	%rd3679, %rd3673, %rd3678;
	mov.b64 	{%r702, %r703}, %rd3679;
	shf.l.wrap.b32 	%r704, %r703, %r702, 16;
	shf.l.wrap.b32 	%r705, %r702, %r703, 16;
	mov.b64 	%rd3680, {%r705, %r704};
	add.s64 	%rd3681, %rd3674, %rd3680;
	xor.b64  	%rd3682, %rd3676, %rd3681;
	mov.b64 	{%r706, %r707}, %rd3682;
	shf.l.wrap.b32 	%r708, %r706, %r707, 1;
	shf.l.wrap.b32 	%r709, %r707, %r706, 1;
	mov.b64 	%rd3683, {%r709, %r708};
	ld.const.u8 	%r710, [%rd3663+2];
	mul.wide.u32 	%rd3684, %r710, 8;
	add.s64 	%rd3685, %rd3, %rd3684;
	ld.local.u64 	%rd3686, [%rd3685];
	ld.const.u8 	%r711, [%rd3663+3];
	mul.wide.u32 	%rd3687, %r711, 8;
	add.s64 	%rd3688, %rd3, %rd3687;
	ld.local.u64 	%rd3689, [%rd3688];
	add.s64 	%rd3690, %rd19051, %rd3686;
	add.s64 	%rd3691, %rd3690, %rd19050;
	xor.b64  	%rd3692, %rd19049, %rd3691;
	mov.b64 	{%r712, %r713}, %rd3692;
	mov.b64 	%rd3693, {%r713, %r712};
	add.s64 	%rd3694, %rd19048, %rd3693;
	xor.b64  	%rd3695, %rd19050, %rd3694;
	mov.b64 	{%r714, %r715}, %rd3695;
	shf.l.wrap.b32 	%r716, %r715, %r714, 8;
	shf.l.wrap.b32 	%r717, %r714, %r715, 8;
	mov.b64 	%rd3696, {%r717, %r716};
	add.s64 	%rd3697, %rd3696, %rd3689;
	add.s64 	%rd3698, %rd3697, %rd3691;
	xor.b64  	%rd3699, %rd3693, %rd3698;
	mov.b64 	{%r718, %r719}, %rd3699;
	shf.l.wrap.b32 	%r720, %r719, %r718, 16;
	shf.l.wrap.b32 	%r721, %r718, %r719, 16;
	mov.b64 	%rd3700, {%r721, %r720};
	add.s64 	%rd3701, %rd3694, %rd3700;
	xor.b64  	%rd3702, %rd3696, %rd3701;
	mov.b64 	{%r722, %r723}, %rd3702;
	shf.l.wrap.b32 	%r724, %r722, %r723, 1;
	shf.l.wrap.b32 	%r725, %r723, %r722, 1;
	mov.b64 	%rd3703, {%r725, %r724};
	ld.const.u8 	%r726, [%rd3663+4];
	mul.wide.u32 	%rd3704, %r726, 8;
	add.s64 	%rd3705, %rd3, %rd3704;
	ld.local.u64 	%rd3706, [%rd3705];
	ld.const.u8 	%r727, [%rd3663+5];
	mul.wide.u32 	%rd3707, %r727, 8;
	add.s64 	%rd3708, %rd3, %rd3707;
	ld.local.u64 	%rd3709, [%rd3708];
	add.s64 	%rd3710, %rd19047, %rd3706;
	add.s64 	%rd3711, %rd3710, %rd19046;
	xor.b64  	%rd3712, %rd19045, %rd3711;
	mov.b64 	{%r728, %r729}, %rd3712;
	mov.b64 	%rd3713, {%r729, %r728};
	add.s64 	%rd3714, %rd19044, %rd3713;
	xor.b64  	%rd3715, %rd19046, %rd3714;
	mov.b64 	{%r730, %r731}, %rd3715;
	shf.l.wrap.b32 	%r732, %r731, %r730, 8;
	shf.l.wrap.b32 	%r733, %r730, %r731, 8;
	mov.b64 	%rd3716, {%r733, %r732};
	add.s64 	%rd3717, %rd3716, %rd3709;
	add.s64 	%rd3718, %rd3717, %rd3711;
	xor.b64  	%rd3719, %rd3713, %rd3718;
	mov.b64 	{%r734, %r735}, %rd3719;
	shf.l.wrap.b32 	%r736, %r735, %r734, 16;
	shf.l.wrap.b32 	%r737, %r734, %r735, 16;
	mov.b64 	%rd3720, {%r737, %r736};
	add.s64 	%rd3721, %rd3714, %rd3720;
	xor.b64  	%rd3722, %rd3716, %rd3721;
	mov.b64 	{%r738, %r739}, %rd3722;
	shf.l.wrap.b32 	%r740, %r738, %r739, 1;
	shf.l.wrap.b32 	%r741, %r739, %r738, 1;
	mov.b64 	%rd3723, {%r741, %r740};
	ld.const.u8 	%r742, [%rd3663+6];
	mul.wide.u32 	%rd3724, %r742, 8;
	add.s64 	%rd3725, %rd3, %rd3724;
	ld.local.u64 	%rd3726, [%rd3725];
	ld.const.u8 	%r743, [%rd3663+7];
	mul.wide.u32 	%rd3727, %r743, 8;
	add.s64 	%rd3728, %rd3, %rd3727;
	ld.local.u64 	%rd3729, [%rd3728];
	add.s64 	%rd3730, %rd19043, %rd3726;
	add.s64 	%rd3731, %rd3730, %rd19042;
	xor.b64  	%rd3732, %rd19041, %rd3731;
	mov.b64 	{%r744, %r745}, %rd3732;
	mov.b64 	%rd3733, {%r745, %r744};
	add.s64 	%rd3734, %rd19040, %rd3733;
	xor.b64  	%rd3735, %rd19042, %rd3734;
	mov.b64 	{%r746, %r747}, %rd3735;
	shf.l.wrap.b32 	%r748, %r747, %r746, 8;
	shf.l.wrap.b32 	%r749, %r746, %r747, 8;
	mov.b64 	%rd3736, {%r749, %r748};
	add.s64 	%rd3737, %rd3736, %rd3729;
	add.s64 	%rd3738, %rd3737, %rd3731;
	xor.b64  	%rd3739, %rd3733, %rd3738;
	mov.b64 	{%r750, %r751}, %rd3739;
	shf.l.wrap.b32 	%r752, %r751, %r750, 16;
	shf.l.wrap.b32 	%r753, %r750, %r751, 16;
	mov.b64 	%rd3740, {%r753, %r752};
	add.s64 	%rd3741, %rd3734, %rd3740;
	xor.b64  	%rd3742, %rd3736, %rd3741;
	mov.b64 	{%r754, %r755}, %rd3742;
	shf.l.wrap.b32 	%r756, %r754, %r755, 1;
	shf.l.wrap.b32 	%r757, %r755, %r754, 1;
	mov.b64 	%rd3743, {%r757, %r756};
	ld.const.u8 	%r758, [%rd3663+8];
	mul.wide.u32 	%rd3744, %r758, 8;
	add.s64 	%rd3745, %rd3, %rd3744;
	ld.local.u64 	%rd3746, [%rd3745];
	ld.const.u8 	%r759, [%rd3663+9];
	mul.wide.u32 	%rd3747, %r759, 8;
	add.s64 	%rd3748, %rd3, %rd3747;
	ld.local.u64 	%rd3749, [%rd3748];
	add.s64 	%rd3750, %rd3678, %rd3746;
	add.s64 	%rd3751, %rd3750, %rd3703;
	xor.b64  	%rd3752, %rd3740, %rd3751;
	mov.b64 	{%r760, %r761}, %rd3752;
	mov.b64 	%rd3753, {%r761, %r760};
	add.s64 	%rd3754, %rd3721, %rd3753;
	xor.b64  	%rd3755, %rd3703, %rd3754;
	mov.b64 	{%r762, %r763}, %rd3755;
	shf.l.wrap.b32 	%r764, %r763, %r762, 8;
	shf.l.wrap.b32 	%r765, %r762, %r763, 8;
	mov.b64 	%rd3756, {%r765, %r764};
	add.s64 	%rd3757, %rd3756, %rd3749;
	add.s64 	%rd19055, %rd3757, %rd3751;
	xor.b64  	%rd3758, %rd3753, %rd19055;
	mov.b64 	{%r766, %r767}, %rd3758;
	shf.l.wrap.b32 	%r768, %r767, %r766, 16;
	shf.l.wrap.b32 	%r769, %r766, %r767, 16;
	mov.b64 	%rd19041, {%r769, %r768};
	add.s64 	%rd19044, %rd3754, %rd19041;
	xor.b64  	%rd3759, %rd3756, %rd19044;
	mov.b64 	{%r770, %r771}, %rd3759;
	shf.l.wrap.b32 	%r772, %r770, %r771, 1;
	shf.l.wrap.b32 	%r773, %r771, %r770, 1;
	mov.b64 	%rd19050, {%r773, %r772};
	ld.const.u8 	%r774, [%rd3663+10];
	mul.wide.u32 	%rd3760, %r774, 8;
	add.s64 	%rd3761, %rd3, %rd3760;
	ld.local.u64 	%rd3762, [%rd3761];
	ld.const.u8 	%r775, [%rd3663+11];
	mul.wide.u32 	%rd3763, %r775, 8;
	add.s64 	%rd3764, %rd3, %rd3763;
	ld.local.u64 	%rd3765, [%rd3764];
	add.s64 	%rd3766, %rd3698, %rd3762;
	add.s64 	%rd3767, %rd3766, %rd3723;
	xor.b64  	%rd3768, %rd3680, %rd3767;
	mov.b64 	{%r776, %r777}, %rd3768;
	mov.b64 	%rd3769, {%r777, %r776};
	add.s64 	%rd3770, %rd3741, %rd3769;
	xor.b64  	%rd3771, %rd3723, %rd3770;
	mov.b64 	{%r778, %r779}, %rd3771;
	shf.l.wrap.b32 	%r780, %r779, %r778, 8;
	shf.l.wrap.b32 	%r781, %r778, %r779, 8;
	mov.b64 	%rd3772, {%r781, %r780};
	add.s64 	%rd3773, %rd3772, %rd3765;
	add.s64 	%rd19051, %rd3773, %rd3767;
	xor.b64  	%rd3774, %rd3769, %rd19051;
	mov.b64 	{%r782, %r783}, %rd3774;
	shf.l.wrap.b32 	%r784, %r783, %r782, 16;
	shf.l.wrap.b32 	%r785, %r782, %r783, 16;
	mov.b64 	%rd19053, {%r785, %r784};
	add.s64 	%rd19040, %rd3770, %rd19053;
	xor.b64  	%rd3775, %rd3772, %rd19040;
	mov.b64 	{%r786, %r787}, %rd3775;
	shf.l.wrap.b32 	%r788, %r786, %r787, 1;
	shf.l.wrap.b32 	%r789, %r787, %r786, 1;
	mov.b64 	%rd19046, {%r789, %r788};
	ld.const.u8 	%r790, [%rd3663+12];
	mul.wide.u32 	%rd3776, %r790, 8;
	add.s64 	%rd3777, %rd3, %rd3776;
	ld.local.u64 	%rd3778, [%rd3777];
	ld.const.u8 	%r791, [%rd3663+13];
	mul.wide.u32 	%rd3779, %r791, 8;
	add.s64 	%rd3780, %rd3, %rd3779;
	ld.local.u64 	%rd3781, [%rd3780];
	add.s64 	%rd3782, %rd3718, %rd3778;
	add.s64 	%rd3783, %rd3782, %rd3743;
	xor.b64  	%rd3784, %rd3700, %rd3783;
	mov.b64 	{%r792, %r793}, %rd3784;
	mov.b64 	%rd3785, {%r793, %r792};
	add.s64 	%rd3786, %rd3681, %rd3785;
	xor.b64  	%rd3787, %rd3743, %rd3786;
	mov.b64 	{%r794, %r795}, %rd3787;
	shf.l.wrap.b32 	%r796, %r795, %r794, 8;
	shf.l.wrap.b32 	%r797, %r794, %r795, 8;
	mov.b64 	%rd3788, {%r797, %r796};
	add.s64 	%rd3789, %rd3788, %rd3781;
	add.s64 	%rd19047, %rd3789, %rd3783;
	xor.b64  	%rd3790, %rd3785, %rd19047;
	mov.b64 	{%r798, %r799}, %rd3790;
	shf.l.wrap.b32 	%r800, %r799, %r798, 16;
	shf.l.wrap.b32 	%r801, %r798, %r799, 16;
	mov.b64 	%rd19049, {%r801, %r800};
	add.s64 	%rd19052, %rd3786, %rd19049;
	xor.b64  	%rd3791, %rd3788, %rd19052;
	mov.b64 	{%r802, %r803}, %rd3791;
	shf.l.wrap.b32 	%r804, %r802, %r803, 1;
	shf.l.wrap.b32 	%r805, %r803, %r802, 1;
	mov.b64 	%rd19042, {%r805, %r804};
	ld.const.u8 	%r806, [%rd3663+14];
	mul.wide.u32 	%rd3792, %r806, 8;
	add.s64 	%rd3793, %rd3, %rd3792;
	ld.local.u64 	%rd3794, [%rd3793];
	ld.const.u8 	%r807, [%rd3663+15];
	mul.wide.u32 	%rd3795, %r807, 8;
	add.s64 	%rd3796, %rd3, %rd3795;
	ld.local.u64 	%rd3797, [%rd3796];
	add.s64 	%rd3798, %rd3738, %rd3794;
	add.s64 	%rd3799, %rd3798, %rd3683;
	xor.b64  	%rd3800, %rd3720, %rd3799;
	mov.b64 	{%r808, %r809}, %rd3800;
	mov.b64 	%rd3801, {%r809, %r808};
	add.s64 	%rd3802, %rd3701, %rd3801;
	xor.b64  	%rd3803, %rd3683, %rd3802;
	mov.b64 	{%r810, %r811}, %rd3803;
	shf.l.wrap.b32 	%r812, %r811, %r810, 8;
	shf.l.wrap.b32 	%r813, %r810, %r811, 8;
	mov.b64 	%rd3804, {%r813, %r812};
	add.s64 	%rd3805, %rd3804, %rd3797;
	add.s64 	%rd19043, %rd3805, %rd3799;
	xor.b64  	%rd3806, %rd3801, %rd19043;
	mov.b64 	{%r814, %r815}, %rd3806;
	shf.l.wrap.b32 	%r816, %r815, %r814, 16;
	shf.l.wrap.b32 	%r817, %r814, %r815, 16;
	mov.b64 	%rd19045, {%r817, %r816};
	add.s64 	%rd19048, %rd3802, %rd19045;
	xor.b64  	%rd3807, %rd3804, %rd19048;
	mov.b64 	{%r818, %r819}, %rd3807;
	shf.l.wrap.b32 	%r820, %r818, %r819, 1;
	shf.l.wrap.b32 	%r821, %r819, %r818, 1;
	mov.b64 	%rd19054, {%r821, %r820};
	add.s32 	%r10369, %r10369, 1;
	setp.ne.s32 	%p18, %r10369, 12;
	@%p18 bra 	$L__BB0_26;
	xor.b64  	%rd3808, %rd19052, %rd19055;
	xor.b64  	%rd19119, %rd3808, %rd19030;
	xor.b64  	%rd3809, %rd19048, %rd19051;
	xor.b64  	%rd19111, %rd3809, %rd19029;
	xor.b64  	%rd3810, %rd19044, %rd19047;
	xor.b64  	%rd19103, %rd3810, %rd19028;
	xor.b64  	%rd3811, %rd19040, %rd19043;
	xor.b64  	%rd19095, %rd3811, %rd19027;
	xor.b64  	%rd3812, %rd19053, %rd19054;
	xor.b64  	%rd19087, %rd3812, %rd19026;
	xor.b64  	%rd3813, %rd19049, %rd19050;
	xor.b64  	%rd19079, %rd3813, %rd19025;
	xor.b64  	%rd3814, %rd19045, %rd19046;
	xor.b64  	%rd19071, %rd3814, %rd19024;
	xor.b64  	%rd3815, %rd19041, %rd19042;
	xor.b64  	%rd19063, %rd3815, %rd19023;
	shr.u64 	%rd19118, %rd19119, 8;
	shr.u64 	%rd19117, %rd19119, 16;
	shr.u64 	%rd19116, %rd19119, 24;
	shr.u64 	%rd19115, %rd19119, 32;
	shr.u64 	%rd19114, %rd19119, 40;
	shr.u64 	%rd19113, %rd19119, 48;
	shr.u64 	%rd19112, %rd19119, 56;
	shr.u64 	%rd19110, %rd19111, 8;
	shr.u64 	%rd19109, %rd19111, 16;
	shr.u64 	%rd19108, %rd19111, 24;
	shr.u64 	%rd19107, %rd19111, 32;
	shr.u64 	%rd19106, %rd19111, 40;
	shr.u64 	%rd19105, %rd19111, 48;
	shr.u64 	%rd19104, %rd19111, 56;
	cvt.u32.u64 	%r824, %rd19104;
	cvt.u32.u64 	%r825, %rd19105;
	prmt.b32 	%r826, %r825, %r824, 0x3340U;
	{ .reg .b32 tmp; mov.b64 {tmp, %r827}, %rd19111; }
	cvt.u32.u64 	%r828, %rd19106;
	prmt.b32 	%r829, %r827, %r828, 0x3340U;
	prmt.b32 	%r830, %r829, %r826, 0x5410U;
	cvt.u32.u64 	%r831, %rd19108;
	cvt.u32.u64 	%r832, %rd19109;
	prmt.b32 	%r833, %r832, %r831, 0x3340U;
	cvt.u32.u64 	%r834, %rd19111;
	cvt.u32.u64 	%r835, %rd19110;
	prmt.b32 	%r836, %r834, %r835, 0x3340U;
	prmt.b32 	%r837, %r836, %r833, 0x5410U;
	cvt.u32.u64 	%r838, %rd19112;
	cvt.u32.u64 	%r839, %rd19113;
	prmt.b32 	%r840, %r839, %r838, 0x3340U;
	{ .reg .b32 tmp; mov.b64 {tmp, %r841}, %rd19119; }
	cvt.u32.u64 	%r842, %rd19114;
	prmt.b32 	%r843, %r841, %r842, 0x3340U;
	prmt.b32 	%r844, %r843, %r840, 0x5410U;
	cvt.u32.u64 	%r845, %rd19116;
	cvt.u32.u64 	%r846, %rd19117;
	prmt.b32 	%r847, %r846, %r845, 0x3340U;
	cvt.u32.u64 	%r848, %rd19119;
	cvt.u32.u64 	%r849, %rd19118;
	prmt.b32 	%r850, %r848, %r849, 0x3340U;
	prmt.b32 	%r851, %r850, %r847, 0x5410U;
	st.local.v4.b32 	[%rd2], {%r851, %r844, %r837, %r830};
	shr.u64 	%rd19102, %rd19103, 8;
	shr.u64 	%rd19101, %rd19103, 16;
	shr.u64 	%rd19100, %rd19103, 24;
	shr.u64 	%rd19099, %rd19103, 32;
	shr.u64 	%rd19098, %rd19103, 40;
	shr.u64 	%rd19097, %rd19103, 48;
	shr.u64 	%rd19096, %rd19103, 56;
	shr.u64 	%rd19094, %rd19095, 8;
	shr.u64 	%rd19093, %rd19095, 16;
	shr.u64 	%rd19092, %rd19095, 24;
	shr.u64 	%rd19091, %rd19095, 32;
	shr.u64 	%rd19090, %rd19095, 40;
	shr.u64 	%rd19089, %rd19095, 48;
	shr.u64 	%rd19088, %rd19095, 56;
	cvt.u32.u64 	%r852, %rd19088;
	cvt.u32.u64 	%r853, %rd19089;
	prmt.b32 	%r854, %r853, %r852, 0x3340U;
	{ .reg .b32 tmp; mov.b64 {tmp, %r855}, %rd19095; }
	cvt.u32.u64 	%r856, %rd19090;
	prmt.b32 	%r857, %r855, %r856, 0x3340U;
	prmt.b32 	%r858, %r857, %r854, 0x5410U;
	cvt.u32.u64 	%r859, %rd19092;
	cvt.u32.u64 	%r860, %rd19093;
	prmt.b32 	%r861, %r860, %r859, 0x3340U;
	cvt.u32.u64 	%r862, %rd19095;
	cvt.u32.u64 	%r863, %rd19094;
	prmt.b32 	%r864, %r862, %r863, 0x3340U;
	prmt.b32 	%r865, %r864, %r861, 0x5410U;
	cvt.u32.u64 	%r866, %rd19096;
	cvt.u32.u64 	%r867, %rd19097;
	prmt.b32 	%r868, %r867, %r866, 0x3340U;
	{ .reg .b32 tmp; mov.b64 {tmp, %r869}, %rd19103; }
	cvt.u32.u64 	%r870, %rd19098;
	prmt.b32 	%r871, %r869, %r870, 0x3340U;
	prmt.b32 	%r872, %r871, %r868, 0x5410U;
	cvt.u32.u64 	%r873, %rd19100;
	cvt.u32.u64 	%r874, %rd19101;
	prmt.b32 	%r875, %r874, %r873, 0x3340U;
	cvt.u32.u64 	%r876, %rd19103;
	cvt.u32.u64 	%r877, %rd19102;
	prmt.b32 	%r878, %r876, %r877, 0x3340U;
	prmt.b32 	%r879, %r878, %r875, 0x5410U;
	st.local.v4.b32 	[%rd2+16], {%r879, %r872, %r865, %r858};
	shr.u64 	%rd19086, %rd19087, 8;
	shr.u64 	%rd19085, %rd19087, 16;
	shr.u64 	%rd19084, %rd19087, 24;
	shr.u64 	%rd19083, %rd19087, 32;
	shr.u64 	%rd19082, %rd19087, 40;
	shr.u64 	%rd19081, %rd19087, 48;
	shr.u64 	%rd19080, %rd19087, 56;
	shr.u64 	%rd19078, %rd19079, 8;
	shr.u64 	%rd19077, %rd19079, 16;
	shr.u64 	%rd19076, %rd19079, 24;
	shr.u64 	%rd19075, %rd19079, 32;
	shr.u64 	%rd19074, %rd19079, 40;
	shr.u64 	%rd19073, %rd19079, 48;
	shr.u64 	%rd19072, %rd19079, 56;
	cvt.u32.u64 	%r880, %rd19072;
	cvt.u32.u64 	%r881, %rd19073;
	prmt.b32 	%r882, %r881, %r880, 0x3340U;
	{ .reg .b32 tmp; mov.b64 {tmp, %r883}, %rd19079; }
	cvt.u32.u64 	%r884, %rd19074;
	prmt.b32 	%r885, %r883, %r884, 0x3340U;
	prmt.b32 	%r886, %r885, %r882, 0x5410U;
	cvt.u32.u64 	%r887, %rd19076;
	cvt.u32.u64 	%r888, %rd19077;
	prmt.b32 	%r889, %r888, %r887, 0x3340U;
	cvt.u32.u64 	%r890, %rd19079;
	cvt.u32.u64 	%r891, %rd19078;
	prmt.b32 	%r892, %r890, %r891, 0x3340U;
	prmt.b32 	%r893, %r892, %r889, 0x5410U;
	cvt.u32.u64 	%r894, %rd19080;
	cvt.u32.u64 	%r895, %rd19081;
	prmt.b32 	%r896, %r895, %r894, 0x3340U;
	{ .reg .b32 tmp; mov.b64 {tmp, %r897}, %rd19087; }
	cvt.u32.u64 	%r898, %rd19082;
	prmt.b32 	%r899, %r897, %r898, 0x3340U;
	prmt.b32 	%r900, %r899, %r896, 0x5410U;
	cvt.u32.u64 	%r901, %rd19084;
	cvt.u32.u64 	%r902, %rd19085;
	prmt.b32 	%r903, %r902, %r901, 0x3340U;
	cvt.u32.u64 	%r904, %rd19087;
	cvt.u32.u64 	%r905, %rd19086;
	prmt.b32 	%r906, %r904, %r905, 0x3340U;
	prmt.b32 	%r907, %r906, %r903, 0x5410U;
	st.local.v4.b32 	[%rd2+32], {%r907, %r900, %r893, %r886};
	shr.u64 	%rd19070, %rd19071, 8;
	shr.u64 	%rd19069, %rd19071, 16;
	shr.u64 	%rd19068, %rd19071, 24;
	shr.u64 	%rd19067, %rd19071, 32;
	shr.u64 	%rd19066, %rd19071, 40;
	shr.u64 	%rd19065, %rd19071, 48;
	shr.u64 	%rd19064, %rd19071, 56;
	shr.u64 	%rd19062, %rd19063, 8;
	shr.u64 	%rd19061, %rd19063, 16;
	shr.u64 	%rd19060, %rd19063, 24;
	shr.u64 	%rd19059, %rd19063, 32;
	shr.u64 	%rd19058, %rd19063, 40;
	shr.u64 	%rd19057, %rd19063, 48;
	shr.u64 	%rd19056, %rd19063, 56;
	cvt.u32.u64 	%r908, %rd19056;
	cvt.u32.u64 	%r909, %rd19057;
	prmt.b32 	%r910, %r909, %r908, 0x3340U;
	{ .reg .b32 tmp; mov.b64 {tmp, %r911}, %rd19063; }
	cvt.u32.u64 	%r912, %rd19058;
	prmt.b32 	%r913, %r911, %r912, 0x3340U;
	prmt.b32 	%r914, %r913, %r910, 0x5410U;
	cvt.u32.u64 	%r915, %rd19060;
	cvt.u32.u64 	%r916, %rd19061;
	prmt.b32 	%r917, %r916, %r915, 0x3340U;
	cvt.u32.u64 	%r918, %rd19063;
	cvt.u32.u64 	%r919, %rd19062;
	prmt.b32 	%r920, %r918, %r919, 0x3340U;
	prmt.b32 	%r921, %r920, %r917, 0x5410U;
	cvt.u32.u64 	%r922, %rd19064;
	cvt.u32.u64 	%r923, %rd19065;
	prmt.b32 	%r924, %r923, %r922, 0x3340U;
	{ .reg .b32 tmp; mov.b64 {tmp, %r925}, %rd19071; }
	cvt.u32.u64 	%r926, %rd19066;
	prmt.b32 	%r927, %r925, %r926, 0x3340U;
	prmt.b32 	%r928, %r927, %r924, 0x5410U;
	cvt.u32.u64 	%r929, %rd19068;
	cvt.u32.u64 	%r930, %rd19069;
	prmt.b32 	%r931, %r930, %r929, 0x3340U;
	cvt.u32.u64 	%r932, %rd19071;
	cvt.u32.u64 	%r933, %rd19070;
	prmt.b32 	%r934, %r932, %r933, 0x3340U;
	prmt.b32 	%r935, %r934, %r931, 0x5410U;
	st.local.v4.b32 	[%rd2+48], {%r935, %r928, %r921, %r914};
	st.local.v4.b32 	[%rd4], {%r851, %r844, %r837, %r830};
	st.local.v4.b32 	[%rd4+16], {%r879, %r872, %r865, %r858};
	st.local.v4.b32 	[%rd4+32], {%r907, %r900, %r893, %r886};
	st.local.v4.b32 	[%rd4+48], {%r935, %r928, %r921, %r914};
	mov.b32 	%r10371, 384;
	mov.b32 	%r10378, 64;
	ld.const.u64 	%rd19149, [blake2b_IV];
	ld.const.u64 	%rd19161, [blake2b_IV+8];
	ld.const.u64 	%rd19157, [blake2b_IV+16];
	ld.const.u64 	%rd19153, [blake2b_IV+24];
	ld.const.u64 	%rd19162, [blake2b_IV+40];
	ld.const.u64 	%rd19154, [blake2b_IV+56];
$L__BB0_28:
	ld.const.u64 	%rd19122, [blake2b_IV+56];
	ld.const.u64 	%rd19130, [blake2b_IV+40];
	ld.const.u64 	%rd19121, [blake2b_IV+24];
	ld.const.u64 	%rd19125, [blake2b_IV+16];
	ld.const.u64 	%rd19129, [blake2b_IV+8];
	ld.const.u64 	%rd19127, [blake2b_IV+48];
	not.b64 	%rd19126, %rd19127;
	ld.const.u64 	%rd19133, [blake2b_IV];
	xor.b64  	%rd19136, %rd19133, 16842816;
	ld.const.u64 	%rd19135, [blake2b_IV+32];
	xor.b64  	%rd19134, %rd19135, 64;
	and.b64  	%rd3817, %rd19119, 255;
	shl.b64 	%rd3818, %rd19118, 8;
	and.b64  	%rd3819, %rd3818, 65280;
	or.b64  	%rd3820, %rd3819, %rd3817;
	shl.b64 	%rd3821, %rd19117, 16;
	and.b64  	%rd3822, %rd3821, 16711680;
	or.b64  	%rd3823, %rd3822, %rd3820;
	shl.b64 	%rd3824, %rd19116, 24;
	and.b64  	%rd3825, %rd3824, 4278190080;
	or.b64  	%rd3826, %rd3825, %rd3823;
	shl.b64 	%rd3827, %rd19115, 32;
	and.b64  	%rd3828, %rd3827, 1095216660480;
	or.b64  	%rd3829, %rd3828, %rd3826;
	shl.b64 	%rd3830, %rd19114, 40;
	and.b64  	%rd3831, %rd3830, 280375465082880;
	or.b64  	%rd3832, %rd3831, %rd3829;
	shl.b64 	%rd3833, %rd19113, 48;
	and.b64  	%rd3834, %rd3833, 71776119061217280;
	or.b64  	%rd3835, %rd3834, %rd3832;
	shl.b64 	%rd3836, %rd19112, 56;
	or.b64  	%rd3837, %rd3836, %rd3835;
	mov.b64 	%rd3838, 0;
	st.local.v2.u64 	[%rd3], {%rd3837, %rd3838};
	and.b64  	%rd3839, %rd19111, 255;
	shl.b64 	%rd3840, %rd19110, 8;
	and.b64  	%rd3841, %rd3840, 65280;
	or.b64  	%rd3842, %rd3841, %rd3839;
	shl.b64 	%rd3843, %rd19109, 16;
	and.b64  	%rd3844, %rd3843, 16711680;
	or.b64  	%rd3845, %rd3844, %rd3842;
	shl.b64 	%rd3846, %rd19108, 24;
	and.b64  	%rd3847, %rd3846, 4278190080;
	or.b64  	%rd3848, %rd3847, %rd3845;
	shl.b64 	%rd3849, %rd19107, 32;
	and.b64  	%rd3850, %rd3849, 1095216660480;
	or.b64  	%rd3851, %rd3850, %rd3848;
	shl.b64 	%rd3852, %rd19106, 40;
	and.b64  	%rd3853, %rd3852, 280375465082880;
	or.b64  	%rd3854, %rd3853, %rd3851;
	shl.b64 	%rd3855, %rd19105, 48;
	and.b64  	%rd3856, %rd3855, 71776119061217280;
	or.b64  	%rd3857, %rd3856, %rd3854;
	shl.b64 	%rd3858, %rd19104, 56;
	or.b64  	%rd3859, %rd3858, %rd3857;
	st.local.u64 	[%rd3+8], %rd3859;
	and.b64  	%rd3860, %rd19103, 255;
	shl.b64 	%rd3861, %rd19102, 8;
	and.b64  	%rd3862, %rd3861, 65280;
	or.b64  	%rd3863, %rd3862, %rd3860;
	shl.b64 	%rd3864, %rd19101, 16;
	and.b64  	%rd3865, %rd3864, 16711680;
	or.b64  	%rd3866, %rd3865, %rd3863;
	shl.b64 	%rd3867, %rd19100, 24;
	and.b64  	%rd3868, %rd3867, 4278190080;
	or.b64  	%rd3869, %rd3868, %rd3866;
	shl.b64 	%rd3870, %rd19099, 32;
	and.b64  	%rd3871, %rd3870, 1095216660480;
	or.b64  	%rd3872, %rd3871, %rd3869;
	shl.b64 	%rd3873, %rd19098, 40;
	and.b64  	%rd3874, %rd3873, 280375465082880;
	or.b64  	%rd3875, %rd3874, %rd3872;
	shl.b64 	%rd3876, %rd19097, 48;
	and.b64  	%rd3877, %rd3876, 71776119061217280;
	or.b64  	%rd3878, %rd3877, %rd3875;
	shl.b64 	%rd3879, %rd19096, 56;
	or.b64  	%rd3880, %rd3879, %rd3878;
	st.local.v2.u64 	[%rd3+16], {%rd3880, %rd3838};
	and.b64  	%rd3881, %rd19095, 255;
	shl.b64 	%rd3882, %rd19094, 8;
	and.b64  	%rd3883, %rd3882, 65280;
	or.b64  	%rd3884, %rd3883, %rd3881;
	shl.b64 	%rd3885, %rd19093, 16;
	and.b64  	%rd3886, %rd3885, 16711680;
	or.b64  	%rd3887, %rd3886, %rd3884;
	shl.b64 	%rd3888, %rd19092, 24;
	and.b64  	%rd3889, %rd3888, 4278190080;
	or.b64  	%rd3890, %rd3889, %rd3887;
	shl.b64 	%rd3891, %rd19091, 32;
	and.b64  	%rd3892, %rd3891, 1095216660480;
	or.b64  	%rd3893, %rd3892, %rd3890;
	shl.b64 	%rd3894, %rd19090, 40;
	and.b64  	%rd3895, %rd3894, 280375465082880;
	or.b64  	%rd3896, %rd3895, %rd3893;
	shl.b64 	%rd3897, %rd19089, 48;
	and.b64  	%rd3898, %rd3897, 71776119061217280;
	or.b64  	%rd3899, %rd3898, %rd3896;
	shl.b64 	%rd3900, %rd19088, 56;
	or.b64  	%rd3901, %rd3900, %rd3899;
	st.local.u64 	[%rd3+24], %rd3901;
	and.b64  	%rd3902, %rd19087, 255;
	shl.b64 	%rd3903, %rd19086, 8;
	and.b64  	%rd3904, %rd3903, 65280;
	or.b64  	%rd3905, %rd3904, %rd3902;
	shl.b64 	%rd3906, %rd19085, 16;
	and.b64  	%rd3907, %rd3906, 16711680;
	or.b64  	%rd3908, %rd3907, %rd3905;
	shl.b64 	%rd3909, %rd19084, 24;
	and.b64  	%rd3910, %rd3909, 4278190080;
	or.b64  	%rd3911, %rd3910, %rd3908;
	shl.b64 	%rd3912, %rd19083, 32;
	and.b64  	%rd3913, %rd3912, 1095216660480;
	or.b64  	%rd3914, %rd3913, %rd3911;
	shl.b64 	%rd3915, %rd19082, 40;
	and.b64  	%rd3916, %rd3915, 280375465082880;
	or.b64  	%rd3917, %rd3916, %rd3914;
	shl.b64 	%rd3918, %rd19081, 48;
	and.b64  	%rd3919, %rd3918, 71776119061217280;
	or.b64  	%rd3920, %rd3919, %rd3917;
	shl.b64 	%rd3921, %rd19080, 56;
	or.b64  	%rd3922, %rd3921, %rd3920;
	st.local.v2.u64 	[%rd3+32], {%rd3922, %rd3838};
	and.b64  	%rd3923, %rd19079, 255;
	shl.b64 	%rd3924, %rd19078, 8;
	and.b64  	%rd3925, %rd3924, 65280;
	or.b64  	%rd3926, %rd3925, %rd3923;
	shl.b64 	%rd3927, %rd19077, 16;
	and.b64  	%rd3928, %rd3927, 16711680;
	or.b64  	%rd3929, %rd3928, %rd3926;
	shl.b64 	%rd3930, %rd19076, 24;
	and.b64  	%rd3931, %rd3930, 4278190080;
	or.b64  	%rd3932, %rd3931, %rd3929;
	shl.b64 	%rd3933, %rd19075, 32;
	and.b64  	%rd3934, %rd3933, 1095216660480;
	or.b64  	%rd3935, %rd3934, %rd3932;
	shl.b64 	%rd3936, %rd19074, 40;
	and.b64  	%rd3937, %rd3936, 280375465082880;
	or.b64  	%rd3938, %rd3937, %rd3935;
	shl.b64 	%rd3939, %rd19073, 48;
	and.b64  	%rd3940, %rd3939, 71776119061217280;
	or.b64  	%rd3941, %rd3940, %rd3938;
	shl.b64 	%rd3942, %rd19072, 56;
	or.b64  	%rd3943, %rd3942, %rd3941;
	st.local.u64 	[%rd3+40], %rd3943;
	and.b64  	%rd3944, %rd19071, 255;
	shl.b64 	%rd3945, %rd19070, 8;
	and.b64  	%rd3946, %rd3945, 65280;
	or.b64  	%rd3947, %rd3946, %rd3944;
	shl.b64 	%rd3948, %rd19069, 16;
	and.b64  	%rd3949, %rd3948, 16711680;
	or.b64  	%rd3950, %rd3949, %rd3947;
	shl.b64 	%rd3951, %rd19068, 24;
	and.b64  	%rd3952, %rd3951, 4278190080;
	or.b64  	%rd3953, %rd3952, %rd3950;
	shl.b64 	%rd3954, %rd19067, 32;
	and.b64  	%rd3955, %rd3954, 1095216660480;
	or.b64  	%rd3956, %rd3955, %rd3953;
	shl.b64 	%rd3957, %rd19066, 40;
	and.b64  	%rd3958, %rd3957, 280375465082880;
	or.b64  	%rd3959, %rd3958, %rd3956;
	shl.b64 	%rd3960, %rd19065, 48;
	and.b64  	%rd3961, %rd3960, 71776119061217280;
	or.b64  	%rd3962, %rd3961, %rd3959;
	shl.b64 	%rd3963, %rd19064, 56;
	or.b64  	%rd3964, %rd3963, %rd3962;
	st.local.v2.u64 	[%rd3+48], {%rd3964, %rd3838};
	and.b64  	%rd3965, %rd19063, 255;
	shl.b64 	%rd3966, %rd19062, 8;
	and.b64  	%rd3967, %rd3966, 65280;
	or.b64  	%rd3968, %rd3967, %rd3965;
	shl.b64 	%rd3969, %rd19061, 16;
	and.b64  	%rd3970, %rd3969, 16711680;
	or.b64  	%rd3971, %rd3970, %rd3968;
	shl.b64 	%rd3972, %rd19060, 24;
	and.b64  	%rd3973, %rd3972, 4278190080;
	or.b64  	%rd3974, %rd3973, %rd3971;
	shl.b64 	%rd3975, %rd19059, 32;
	and.b64  	%rd3976, %rd3975, 1095216660480;
	or.b64  	%rd3977, %rd3976, %rd3974;
	shl.b64 	%rd3978, %rd19058, 40;
	and.b64  	%rd3979, %rd3978, 280375465082880;
	or.b64  	%rd3980, %rd3979, %rd3977;
	shl.b64 	%rd3981, %rd19057, 48;
	and.b64  	%rd3982, %rd3981, 71776119061217280;
	or.b64  	%rd3983, %rd3982, %rd3980;
	shl.b64 	%rd3984, %rd19056, 56;
	or.b64  	%rd3985, %rd3984, %rd3983;
	st.local.u64 	[%rd3+56], %rd3985;
	st.local.v2.u64 	[%rd3+64], {%rd3838, %rd3838};
	st.local.v2.u64 	[%rd3+80], {%rd3838, %rd3838};
	st.local.v2.u64 	[%rd3+96], {%rd3838, %rd3838};
	st.local.v2.u64 	[%rd3+112], {%rd3838, %rd3838};
	mov.u64 	%rd3986, blake2b_sigma;
	add.s64 	%rd19120, %rd3986, 7;
	mov.b32 	%r10372, 0;
	mov.u64 	%rd19123, %rd19122;
	mov.u64 	%rd19124, %rd19121;
	mov.u64 	%rd19128, %rd19125;
	mov.u64 	%rd19131, %rd19130;
	mov.u64 	%rd19132, %rd19129;
$L__BB0_29:
	ld.const.u8 	%r937, [%rd19120+-7];
	mul.wide.u32 	%rd3987, %r937, 8;
	add.s64 	%rd3988, %rd3, %rd3987;
	ld.local.u64 	%rd3989, [%rd3988];
	ld.const.u8 	%r938, [%rd19120+-6];
	mul.wide.u32 	%rd3990, %r938, 8;
	add.s64 	%rd3991, %rd3, %rd3990;
	ld.local.u64 	%rd3992, [%rd3991];
	add.s64 	%rd3993, %rd19136, %rd3989;
	add.s64 	%rd3994, %rd3993, %rd19135;
	xor.b64  	%rd3995, %rd19134, %rd3994;
	mov.b64 	{%r939, %r940}, %rd3995;
	mov.b64 	%rd3996, {%r940, %r939};
	add.s64 	%rd3997, %rd19133, %rd3996;
	xor.b64  	%rd3998, %rd19135, %rd3997;
	mov.b64 	{%r941, %r942}, %rd3998;
	shf.l.wrap.b32 	%r943, %r942, %r941, 8;
	shf.l.wrap.b32 	%r944, %r941, %r942, 8;
	mov.b64 	%rd3999, {%r944, %r943};
	add.s64 	%rd4000, %rd3999, %rd3992;
	add.s64 	%rd4001, %rd4000, %rd3994;
	xor.b64  	%rd4002, %rd3996, %rd4001;
	mov.b64 	{%r945, %r946}, %rd4002;
	shf.l.wrap.b32 	%r947, %r946, %r945, 16;
	shf.l.wrap.b32 	%r948, %r945, %r946, 16;
	mov.b64 	%rd4003, {%r948, %r947};
	add.s64 	%rd4004, %rd3997, %rd4003;
	xor.b64  	%rd4005, %rd3999, %rd4004;
	mov.b64 	{%r949, %r950}, %rd4005;
	shf.l.wrap.b32 	%r951, %r949, %r950, 1;
	shf.l.wrap.b32 	%r952, %r950, %r949, 1;
	mov.b64 	%rd4006, {%r952, %r951};
	ld.const.u8 	%r953, [%rd19120+-5];
	mul.wide.u32 	%rd4007, %r953, 8;
	add.s64 	%rd4008, %rd3, %rd4007;
	ld.local.u64 	%rd4009, [%rd4008];
	ld.const.u8 	%r954, [%rd19120+-4];
	mul.wide.u32 	%rd4010, %r954, 8;
	add.s64 	%rd4011, %rd3, %rd4010;
	ld.local.u64 	%rd4012, [%rd4011];
	add.s64 	%rd4013, %rd19132, %rd4009;
	add.s64 	%rd4014, %rd4013, %rd19131;
	xor.b64  	%rd4015, %rd19130, %rd4014;
	mov.b64 	{%r955, %r956}, %rd4015;
	mov.b64 	%rd4016, {%r956, %r955};
	add.s64 	%rd4017, %rd19129, %rd4016;
	xor.b64  	%rd4018, %rd19131, %rd4017;
	mov.b64 	{%r957, %r958}, %rd4018;
	shf.l.wrap.b32 	%r959, %r958, %r957, 8;
	shf.l.wrap.b32 	%r960, %r957, %r958, 8;
	mov.b64 	%rd4019, {%r960, %r959};
	add.s64 	%rd4020, %rd4019, %rd4012;
	add.s64 	%rd4021, %rd4020, %rd4014;
	xor.b64  	%rd4022, %rd4016, %rd4021;
	mov.b64 	{%r961, %r962}, %rd4022;
	shf.l.wrap.b32 	%r963, %r962, %r961, 16;
	shf.l.wrap.b32 	%r964, %r961, %r962, 16;
	mov.b64 	%rd4023, {%r964, %r963};
	add.s64 	%rd4024, %rd4017, %rd4023;
	xor.b64  	%rd4025, %rd4019, %rd4024;
	mov.b64 	{%r965, %r966}, %rd4025;
	shf.l.wrap.b32 	%r967, %r965, %r966, 1;
	shf.l.wrap.b32 	%r968, %r966, %r965, 1;
	mov.b64 	%rd4026, {%r968, %r967};
	ld.const.u8 	%r969, [%rd19120+-3];
	mul.wide.u32 	%rd4027, %r969, 8;
	add.s64 	%rd4028, %rd3, %rd4027;
	ld.local.u64 	%rd4029, [%rd4028];
	ld.const.u8 	%r970, [%rd19120+-2];
	mul.wide.u32 	%rd4030, %r970, 8;
	add.s64 	%rd4031, %rd3, %rd4030;
	ld.local.u64 	%rd4032, [%rd4031];
	add.s64 	%rd4033, %rd19128, %rd4029;
	add.s64 	%rd4034, %rd4033, %rd19127;
	xor.b64  	%rd4035, %rd19126, %rd4034;
	mov.b64 	{%r971, %r972}, %rd4035;
	mov.b64 	%rd4036, {%r972, %r971};
	add.s64 	%rd4037, %rd19125, %rd4036;
	xor.b64  	%rd4038, %rd19127, %rd4037;
	mov.b64 	{%r973, %r974}, %rd4038;
	shf.l.wrap.b32 	%r975, %r974, %r973, 8;
	shf.l.wrap.b32 	%r976, %r973, %r974, 8;
	mov.b64 	%rd4039, {%r976, %r975};
	add.s64 	%rd4040, %rd4039, %rd4032;
	add.s64 	%rd4041, %rd4040, %rd4034;
	xor.b64  	%rd4042, %rd4036, %rd4041;
	mov.b64 	{%r977, %r978}, %rd4042;
	shf.l.wrap.b32 	%r979, %r978, %r977, 16;
	shf.l.wrap.b32 	%r980, %r977, %r978, 16;
	mov.b64 	%rd4043, {%r980, %r979};
	add.s64 	%rd4044, %rd4037, %rd4043;
	xor.b64  	%rd4045, %rd4039, %rd4044;
	mov.b64 	{%r981, %r982}, %rd4045;
	shf.l.wrap.b32 	%r983, %r981, %r982, 1;
	shf.l.wrap.b32 	%r984, %r982, %r981, 1;
	mov.b64 	%rd4046, {%r984, %r983};
	ld.const.u8 	%r985, [%rd19120+-1];
	mul.wide.u32 	%rd4047, %r985, 8;
	add.s64 	%rd4048, %rd3, %rd4047;
	ld.local.u64 	%rd4049, [%rd4048];
	ld.const.u8 	%r986, [%rd19120];
	mul.wide.u32 	%rd4050, %r986, 8;
	add.s64 	%rd4051, %rd3, %rd4050;
	ld.local.u64 	%rd4052, [%rd4051];
	add.s64 	%rd4053, %rd19124, %rd4049;
	add.s64 	%rd4054, %rd4053, %rd19123;
	xor.b64  	%rd4055, %rd19122, %rd4054;
	mov.b64 	{%r987, %r988}, %rd4055;
	mov.b64 	%rd4056, {%r988, %r987};
	add.s64 	%rd4057, %rd19121, %rd4056;
	xor.b64  	%rd4058, %rd19123, %rd4057;
	mov.b64 	{%r989, %r990}, %rd4058;
	shf.l.wrap.b32 	%r991, %r990, %r989, 8;
	shf.l.wrap.b32 	%r992, %r989, %r990, 8;
	mov.b64 	%rd4059, {%r992, %r991};
	add.s64 	%rd4060, %rd4059, %rd4052;
	add.s64 	%rd4061, %rd4060, %rd4054;
	xor.b64  	%rd4062, %rd4056, %rd4061;
	mov.b64 	{%r993, %r994}, %rd4062;
	shf.l.wrap.b32 	%r995, %r994, %r993, 16;
	shf.l.wrap.b32 	%r996, %r993, %r994, 16;
	mov.b64 	%rd4063, {%r996, %r995};
	add.s64 	%rd4064, %rd4057, %rd4063;
	xor.b64  	%rd4065, %rd4059, %rd4064;
	mov.b64 	{%r997, %r998}, %rd4065;
	shf.l.wrap.b32 	%r999, %r997, %r998, 1;
	shf.l.wrap.b32 	%r1000, %r998, %r997, 1;
	mov.b64 	%rd4066, {%r1000, %r999};
	ld.const.u8 	%r1001, [%rd19120+1];
	mul.wide.u32 	%rd4067, %r1001, 8;
	add.s64 	%rd4068, %rd3, %rd4067;
	ld.local.u64 	%rd4069, [%rd4068];
	ld.const.u8 	%r1002, [%rd19120+2];
	mul.wide.u32 	%rd4070, %r1002, 8;
	add.s64 	%rd4071, %rd3, %rd4070;
	ld.local.u64 	%rd4072, [%rd4071];
	add.s64 	%rd4073, %rd4001, %rd4069;
	add.s64 	%rd4074, %rd4073, %rd4026;
	xor.b64  	%rd4075, %rd4063, %rd4074;
	mov.b64 	{%r1003, %r1004}, %rd4075;
	mov.b64 	%rd4076, {%r1004, %r1003};
	add.s64 	%rd4077, %rd4044, %rd4076;
	xor.b64  	%rd4078, %rd4026, %rd4077;
	mov.b64 	{%r1005, %r1006}, %rd4078;
	shf.l.wrap.b32 	%r1007, %r1006, %r1005, 8;
	shf.l.wrap.b32 	%r1008, %r1005, %r1006, 8;
	mov.b64 	%rd4079, {%r1008, %r1007};
	add.s64 	%rd4080, %rd4079, %rd4072;
	add.s64 	%rd19136, %rd4080, %rd4074;
	xor.b64  	%rd4081, %rd4076, %rd19136;
	mov.b64 	{%r1009, %r1010}, %rd4081;
	shf.l.wrap.b32 	%r1011, %r1010, %r1009, 16;
	shf.l.wrap.b32 	%r1012, %r1009, %r1010, 16;
	mov.b64 	%rd19122, {%r1012, %r1011};
	add.s64 	%rd19125, %rd4077, %rd19122;
	xor.b64  	%rd4082, %rd4079, %rd19125;
	mov.b64 	{%r1013, %r1014}, %rd4082;
	shf.l.wrap.b32 	%r1015, %r1013, %r1014, 1;
	shf.l.wrap.b32 	%r1016, %r1014, %r1013, 1;
	mov.b64 	%rd19131, {%r1016, %r1015};
	ld.const.u8 	%r1017, [%rd19120+3];
	mul.wide.u32 	%rd4083, %r1017, 8;
	add.s64 	%rd4084, %rd3, %rd4083;
	ld.local.u64 	%rd4085, [%rd4084];
	ld.const.u8 	%r1018, [%rd19120+4];
	mul.wide.u32 	%rd4086, %r1018, 8;
	add.s64 	%rd4087, %rd3, %rd4086;
	ld.local.u64 	%rd4088, [%rd4087];
	add.s64 	%rd4089, %rd4021, %rd4085;
	add.s64 	%rd4090, %rd4089, %rd4046;
	xor.b64  	%rd4091, %rd4003, %rd4090;
	mov.b64 	{%r1019, %r1020}, %rd4091;
	mov.b64 	%rd4092, {%r1020, %r1019};
	add.s64 	%rd4093, %rd4064, %rd4092;
	xor.b64  	%rd4094, %rd4046, %rd4093;
	mov.b64 	{%r1021, %r1022}, %rd4094;
	shf.l.wrap.b32 	%r1023, %r1022, %r1021, 8;
	shf.l.wrap.b32 	%r1024, %r1021, %r1022, 8;
	mov.b64 	%rd4095, {%r1024, %r1023};
	add.s64 	%rd4096, %rd4095, %rd4088;
	add.s64 	%rd19132, %rd4096, %rd4090;
	xor.b64  	%rd4097, %rd4092, %rd19132;
	mov.b64 	{%r1025, %r1026}, %rd4097;
	shf.l.wrap.b32 	%r1027, %r1026, %r1025, 16;
	shf.l.wrap.b32 	%r1028, %r1025, %r1026, 16;
	mov.b64 	%rd19134, {%r1028, %r1027};
	add.s64 	%rd19121, %rd4093, %rd19134;
	xor.b64  	%rd4098, %rd4095, %rd19121;
	mov.b64 	{%r1029, %r1030}, %rd4098;
	shf.l.wrap.b32 	%r1031, %r1029, %r1030, 1;
	shf.l.wrap.b32 	%r1032, %r1030, %r1029, 1;
	mov.b64 	%rd19127, {%r1032, %r1031};
	ld.const.u8 	%r1033, [%rd19120+5];
	mul.wide.u32 	%rd4099, %r1033, 8;
	add.s64 	%rd4100, %rd3, %rd4099;
	ld.local.u64 	%rd4101, [%rd4100];
	ld.const.u8 	%r1034, [%rd19120+6];
	mul.wide.u32 	%rd4102, %r1034, 8;
	add.s64 	%rd4103, %rd3, %rd4102;
	ld.local.u64 	%rd4104, [%rd4103];
	add.s64 	%rd4105, %rd4041, %rd4101;
	add.s64 	%rd4106, %rd4105, %rd4066;
	xor.b64  	%rd4107, %rd4023, %rd4106;
	mov.b64 	{%r1035, %r1036}, %rd4107;
	mov.b64 	%rd4108, {%r1036, %r1035};
	add.s64 	%rd4109, %rd4004, %rd4108;
	xor.b64  	%rd4110, %rd4066, %rd4109;
	mov.b64 	{%r1037, %r1038}, %rd4110;
	shf.l.wrap.b32 	%r1039, %r1038, %r1037, 8;
	shf.l.wrap.b32 	%r1040, %r1037, %r1038, 8;
	mov.b64 	%rd4111, {%r1040, %r1039};
	add.s64 	%rd4112, %rd4111, %rd4104;
	add.s64 	%rd19128, %rd4112, %rd4106;
	xor.b64  	%rd4113, %rd4108, %rd19128;
	mov.b64 	{%r1041, %r1042}, %rd4113;
	shf.l.wrap.b32 	%r1043, %r1042, %r1041, 16;
	shf.l.wrap.b32 	%r1044, %r1041, %r1042, 16;
	mov.b64 	%rd19130, {%r1044, %r1043};
	add.s64 	%rd19133, %rd4109, %rd19130;
	xor.b64  	%rd4114, %rd4111, %rd19133;
	mov.b64 	{%r1045, %r1046}, %rd4114;
	shf.l.wrap.b32 	%r1047, %r1045, %r1046, 1;
	shf.l.wrap.b32 	%r1048, %r1046, %r1045, 1;
	mov.b64 	%rd19123, {%r1048, %r1047};
	ld.const.u8 	%r1049, [%rd19120+7];
	mul.wide.u32 	%rd4115, %r1049, 8;
	add.s64 	%rd4116, %rd3, %rd4115;
	ld.local.u64 	%rd4117, [%rd4116];
	ld.const.u8 	%r1050, [%rd19120+8];
	mul.wide.u32 	%rd4118, %r1050, 8;
	add.s64 	%rd4119, %rd3, %rd4118;
	ld.local.u64 	%rd4120, [%rd4119];
	add.s64 	%rd4121, %rd4061, %rd4117;
	add.s64 	%rd4122, %rd4121, %rd4006;
	xor.b64  	%rd4123, %rd4043, %rd4122;
	mov.b64 	{%r1051, %r1052}, %rd4123;
	mov.b64 	%rd4124, {%r1052, %r1051};
	add.s64 	%rd4125, %rd4024, %rd4124;
	xor.b64  	%rd4126, %rd4006, %rd4125;
	mov.b64 	{%r1053, %r1054}, %rd4126;
	shf.l.wrap.b32 	%r1055, %r1054, %r1053, 8;
	shf.l.wrap.b32 	%r1056, %r1053, %r1054, 8;
	mov.b64 	%rd4127, {%r1056, %r1055};
	add.s64 	%rd4128, %rd4127, %rd4120;
	add.s64 	%rd19124, %rd4128, %rd4122;
	xor.b64  	%rd4129, %rd4124, %rd19124;
	mov.b64 	{%r1057, %r1058}, %rd4129;
	shf.l.wrap.b32 	%r1059, %r1058, %r1057, 16;
	shf.l.wrap.b32 	%r1060, %r1057, %r1058, 16;
	mov.b64 	%rd19126, {%r1060, %r1059};
	add.s64 	%rd19129, %rd4125, %rd19126;
	xor.b64  	%rd4130, %rd4127, %rd19129;
	mov.b64 	{%r1061, %r1062}, %rd4130;
	shf.l.wrap.b32 	%r1063, %r1061, %r1062, 1;
	shf.l.wrap.b32 	%r1064, %r1062, %r1061, 1;
	mov.b64 	%rd19135, {%r1064, %r1063};
	add.s32 	%r10372, %r10372, 1;
	add.s64 	%rd19120, %rd19120, 16;
	setp.ne.s32 	%p19, %r10372, 12;
	@%p19 bra 	$L__BB0_29;
	xor.b64  	%rd4131, %rd19133, %rd19136;
	xor.b64  	%rd19168, %rd19149, 16842816;
	xor.b64  	%rd19119, %rd4131, %rd19168;
	xor.b64  	%rd4132, %rd19129, %rd19132;
	xor.b64  	%rd19111, %rd4132, %rd19161;
	xor.b64  	%rd4133, %rd19125, %rd19128;
	xor.b64  	%rd19103, %rd4133, %rd19157;
	xor.b64  	%rd4134, %rd19121, %rd19124;
	xor.b64  	%rd19095, %rd4134, %rd19153;
	xor.b64  	%rd4135, %rd19134, %rd19135;
	xor.b64  	%rd19087, %rd4135, %rd19167;
	xor.b64  	%rd4136, %rd19130, %rd19131;
	xor.b64  	%rd19079, %rd4136, %rd19162;
	xor.b64  	%rd4137, %rd19126, %rd19127;
	xor.b64  	%rd19071, %rd4137, %rd19159;
	xor.b64  	%rd4138, %rd19122, %rd19123;
	xor.b64  	%rd19063, %rd4138, %rd19154;
	shr.u64 	%rd19118, %rd19119, 8;
	shr.u64 	%rd19117, %rd19119, 16;
	shr.u64 	%rd19116, %rd19119, 24;
	shr.u64 	%rd19115, %rd19119, 32;
	shr.u64 	%rd19114, %rd19119, 40;
	shr.u64 	%rd19113, %rd19119, 48;
	shr.u64 	%rd19112, %rd19119, 56;
	shr.u64 	%rd19110, %rd19111, 8;
	shr.u64 	%rd19109, %rd19111, 16;
	shr.u64 	%rd19108, %rd19111, 24;
	shr.u64 	%rd19107, %rd19111, 32;
	shr.u64 	%rd19106, %rd19111, 40;
	shr.u64 	%rd19105, %rd19111, 48;
	shr.u64 	%rd19104, %rd19111, 56;
	cvt.u32.u64 	%r1067, %rd19104;
	cvt.u32.u64 	%r1068, %rd19105;
	prmt.b32 	%r1069, %r1068, %r1067, 0x3340U;
	{ .reg .b32 tmp; mov.b64 {tmp, %r1070}, %rd19111; }
	cvt.u32.u64 	%r1071, %rd19106;
	prmt.b32 	%r1072, %r1070, %r1071, 0x3340U;
	prmt.b32 	%r1073, %r1072, %r1069, 0x5410U;
	cvt.u32.u64 	%r1074, %rd19108;
	cvt.u32.u64 	%r1075, %rd19109;
	prmt.b32 	%r1076, %r1075, %r1074, 0x3340U;
	cvt.u32.u64 	%r1077, %rd19111;
	cvt.u32.u64 	%r1078, %rd19110;
	prmt.b32 	%r1079, %r1077, %r1078, 0x3340U;
	prmt.b32 	%r1080, %r1079, %r1076, 0x5410U;
	cvt.u32.u64 	%r1081, %rd19112;
	cvt.u32.u64 	%r1082, %rd19113;
	prmt.b32 	%r1083, %r1082, %r1081, 0x3340U;
	{ .reg .b32 tmp; mov.b64 {tmp, %r1084}, %rd19119; }
	cvt.u32.u64 	%r1085, %rd19114;
	prmt.b32 	%r1086, %r1084, %r1085, 0x3340U;
	prmt.b32 	%r1087, %r1086, %r1083, 0x5410U;
	cvt.u32.u64 	%r1088, %rd19116;
	cvt.u32.u64 	%r1089, %rd19117;
	prmt.b32 	%r1090, %r1089, %r1088, 0x3340U;
	cvt.u32.u64 	%r1091, %rd19119;
	cvt.u32.u64 	%r1092, %rd19118;
	prmt.b32 	%r1093, %r1091, %r1092, 0x3340U;
	prmt.b32 	%r1094, %r1093, %r1090, 0x5410U;
	st.local.v4.b32 	[%rd2], {%r1094, %r1087, %r1080, %r1073};
	shr.u64 	%rd4139, %rd19103, 8;
	shr.u64 	%rd4140, %rd19103, 16;
	shr.u64 	%rd4141, %rd19103, 24;
	shr.u64 	%rd4142, %rd19103, 40;
	shr.u64 	%rd4143, %rd19103, 48;
	shr.u64 	%rd4144, %rd19103, 56;
	shr.u64 	%rd19094, %rd19095, 8;
	shr.u64 	%rd19093, %rd19095, 16;
	shr.u64 	%rd19092, %rd19095, 24;
	shr.u64 	%rd19090, %rd19095, 40;
	shr.u64 	%rd19089, %rd19095, 48;
	shr.u64 	%rd19088, %rd19095, 56;
	cvt.u32.u64 	%r1095, %rd19088;
	cvt.u32.u64 	%r1096, %rd19089;
	prmt.b32 	%r1097, %r1096, %r1095, 0x3340U;
	{ .reg .b32 tmp; mov.b64 {tmp, %r1098}, %rd19095; }
	cvt.u32.u64 	%r1099, %rd19090;
	prmt.b32 	%r1100, %r1098, %r1099, 0x3340U;
	prmt.b32 	%r1101, %r1100, %r1097, 0x5410U;
	cvt.u32.u64 	%r1102, %rd19092;
	cvt.u32.u64 	%r1103, %rd19093;
	prmt.b32 	%r1104, %r1103, %r1102, 0x3340U;
	cvt.u32.u64 	%r1105, %rd19095;
	cvt.u32.u64 	%r1106, %rd19094;
	prmt.b32 	%r1107, %r1105, %r1106, 0x3340U;
	prmt.b32 	%r1108, %r1107, %r1104, 0x5410U;
	cvt.u32.u64 	%r1109, %rd4144;
	cvt.u32.u64 	%r1110, %rd4143;
	prmt.b32 	%r1111, %r1110, %r1109, 0x3340U;
	{ .reg .b32 tmp; mov.b64 {tmp, %r1112}, %rd19103; }
	cvt.u32.u64 	%r1113, %rd4142;
	prmt.b32 	%r1114, %r1112, %r1113, 0x3340U;
	prmt.b32 	%r1115, %r1114, %r1111, 0x5410U;
	cvt.u32.u64 	%r1116, %rd4141;
	cvt.u32.u64 	%r1117, %rd4140;
	prmt.b32 	%r1118, %r1117, %r1116, 0x3340U;
	cvt.u32.u64 	%r1119, %rd19103;
	cvt.u32.u64 	%r1120, %rd4139;
	prmt.b32 	%r1121, %r1119, %r1120, 0x3340U;
	prmt.b32 	%r1122, %r1121, %r1118, 0x5410U;
	st.local.v4.b32 	[%rd2+16], {%r1122, %r1115, %r1108, %r1101};
	shr.u64 	%rd19086, %rd19087, 8;
	shr.u64 	%rd19085, %rd19087, 16;
	shr.u64 	%rd19084, %rd19087, 24;
	shr.u64 	%rd19083, %rd19087, 32;
	shr.u64 	%rd19082, %rd19087, 40;
	shr.u64 	%rd19081, %rd19087, 48;
	shr.u64 	%rd19080, %rd19087, 56;
	shr.u64 	%rd19078, %rd19079, 8;
	shr.u64 	%rd19077, %rd19079, 16;
	shr.u64 	%rd19076, %rd19079, 24;
	shr.u64 	%rd19075, %rd19079, 32;
	shr.u64 	%rd19074, %rd19079, 40;
	shr.u64 	%rd19073, %rd19079, 48;
	shr.u64 	%rd19072, %rd19079, 56;
	cvt.u32.u64 	%r1123, %rd19072;
	cvt.u32.u64 	%r1124, %rd19073;
	prmt.b32 	%r1125, %r1124, %r1123, 0x3340U;
	{ .reg .b32 tmp; mov.b64 {tmp, %r1126}, %rd19079; }
	cvt.u32.u64 	%r1127, %rd19074;
	prmt.b32 	%r1128, %r1126, %r1127, 0x3340U;
	prmt.b32 	%r1129, %r1128, %r1125, 0x5410U;
	cvt.u32.u64 	%r1130, %rd19076;
	cvt.u32.u64 	%r1131, %rd19077;
	prmt.b32 	%r1132, %r1131, %r1130, 0x3340U;
	cvt.u32.u64 	%r1133, %rd19079;
	cvt.u32.u64 	%r1134, %rd19078;
	prmt.b32 	%r1135, %r1133, %r1134, 0x3340U;
	prmt.b32 	%r1136, %r1135, %r1132, 0x5410U;
	cvt.u32.u64 	%r1137, %rd19080;
	cvt.u32.u64 	%r1138, %rd19081;
	prmt.b32 	%r1139, %r1138, %r1137, 0x3340U;
	{ .reg .b32 tmp; mov.b64 {tmp, %r1140}, %rd19087; }
	cvt.u32.u64 	%r1141, %rd19082;
	prmt.b32 	%r1142, %r1140, %r1141, 0x3340U;
	prmt.b32 	%r1143, %r1142, %r1139, 0x5410U;
	cvt.u32.u64 	%r1144, %rd19084;
	cvt.u32.u64 	%r1145, %rd19085;
	prmt.b32 	%r1146, %r1145, %r1144, 0x3340U;
	cvt.u32.u64 	%r1147, %rd19087;
	cvt.u32.u64 	%r1148, %rd19086;
	prmt.b32 	%r1149, %r1147, %r1148, 0x3340U;
	prmt.b32 	%r1150, %r1149, %r1146, 0x5410U;
	st.local.v4.b32 	[%rd2+32], {%r1150, %r1143, %r1136, %r1129};
	shr.u64 	%rd19070, %rd19071, 8;
	shr.u64 	%rd19069, %rd19071, 16;
	shr.u64 	%rd19068, %rd19071, 24;
	shr.u64 	%rd19067, %rd19071, 32;
	shr.u64 	%rd19066, %rd19071, 40;
	shr.u64 	%rd19065, %rd19071, 48;
	shr.u64 	%rd19064, %rd19071, 56;
	shr.u64 	%rd19062, %rd19063, 8;
	shr.u64 	%rd19061, %rd19063, 16;
	shr.u64 	%rd19060, %rd19063, 24;
	shr.u64 	%rd19059, %rd19063, 32;
	shr.u64 	%rd19058, %rd19063, 40;
	shr.u64 	%rd19057, %rd19063, 48;
	shr.u64 	%rd19056, %rd19063, 56;
	cvt.u32.u64 	%r1151, %rd19056;
	cvt.u32.u64 	%r1152, %rd19057;
	prmt.b32 	%r1153, %r1152, %r1151, 0x3340U;
	{ .reg .b32 tmp; mov.b64 {tmp, %r1154}, %rd19063; }
	cvt.u32.u64 	%r1155, %rd19058;
	prmt.b32 	%r1156, %r1154, %r1155, 0x3340U;
	prmt.b32 	%r1157, %r1156, %r1153, 0x5410U;
	cvt.u32.u64 	%r1158, %rd19060;
	cvt.u32.u64 	%r1159, %rd19061;
	prmt.b32 	%r1160, %r1159, %r1158, 0x3340U;
	cvt.u32.u64 	%r1161, %rd19063;
	cvt.u32.u64 	%r1162, %rd19062;
	prmt.b32 	%r1163, %r1161, %r1162, 0x3340U;
	prmt.b32 	%r1164, %r1163, %r1160, 0x5410U;
	cvt.u32.u64 	%r1165, %rd19064;
	cvt.u32.u64 	%r1166, %rd19065;
	prmt.b32 	%r1167, %r1166, %r1165, 0x3340U;
	{ .reg .b32 tmp; mov.b64 {tmp, %r1168}, %rd19071; }
	cvt.u32.u64 	%r1169, %rd19066;
	prmt.b32 	%r1170, %r1168, %r1169, 0x3340U;
	prmt.b32 	%r1171, %r1170, %r1167, 0x5410U;
	cvt.u32.u64 	%r1172, %rd19068;
	cvt.u32.u64 	%r1173, %rd19069;
	prmt.b32 	%r1174, %r1173, %r1172, 0x3340U;
	cvt.u32.u64 	%r1175, %rd19071;
	cvt.u32.u64 	%r1176, %rd19070;
	prmt.b32 	%r1177, %r1175, %r1176, 0x3340U;
	prmt.b32 	%r1178, %r1177, %r1174, 0x5410U;
	st.local.v4.b32 	[%rd2+48], {%r1178, %r1171, %r1164, %r1157};
	min.u32 	%r21, %r10371, 64;
	setp.lt.u32 	%p20, %r10371, 4;
	mov.b32 	%r10376, 0;
	mov.u32 	%r10375, %r10378;
	@%p20 bra 	$L__BB0_33;
	mov.b32 	%r10373, 0;
	mov.u32 	%r10375, %r10378;
$L__BB0_32:
	cvt.u64.u32 	%rd4151, %r10373;
	add.s64 	%rd4152, %rd2, %rd4151;
	ld.local.u32 	%r1180, [%rd4152];
	bfe.u32 	%r1181, %r1180, 0, 8;
	bfe.u32 	%r1182, %r1180, 8, 8;
	bfe.u32 	%r1183, %r1180, 16, 8;
	bfe.u32 	%r1184, %r1180, 24, 8;
	add.s32 	%r1185, %r10375, 1;
	cvt.u64.u32 	%rd4153, %r10375;
	add.s64 	%rd4154, %rd4, %rd4153;
	st.local.u8 	[%rd4154], %r1181;
	add.s32 	%r1186, %r10375, 2;
	cvt.u64.u32 	%rd4155, %r1185;
	add.s64 	%rd4156, %rd4, %rd4155;
	st.local.u8 	[%rd4156], %r1182;
	add.s32 	%r1187, %r10375, 3;
	cvt.u64.u32 	%rd4157, %r1186;
	add.s64 	%rd4158, %rd4, %rd4157;
	st.local.u8 	[%rd4158], %r1183;
	add.s32 	%r10375, %r10375, 4;
	cvt.u64.u32 	%rd4159, %r1187;
	add.s64 	%rd4160, %rd4, %rd4159;
	st.local.u8 	[%rd4160], %r1184;
	add.s32 	%r10373, %r10373, 4;
	and.b32  	%r10376, %r21, 124;
	setp.ne.s32 	%p21, %r10373, %r10376;
	@%p21 bra 	$L__BB0_32;
$L__BB0_33:
	and.b32  	%r1188, %r21, 3;
	setp.eq.s32 	%p22, %r1188, 0;
	mov.u32 	%r10378, %r10375;
	@%p22 bra 	$L__BB0_37;
	cvt.u64.u32 	%rd4161, %r10376;
	add.s64 	%rd430, %rd2, %rd4161;
	ld.local.u8 	%rs104, [%rd430];
	add.s32 	%r10378, %r10375, 1;
	cvt.u64.u32 	%rd4162, %r10375;
	add.s64 	%rd4163, %rd4, %rd4162;
	st.local.u8 	[%rd4163], %rs104;
	setp.eq.s32 	%p23, %r1188, 1;
	@%p23 bra 	$L__BB0_37;
	ld.local.u8 	%rs105, [%rd430+1];
	add.s32 	%r31, %r10375, 2;
	cvt.u64.u32 	%rd4164, %r10378;
	add.s64 	%rd4165, %rd4, %rd4164;
	st.local.u8 	[%rd4165], %rs105;
	setp.eq.s32 	%p24, %r1188, 2;
	mov.u32 	%r10378, %r31;
	@%p24 bra 	$L__BB0_37;
	ld.local.u8 	%rs106, [%rd430+2];
	add.s32 	%r10378, %r10375, 3;
	cvt.u64.u32 	%rd4166, %r31;
	add.s64 	%rd4167, %rd4, %rd4166;
	st.local.u8 	[%rd4167], %rs106;
$L__BB0_37:
	shr.u64 	%rd19091, %rd19095, 32;
	shr.u64 	%rd19096, %rd19103, 56;
	shr.u64 	%rd19097, %rd19103, 48;
	shr.u64 	%rd19098, %rd19103, 40;
	shr.u64 	%rd19099, %rd19103, 32;
	shr.u64 	%rd19100, %rd19103, 24;
	shr.u64 	%rd19101, %rd19103, 16;
	shr.u64 	%rd19102, %rd19103, 8;
	sub.s32 	%r10371, %r10371, %r21;
	setp.ne.s32 	%p25, %r10371, 0;
	@%p25 bra 	$L__BB0_28;
	ld.param.u32 	%r10357, [hashengine_mine_batch_param_7];
	not.b64 	%rd19142, %rd19159;
	mov.b64 	%rd4168, 0;
	st.local.u64 	[%rd45], %rd4168;
	ld.local.v4.b32 	{%r1191, %r1192, %r1193, %r1194}, [%rd4];
	bfe.u32 	%r1195, %r1194, 24, 8;
	bfe.u32 	%r1196, %r1194, 16, 8;
	bfe.u32 	%r1197, %r1194, 8, 8;
	bfe.u32 	%r1198, %r1194, 0, 8;
	bfe.u32 	%r1199, %r1193, 0, 8;
	bfe.u32 	%r1200, %r1192, 24, 8;
	bfe.u32 	%r1201, %r1192, 16, 8;
	bfe.u32 	%r1202, %r1192, 8, 8;
	bfe.u32 	%r1203, %r1192, 0, 8;
	ld.local.u32 	%rd4169, [%rd4];
	cvt.u64.u32 	%rd4170, %r1203;
	shl.b64 	%rd4171, %rd4170, 32;
	and.b64  	%rd4172, %rd4171, 1095216660480;
	or.b64  	%rd4173, %rd4172, %rd4169;
	cvt.u64.u32 	%rd4174, %r1202;
	shl.b64 	%rd4175, %rd4174, 40;
	and.b64  	%rd4176, %rd4175, 280375465082880;
	or.b64  	%rd4177, %rd4176, %rd4173;
	cvt.u64.u32 	%rd4178, %r1201;
	shl.b64 	%rd4179, %rd4178, 48;
	and.b64  	%rd4180, %rd4179, 71776119061217280;
	or.b64  	%rd4181, %rd4180, %rd4177;
	cvt.u64.u32 	%rd4182, %r1200;
	shl.b64 	%rd4183, %rd4182, 56;
	or.b64  	%rd4184, %rd4183, %rd4181;
	st.local.u64 	[%rd45], %rd4184;
	cvt.u64.u32 	%rd4185, %r1199;
	and.b64  	%rd4186, %rd4185, 255;
	bfe.u32 	%r1204, %r1193, 8, 8;
	mul.wide.u32 	%rd4187, %r1204, 256;
	or.b64  	%rd4188, %rd4187, %rd4186;
	bfe.u32 	%r1205, %r1193, 16, 8;
	mul.wide.u32 	%rd4189, %r1205, 65536;
	or.b64  	%rd4190, %rd4189, %rd4188;
	bfe.u32 	%r1206, %r1193, 24, 8;
	mul.wide.u32 	%rd4191, %r1206, 16777216;
	or.b64  	%rd4192, %rd4191, %rd4190;
	cvt.u64.u32 	%rd4193, %r1198;
	shl.b64 	%rd4194, %rd4193, 32;
	and.b64  	%rd4195, %rd4194, 1095216660480;
	or.b64  	%rd4196, %rd4195, %rd4192;
	cvt.u64.u32 	%rd4197, %r1197;
	shl.b64 	%rd4198, %rd4197, 40;
	and.b64  	%rd4199, %rd4198, 280375465082880;
	or.b64  	%rd4200, %rd4199, %rd4196;
	cvt.u64.u32 	%rd4201, %r1196;
	shl.b64 	%rd4202, %rd4201, 48;
	and.b64  	%rd4203, %rd4202, 71776119061217280;
	or.b64  	%rd4204, %rd4203, %rd4200;
	cvt.u64.u32 	%rd4205, %r1195;
	shl.b64 	%rd4206, %rd4205, 56;
	or.b64  	%rd4207, %rd4206, %rd4204;
	st.local.u64 	[%rd45+8], %rd4207;
	st.local.u64 	[%rd45+16], %rd4168;
	ld.local.v4.b32 	{%r1207, %r1208, %r1209, %r1210}, [%rd4+16];
	bfe.u32 	%r1211, %r1210, 24, 8;
	bfe.u32 	%r1212, %r1210, 16, 8;
	bfe.u32 	%r1213, %r1210, 8, 8;
	bfe.u32 	%r1214, %r1210, 0, 8;
	bfe.u32 	%r1215, %r1209, 0, 8;
	bfe.u32 	%r1216, %r1208, 24, 8;
	bfe.u32 	%r1217, %r1208, 16, 8;
	bfe.u32 	%r1218, %r1208, 8, 8;
	bfe.u32 	%r1219, %r1208, 0, 8;
	ld.local.u32 	%rd4208, [%rd4+16];
	cvt.u64.u32 	%rd4209, %r1219;
	shl.b64 	%rd4210, %rd4209, 32;
	and.b64  	%rd4211, %rd4210, 1095216660480;
	or.b64  	%rd4212, %rd4211, %rd4208;
	cvt.u64.u32 	%rd4213, %r1218;
	shl.b64 	%rd4214, %rd4213, 40;
	and.b64  	%rd4215, %rd4214, 280375465082880;
	or.b64  	%rd4216, %rd4215, %rd4212;
	cvt.u64.u32 	%rd4217, %r1217;
	shl.b64 	%rd4218, %rd4217, 48;
	and.b64  	%rd4219, %rd4218, 71776119061217280;
	or.b64  	%rd4220, %rd4219, %rd4216;
	cvt.u64.u32 	%rd4221, %r1216;
	shl.b64 	%rd4222, %rd4221, 56;
	or.b64  	%rd4223, %rd4222, %rd4220;
	st.local.u64 	[%rd45+16], %rd4223;
	cvt.u64.u32 	%rd4224, %r1215;
	and.b64  	%rd4225, %rd4224, 255;
	bfe.u32 	%r1220, %r1209, 8, 8;
	mul.wide.u32 	%rd4226, %r1220, 256;
	or.b64  	%rd4227, %rd4226, %rd4225;
	bfe.u32 	%r1221, %r1209, 16, 8;
	mul.wide.u32 	%rd4228, %r1221, 65536;
	or.b64  	%rd4229, %rd4228, %rd4227;
	bfe.u32 	%r1222, %r1209, 24, 8;
	mul.wide.u32 	%rd4230, %r1222, 16777216;
	or.b64  	%rd4231, %rd4230, %rd4229;
	cvt.u64.u32 	%rd4232, %r1214;
	shl.b64 	%rd4233, %rd4232, 32;
	and.b64  	%rd4234, %rd4233, 1095216660480;
	or.b64  	%rd4235, %rd4234, %rd4231;
	cvt.u64.u32 	%rd4236, %r1213;
	shl.b64 	%rd4237, %rd4236, 40;
	and.b64  	%rd4238, %rd4237, 280375465082880;
	or.b64  	%rd4239, %rd4238, %rd4235;
	cvt.u64.u32 	%rd4240, %r1212;
	shl.b64 	%rd4241, %rd4240, 48;
	and.b64  	%rd4242, %rd4241, 71776119061217280;
	or.b64  	%rd4243, %rd4242, %rd4239;
	cvt.u64.u32 	%rd4244, %r1211;
	shl.b64 	%rd4245, %rd4244, 56;
	or.b64  	%rd4246, %rd4245, %rd4243;
	st.local.u64 	[%rd45+24], %rd4246;
	st.local.u64 	[%rd45+32], %rd4168;
	ld.local.v4.b32 	{%r1223, %r1224, %r1225, %r1226}, [%rd4+32];
	bfe.u32 	%r1227, %r1226, 24, 8;
	bfe.u32 	%r1228, %r1226, 16, 8;
	bfe.u32 	%r1229, %r1226, 8, 8;
	bfe.u32 	%r1230, %r1226, 0, 8;
	bfe.u32 	%r1231, %r1225, 0, 8;
	bfe.u32 	%r1232, %r1224, 24, 8;
	bfe.u32 	%r1233, %r1224, 16, 8;
	bfe.u32 	%r1234, %r1224, 8, 8;
	bfe.u32 	%r1235, %r1224, 0, 8;
	ld.local.u32 	%rd4247, [%rd4+32];
	cvt.u64.u32 	%rd4248, %r1235;
	shl.b64 	%rd4249, %rd4248, 32;
	and.b64  	%rd4250, %rd4249, 1095216660480;
	or.b64  	%rd4251, %rd4250, %rd4247;
	cvt.u64.u32 	%rd4252, %r1234;
	shl.b64 	%rd4253, %rd4252, 40;
	and.b64  	%rd4254, %rd4253, 280375465082880;
	or.b64  	%rd4255, %rd4254, %rd4251;
	cvt.u64.u32 	%rd4256, %r1233;
	shl.b64 	%rd4257, %rd4256, 48;
	and.b64  	%rd4258, %rd4257, 71776119061217280;
	or.b64  	%rd4259, %rd4258, %rd4255;
	cvt.u64.u32 	%rd4260, %r1232;
	shl.b64 	%rd4261, %rd4260, 56;
	or.b64  	%rd4262, %rd4261, %rd4259;
	st.local.u64 	[%rd45+32], %rd4262;
	cvt.u64.u32 	%rd4263, %r1231;
	and.b64  	%rd4264, %rd4263, 255;
	bfe.u32 	%r1236, %r1225, 8, 8;
	mul.wide.u32 	%rd4265, %r1236, 256;
	or.b64  	%rd4266, %rd4265, %rd4264;
	bfe.u32 	%r1237, %r1225, 16, 8;
	mul.wide.u32 	%rd4267, %r1237, 65536;
	or.b64  	%rd4268, %rd4267, %rd4266;
	bfe.u32 	%r1238, %r1225, 24, 8;
	mul.wide.u32 	%rd4269, %r1238, 16777216;
	or.b64  	%rd4270, %rd4269, %rd4268;
	cvt.u64.u32 	%rd4271, %r1230;
	shl.b64 	%rd4272, %rd4271, 32;
	and.b64  	%rd4273, %rd4272, 1095216660480;
	or.b64  	%rd4274, %rd4273, %rd4270;
	cvt.u64.u32 	%rd4275, %r1229;
	shl.b64 	%rd4276, %rd4275, 40;
	and.b64  	%rd4277, %rd4276, 280375465082880;
	or.b64  	%rd4278, %rd4277, %rd4274;
	cvt.u64.u32 	%rd4279, %r1228;
	shl.b64 	%rd4280, %rd4279, 48;
	and.b64  	%rd4281, %rd4280, 71776119061217280;
	or.b64  	%rd4282, %rd4281, %rd4278;
	cvt.u64.u32 	%rd4283, %r1227;
	shl.b64 	%rd4284, %rd4283, 56;
	or.b64  	%rd4285, %rd4284, %rd4282;
	st.local.u64 	[%rd45+40], %rd4285;
	st.local.u64 	[%rd45+48], %rd4168;
	ld.local.v4.b32 	{%r1239, %r1240, %r1241, %r1242}, [%rd4+48];
	bfe.u32 	%r1243, %r1242, 24, 8;
	bfe.u32 	%r1244, %r1242, 16, 8;
	bfe.u32 	%r1245, %r1242, 8, 8;
	bfe.u32 	%r1246, %r1242, 0, 8;
	bfe.u32 	%r1247, %r1241, 0, 8;
	bfe.u32 	%r1248, %r1240, 24, 8;
	bfe.u32 	%r1249, %r1240, 16, 8;
	bfe.u32 	%r1250, %r1240, 8, 8;
	bfe.u32 	%r1251, %r1240, 0, 8;
	ld.local.u32 	%rd4286, [%rd4+48];
	cvt.u64.u32 	%rd4287, %r1251;
	shl.b64 	%rd4288, %rd4287, 32;
	and.b64  	%rd4289, %rd4288, 1095216660480;
	or.b64  	%rd4290, %rd4289, %rd4286;
	cvt.u64.u32 	%rd4291, %r1250;
	shl.b64 	%rd4292, %rd4291, 40;
	and.b64  	%rd4293, %rd4292, 280375465082880;
	or.b64  	%rd4294, %rd4293, %rd4290;
	cvt.u64.u32 	%rd4295, %r1249;
	shl.b64 	%rd4296, %rd4295, 48;
	and.b64  	%rd4297, %rd4296, 71776119061217280;
	or.b64  	%rd4298, %rd4297, %rd4294;
	cvt.u64.u32 	%rd4299, %r1248;
	shl.b64 	%rd4300, %rd4299, 56;
	or.b64  	%rd4301, %rd4300, %rd4298;
	st.local.u64 	[%rd45+48], %rd4301;
	cvt.u64.u32 	%rd4302, %r1247;
	and.b64  	%rd4303, %rd4302, 255;
	bfe.u32 	%r1252, %r1241, 8, 8;
	mul.wide.u32 	%rd4304, %r1252, 256;
	or.b64  	%rd4305, %rd4304, %rd4303;
	bfe.u32 	%r1253, %r1241, 16, 8;
	mul.wide.u32 	%rd4306, %r1253, 65536;
	or.b64  	%rd4307, %rd4306, %rd4305;
	bfe.u32 	%r1254, %r1241, 24, 8;
	mul.wide.u32 	%rd4308, %r1254, 16777216;
	or.b64  	%rd4309, %rd4308, %rd4307;
	cvt.u64.u32 	%rd4310, %r1246;
	shl.b64 	%rd4311, %rd4310, 32;
	and.b64  	%rd4312, %rd4311, 1095216660480;
	or.b64  	%rd4313, %rd4312, %rd4309;
	cvt.u64.u32 	%rd4314, %r1245;
	shl.b64 	%rd4315, %rd4314, 40;
	and.b64  	%rd4316, %rd4315, 280375465082880;
	or.b64  	%rd4317, %rd4316, %rd4313;
	cvt.u64.u32 	%rd4318, %r1244;
	shl.b64 	%rd4319, %rd4318, 48;
	and.b64  	%rd4320, %rd4319, 71776119061217280;
	or.b64  	%rd4321, %rd4320, %rd4317;
	cvt.u64.u32 	%rd4322, %r1243;
	shl.b64 	%rd4323, %rd4322, 56;
	or.b64  	%rd4324, %rd4323, %rd4321;
	st.local.u64 	[%rd45+56], %rd4324;
	st.local.u64 	[%rd45+64], %rd4168;
	ld.local.v4.b32 	{%r1255, %r1256, %r1257, %r1258}, [%rd4+64];
	bfe.u32 	%r1259, %r1258, 24, 8;
	bfe.u32 	%r1260, %r1258, 16, 8;
	bfe.u32 	%r1261, %r1258, 8, 8;
	bfe.u32 	%r1262, %r1258, 0, 8;
	bfe.u32 	%r1263, %r1257, 0, 8;
	bfe.u32 	%r1264, %r1256, 24, 8;
	bfe.u32 	%r1265, %r1256, 16, 8;
	bfe.u32 	%r1266, %r1256, 8, 8;
	bfe.u32 	%r1267, %r1256, 0, 8;
	ld.local.u32 	%rd4325, [%rd4+64];
	cvt.u64.u32 	%rd4326, %r1267;
	shl.b64 	%rd4327, %rd4326, 32;
	and.b64  	%rd4328, %rd4327, 1095216660480;
	or.b64  	%rd4329, %rd4328, %rd4325;
	cvt.u64.u32 	%rd4330, %r1266;
	shl.b64 	%rd4331, %rd4330, 40;
	and.b64  	%rd4332, %rd4331, 280375465082880;
	or.b64  	%rd4333, %rd4332, %rd4329;
	cvt.u64.u32 	%rd4334, %r1265;
	shl.b64 	%rd4335, %rd4334, 48;
	and.b64  	%rd4336, %rd4335, 71776119061217280;
	or.b64  	%rd4337, %rd4336, %rd4333;
	cvt.u64.u32 	%rd4338, %r1264;
	shl.b64 	%rd4339, %rd4338, 56;
	or.b64  	%rd4340, %rd4339, %rd4337;
	st.local.u64 	[%rd45+64], %rd4340;
	cvt.u64.u32 	%rd4341, %r1263;
	and.b64  	%rd4342, %rd4341, 255;
	bfe.u32 	%r1268, %r1257, 8, 8;
	mul.wide.u32 	%rd4343, %r1268, 256;
	or.b64  	%rd4344, %rd4343, %rd4342;
	bfe.u32 	%r1269, %r1257, 16, 8;
	mul.wide.u32 	%rd4345, %r1269, 65536;
	or.b64  	%rd4346, %rd4345, %rd4344;
	bfe.u32 	%r1270, %r1257, 24, 8;
	mul.wide.u32 	%rd4347, %r1270, 16777216;
	or.b64  	%rd4348, %rd4347, %rd4346;
	cvt.u64.u32 	%rd4349, %r1262;
	shl.b64 	%rd4350, %rd4349, 32;
	and.b64  	%rd4351, %rd4350, 1095216660480;
	or.b64  	%rd4352, %rd4351, %rd4348;
	cvt.u64.u32 	%rd4353, %r1261;
	shl.b64 	%rd4354, %rd4353, 40;
	and.b64  	%rd4355, %rd4354, 280375465082880;
	or.b64  	%rd4356, %rd4355, %rd4352;
	cvt.u64.u32 	%rd4357, %r1260;
	shl.b64 	%rd4358, %rd4357, 48;
	and.b64  	%rd4359, %rd4358, 71776119061217280;
	or.b64  	%rd4360, %rd4359, %rd4356;
	cvt.u64.u32 	%rd4361, %r1259;
	shl.b64 	%rd4362, %rd4361, 56;
	or.b64  	%rd4363, %rd4362, %rd4360;
	st.local.u64 	[%rd45+72], %rd4363;
	st.local.u64 	[%rd45+80], %rd4168;
	ld.local.v4.b32 	{%r1271, %r1272, %r1273, %r1274}, [%rd4+80];
	bfe.u32 	%r1275, %r1274, 24, 8;
	bfe.u32 	%r1276, %r1274, 16, 8;
	bfe.u32 	%r1277, %r1274, 8, 8;
	bfe.u32 	%r1278, %r1274, 0, 8;
	bfe.u32 	%r1279, %r1273, 0, 8;
	bfe.u32 	%r1280, %r1272, 24, 8;
	bfe.u32 	%r1281, %r1272, 16, 8;
	bfe.u32 	%r1282, %r1272, 8, 8;
	bfe.u32 	%r1283, %r1272, 0, 8;
	ld.local.u32 	%rd4364, [%rd4+80];
	cvt.u64.u32 	%rd4365, %r1283;
	shl.b64 	%rd4366, %rd4365, 32;
	and.b64  	%rd4367, %rd4366, 1095216660480;
	or.b64  	%rd4368, %rd4367, %rd4364;
	cvt.u64.u32 	%rd4369, %r1282;
	shl.b64 	%rd4370, %rd4369, 40;
	and.b64  	%rd4371, %rd4370, 280375465082880;
	or.b64  	%rd4372, %rd4371, %rd4368;
	cvt.u64.u32 	%rd4373, %r1281;
	shl.b64 	%rd4374, %rd4373, 48;
	and.b64  	%rd4375, %rd4374, 71776119061217280;
	or.b64  	%rd4376, %rd4375, %rd4372;
	cvt.u64.u32 	%rd4377, %r1280;
	shl.b64 	%rd4378, %rd4377, 56;
	or.b64  	%rd4379, %rd4378, %rd4376;
	st.local.u64 	[%rd45+80], %rd4379;
	cvt.u64.u32 	%rd4380, %r1279;
	and.b64  	%rd4381, %rd4380, 255;
	bfe.u32 	%r1284, %r1273, 8, 8;
	mul.wide.u32 	%rd4382, %r1284, 256;
	or.b64  	%rd4383, %rd4382, %rd4381;
	bfe.u32 	%r1285, %r1273, 16, 8;
	mul.wide.u32 	%rd4384, %r1285, 65536;
	or.b64  	%rd4385, %rd4384, %rd4383;
	bfe.u32 	%r1286, %r1273, 24, 8;
	mul.wide.u32 	%rd4386, %r1286, 16777216;
	or.b64  	%rd4387, %rd4386, %rd4385;
	cvt.u64.u32 	%rd4388, %r1278;
	shl.b64 	%rd4389, %rd4388, 32;
	and.b64  	%rd4390, %rd4389, 1095216660480;
	or.b64  	%rd4391, %rd4390, %rd4387;
	cvt.u64.u32 	%rd4392, %r1277;
	shl.b64 	%rd4393, %rd4392, 40;
	and.b64  	%rd4394, %rd4393, 280375465082880;
	or.b64  	%rd4395, %rd4394, %rd4391;
	cvt.u64.u32 	%rd4396, %r1276;
	shl.b64 	%rd4397, %rd4396, 48;
	and.b64  	%rd4398, %rd4397, 71776119061217280;
	or.b64  	%rd4399, %rd4398, %rd4395;
	cvt.u64.u32 	%rd4400, %r1275;
	shl.b64 	%rd4401, %rd4400, 56;
	or.b64  	%rd4402, %rd4401, %rd4399;
	st.local.u64 	[%rd45+88], %rd4402;
	st.local.u64 	[%rd45+96], %rd4168;
	ld.local.v4.b32 	{%r1287, %r1288, %r1289, %r1290}, [%rd4+96];
	bfe.u32 	%r1291, %r1290, 24, 8;
	bfe.u32 	%r1292, %r1290, 16, 8;
	bfe.u32 	%r1293, %r1290, 8, 8;
	bfe.u32 	%r1294, %r1290, 0, 8;
	bfe.u32 	%r1295, %r1289, 0, 8;
	bfe.u32 	%r1296, %r1288, 24, 8;
	bfe.u32 	%r1297, %r1288, 16, 8;
	bfe.u32 	%r1298, %r1288, 8, 8;
	bfe.u32 	%r1299, %r1288, 0, 8;
	ld.local.u32 	%rd4403, [%rd4+96];
	cvt.u64.u32 	%rd4404, %r1299;
	shl.b64 	%rd4405, %rd4404, 32;
	and.b64  	%rd4406, %rd4405, 1095216660480;
	or.b64  	%rd4407, %rd4406, %rd4403;
	cvt.u64.u32 	%rd4408, %r1298;
	shl.b64 	%rd4409, %rd4408, 40;
	and.b64  	%rd4410, %rd4409, 280375465082880;
	or.b64  	%rd4411, %rd4410, %rd4407;
	cvt.u64.u32 	%rd4412, %r1297;
	shl.b64 	%rd4413, %rd4412, 48;
	and.b64  	%rd4414, %rd4413, 71776119061217280;
	or.b64  	%rd4415, %rd4414, %rd4411;
	cvt.u64.u32 	%rd4416, %r1296;
	shl.b64 	%rd4417, %rd4416, 56;
	or.b64  	%rd4418, %rd4417, %rd4415;
	st.local.u64 	[%rd45+96], %rd4418;
	cvt.u64.u32 	%rd4419, %r1295;
	and.b64  	%rd4420, %rd4419, 255;
	bfe.u32 	%r1300, %r1289, 8, 8;
	mul.wide.u32 	%rd4421, %r1300, 256;
	or.b64  	%rd4422, %rd4421, %rd4420;
	bfe.u32 	%r1301, %r1289, 16, 8;
	mul.wide.u32 	%rd4423, %r1301, 65536;
	or.b64  	%rd4424, %rd4423, %rd4422;
	bfe.u32 	%r1302, %r1289, 24, 8;
	mul.wide.u32 	%rd4425, %r1302, 16777216;
	or.b64  	%rd4426, %rd4425, %rd4424;
	cvt.u64.u32 	%rd4427, %r1294;
	shl.b64 	%rd4428, %rd4427, 32;
	and.b64  	%rd4429, %rd4428, 1095216660480;
	or.b64  	%rd4430, %rd4429, %rd4426;
	cvt.u64.u32 	%rd4431, %r1293;
	shl.b64 	%rd4432, %rd4431, 40;
	and.b64  	%rd4433, %rd4432, 280375465082880;
	or.b64  	%rd4434, %rd4433, %rd4430;
	cvt.u64.u32 	%rd4435, %r1292;
	shl.b64 	%rd4436, %rd4435, 48;
	and.b64  	%rd4437, %rd4436, 71776119061217280;
	or.b64  	%rd4438, %rd4437, %rd4434;
	cvt.u64.u32 	%rd4439, %r1291;
	shl.b64 	%rd4440, %rd4439, 56;
	or.b64  	%rd4441, %rd4440, %rd4438;
	st.local.u64 	[%rd45+104], %rd4441;
	st.local.u64 	[%rd45+112], %rd4168;
	ld.local.v4.b32 	{%r1303, %r1304, %r1305, %r1306}, [%rd4+112];
	bfe.u32 	%r1307, %r1306, 24, 8;
	bfe.u32 	%r1308, %r1306, 16, 8;
	bfe.u32 	%r1309, %r1306, 8, 8;
	bfe.u32 	%r1310, %r1306, 0, 8;
	bfe.u32 	%r1311, %r1305, 0, 8;
	bfe.u32 	%r1312, %r1304, 24, 8;
	bfe.u32 	%r1313, %r1304, 16, 8;
	bfe.u32 	%r1314, %r1304, 8, 8;
	bfe.u32 	%r1315, %r1304, 0, 8;
	ld.local.u32 	%rd4442, [%rd4+112];
	cvt.u64.u32 	%rd4443, %r1315;
	shl.b64 	%rd4444, %rd4443, 32;
	and.b64  	%rd4445, %rd4444, 1095216660480;
	or.b64  	%rd4446, %rd4445, %rd4442;
	cvt.u64.u32 	%rd4447, %r1314;
	shl.b64 	%rd4448, %rd4447, 40;
	and.b64  	%rd4449, %rd4448, 280375465082880;
	or.b64  	%rd4450, %rd4449, %rd4446;
	cvt.u64.u32 	%rd4451, %r1313;
	shl.b64 	%rd4452, %rd4451, 48;
	and.b64  	%rd4453, %rd4452, 71776119061217280;
	or.b64  	%rd4454, %rd4453, %rd4450;
	cvt.u64.u32 	%rd4455, %r1312;
	shl.b64 	%rd4456, %rd4455, 56;
	or.b64  	%rd4457, %rd4456, %rd4454;
	st.local.u64 	[%rd45+112], %rd4457;
	cvt.u64.u32 	%rd4458, %r1311;
	and.b64  	%rd4459, %rd4458, 255;
	bfe.u32 	%r1316, %r1305, 8, 8;
	mul.wide.u32 	%rd4460, %r1316, 256;
	or.b64  	%rd4461, %rd4460, %rd4459;
	bfe.u32 	%r1317, %r1305, 16, 8;
	mul.wide.u32 	%rd4462, %r1317, 65536;
	or.b64  	%rd4463, %rd4462, %rd4461;
	bfe.u32 	%r1318, %r1305, 24, 8;
	mul.wide.u32 	%rd4464, %r1318, 16777216;
	or.b64  	%rd4465, %rd4464, %rd4463;
	cvt.u64.u32 	%rd4466, %r1310;
	shl.b64 	%rd4467, %rd4466, 32;
	and.b64  	%rd4468, %rd4467, 1095216660480;
	or.b64  	%rd4469, %rd4468, %rd4465;
	cvt.u64.u32 	%rd4470, %r1309;
	shl.b64 	%rd4471, %rd4470, 40;
	and.b64  	%rd4472, %rd4471, 280375465082880;
	or.b64  	%rd4473, %rd4472, %rd4469;
	cvt.u64.u32 	%rd4474, %r1308;
	shl.b64 	%rd4475, %rd4474, 48;
	and.b64  	%rd4476, %rd4475, 71776119061217280;
	or.b64  	%rd4477, %rd4476, %rd4473;
	cvt.u64.u32 	%rd4478, %r1307;
	shl.b64 	%rd4479, %rd4478, 56;
	or.b64  	%rd4480, %rd4479, %rd4477;
	st.local.u64 	[%rd45+120], %rd4480;
	st.local.u64 	[%rd45+128], %rd4168;
	ld.local.v4.b32 	{%r1319, %r1320, %r1321, %r1322}, [%rd4+128];
	bfe.u32 	%r1323, %r1322, 24, 8;
	bfe.u32 	%r1324, %r1322, 16, 8;
	bfe.u32 	%r1325, %r1322, 8, 8;
	bfe.u32 	%r1326, %r1322, 0, 8;
	bfe.u32 	%r1327, %r1321, 0, 8;
	bfe.u32 	%r1328, %r1320, 24, 8;
	bfe.u32 	%r1329, %r1320, 16, 8;
	bfe.u32 	%r1330, %r1320, 8, 8;
	bfe.u32 	%r1331, %r1320, 0, 8;
	ld.local.u32 	%rd4481, [%rd4+128];
	cvt.u64.u32 	%rd4482, %r1331;
	shl.b64 	%rd4483, %rd4482, 32;
	and.b64  	%rd4484, %rd4483, 1095216660480;
	or.b64  	%rd4485, %rd4484, %rd4481;
	cvt.u64.u32 	%rd4486, %r1330;
	shl.b64 	%rd4487, %rd4486, 40;
	and.b64  	%rd4488, %rd4487, 280375465082880;
	or.b64  	%rd4489, %rd4488, %rd4485;
	cvt.u64.u32 	%rd4490, %r1329;
	shl.b64 	%rd4491, %rd4490, 48;
	and.b64  	%rd4492, %rd4491, 71776119061217280;
	or.b64  	%rd4493, %rd4492, %rd4489;
	cvt.u64.u32 	%rd4494, %r1328;
	shl.b64 	%rd4495, %rd4494, 56;
	or.b64  	%rd4496, %rd4495, %rd4493;
	st.local.u64 	[%rd45+128], %rd4496;
	cvt.u64.u32 	%rd4497, %r1327;
	and.b64  	%rd4498, %rd4497, 255;
	bfe.u32 	%r1332, %r1321, 8, 8;
	mul.wide.u32 	%rd4499, %r1332, 256;
	or.b64  	%rd4500, %rd4499, %rd4498;
	bfe.u32 	%r1333, %r1321, 16, 8;
	mul.wide.u32 	%rd4501, %r1333, 65536;
	or.b64  	%rd4502, %rd4501, %rd4500;
	bfe.u32 	%r1334, %r1321, 24, 8;
	mul.wide.u32 	%rd4503, %r1334, 16777216;
	or.b64  	%rd4504, %rd4503, %rd4502;
	cvt.u64.u32 	%rd4505, %r1326;
	shl.b64 	%rd4506, %rd4505, 32;
	and.b64  	%rd4507, %rd4506, 1095216660480;
	or.b64  	%rd4508, %rd4507, %rd4504;
	cvt.u64.u32 	%rd4509, %r1325;
	shl.b64 	%rd4510, %rd4509, 40;
	and.b64  	%rd4511, %rd4510, 280375465082880;
	or.b64  	%rd4512, %rd4511, %rd4508;
	cvt.u64.u32 	%rd4513, %r1324;
	shl.b64 	%rd4514, %rd4513, 48;
	and.b64  	%rd4515, %rd4514, 71776119061217280;
	or.b64  	%rd4516, %rd4515, %rd4512;
	cvt.u64.u32 	%rd4517, %r1323;
	shl.b64 	%rd4518, %rd4517, 56;
	or.b64  	%rd4519, %rd4518, %rd4516;
	st.local.u64 	[%rd45+136], %rd4519;
	st.local.u64 	[%rd45+144], %rd4168;
	ld.local.v4.b32 	{%r1335, %r1336, %r1337, %r1338}, [%rd4+144];
	bfe.u32 	%r1339, %r1338, 24, 8;
	bfe.u32 	%r1340, %r1338, 16, 8;
	bfe.u32 	%r1341, %r1338, 8, 8;
	bfe.u32 	%r1342, %r1338, 0, 8;
	bfe.u32 	%r1343, %r1337, 0, 8;
	bfe.u32 	%r1344, %r1336, 24, 8;
	bfe.u32 	%r1345, %r1336, 16, 8;
	bfe.u32 	%r1346, %r1336, 8, 8;
	bfe.u32 	%r1347, %r1336, 0, 8;
	ld.local.u32 	%rd4520, [%rd4+144];
	cvt.u64.u32 	%rd4521, %r1347;
	shl.b64 	%rd4522, %rd4521, 32;
	and.b64  	%rd4523, %rd4522, 1095216660480;
	or.b64  	%rd4524, %rd4523, %rd4520;
	cvt.u64.u32 	%rd4525, %r1346;
	shl.b64 	%rd4526, %rd4525, 40;
	and.b64  	%rd4527, %rd4526, 280375465082880;
	or.b64  	%rd4528, %rd4527, %rd4524;
	cvt.u64.u32 	%rd4529, %r1345;
	shl.b64 	%rd4530, %rd4529, 48;
	and.b64  	%rd4531, %rd4530, 71776119061217280;
	or.b64  	%rd4532, %rd4531, %rd4528;
	cvt.u64.u32 	%rd4533, %r1344;
	shl.b64 	%rd4534, %rd4533, 56;
	or.b64  	%rd4535, %rd4534, %rd4532;
	st.local.u64 	[%rd45+144], %rd4535;
	cvt.u64.u32 	%rd4536, %r1343;
	and.b64  	%rd4537, %rd4536, 255;
	bfe.u32 	%r1348, %r1337, 8, 8;
	mul.wide.u32 	%rd4538, %r1348, 256;
	or.b64  	%rd4539, %rd4538, %rd4537;
	bfe.u32 	%r1349, %r1337, 16, 8;
	mul.wide.u32 	%rd4540, %r1349, 65536;
	or.b64  	%rd4541, %rd4540, %rd4539;
	bfe.u32 	%r1350, %r1337, 24, 8;
	mul.wide.u32 	%rd4542, %r1350, 16777216;
	or.b64  	%rd4543, %rd4542, %rd4541;
	cvt.u64.u32 	%rd4544, %r1342;
	shl.b64 	%rd4545, %rd4544, 32;
	and.b64  	%rd4546, %rd4545, 1095216660480;
	or.b64  	%rd4547, %rd4546, %rd4543;
	cvt.u64.u32 	%rd4548, %r1341;
	shl.b64 	%rd4549, %rd4548, 40;
	and.b64  	%rd4550, %rd4549, 280375465082880;
	or.b64  	%rd4551, %rd4550, %rd4547;
	cvt.u64.u32 	%rd4552, %r1340;
	shl.b64 	%rd4553, %rd4552, 48;
	and.b64  	%rd4554, %rd4553, 71776119061217280;
	or.b64  	%rd4555, %rd4554, %rd4551;
	cvt.u64.u32 	%rd4556, %r1339;
	shl.b64 	%rd4557, %rd4556, 56;
	or.b64  	%rd4558, %rd4557, %rd4555;
	st.local.u64 	[%rd45+152], %rd4558;
	st.local.u64 	[%rd45+160], %rd4168;
	ld.local.v4.b32 	{%r1351, %r1352, %r1353, %r1354}, [%rd4+160];
	bfe.u32 	%r1355, %r1354, 24, 8;
	bfe.u32 	%r1356, %r1354, 16, 8;
	bfe.u32 	%r1357, %r1354, 8, 8;
	bfe.u32 	%r1358, %r1354, 0, 8;
	bfe.u32 	%r1359, %r1353, 0, 8;
	bfe.u32 	%r1360, %r1352, 24, 8;
	bfe.u32 	%r1361, %r1352, 16, 8;
	bfe.u32 	%r1362, %r1352, 8, 8;
	bfe.u32 	%r1363, %r1352, 0, 8;
	ld.local.u32 	%rd4559, [%rd4+160];
	cvt.u64.u32 	%rd4560, %r1363;
	shl.b64 	%rd4561, %rd4560, 32;
	and.b64  	%rd4562, %rd4561, 1095216660480;
	or.b64  	%rd4563, %rd4562, %rd4559;
	cvt.u64.u32 	%rd4564, %r1362;
	shl.b64 	%rd4565, %rd4564, 40;
	and.b64  	%rd4566, %rd4565, 280375465082880;
	or.b64  	%rd4567, %rd4566, %rd4563;
	cvt.u64.u32 	%rd4568, %r1361;
	shl.b64 	%rd4569, %rd4568, 48;
	and.b64  	%rd4570, %rd4569, 71776119061217280;
	or.b64  	%rd4571, %rd4570, %rd4567;
	cvt.u64.u32 	%rd4572, %r1360;
	shl.b64 	%rd4573, %rd4572, 56;
	or.b64  	%rd4574, %rd4573, %rd4571;
	st.local.u64 	[%rd45+160], %rd4574;
	cvt.u64.u32 	%rd4575, %r1359;
	and.b64  	%rd4576, %rd4575, 255;
	bfe.u32 	%r1364, %r1353, 8, 8;
	mul.wide.u32 	%rd4577, %r1364, 256;
	or.b64  	%rd4578, %rd4577, %rd4576;
	bfe.u32 	%r1365, %r1353, 16, 8;
	mul.wide.u32 	%rd4579, %r1365, 65536;
	or.b64  	%rd4580, %rd4579, %rd4578;
	bfe.u32 	%r1366, %r1353, 24, 8;
	mul.wide.u32 	%rd4581, %r1366, 16777216;
	or.b64  	%rd4582, %rd4581, %rd4580;
	cvt.u64.u32 	%rd4583, %r1358;
	shl.b64 	%rd4584, %rd4583, 32;
	and.b64  	%rd4585, %rd4584, 1095216660480;
	or.b64  	%rd4586, %rd4585, %rd4582;
	cvt.u64.u32 	%rd4587, %r1357;
	shl.b64 	%rd4588, %rd4587, 40;
	and.b64  	%rd4589, %rd4588, 280375465082880;
	or.b64  	%rd4590, %rd4589, %rd4586;
	cvt.u64.u32 	%rd4591, %r1356;
	shl.b64 	%rd4592, %rd4591, 48;
	and.b64  	%rd4593, %rd4592, 71776119061217280;
	or.b64  	%rd4594, %rd4593, %rd4590;
	cvt.u64.u32 	%rd4595, %r1355;
	shl.b64 	%rd4596, %rd4595, 56;
	or.b64  	%rd4597, %rd4596, %rd4594;
	st.local.u64 	[%rd45+168], %rd4597;
	st.local.u64 	[%rd45+176], %rd4168;
	ld.local.v4.b32 	{%r1367, %r1368, %r1369, %r1370}, [%rd4+176];
	bfe.u32 	%r1371, %r1370, 24, 8;
	bfe.u32 	%r1372, %r1370, 16, 8;
	bfe.u32 	%r1373, %r1370, 8, 8;
	bfe.u32 	%r1374, %r1370, 0, 8;
	bfe.u32 	%r1375, %r1369, 0, 8;
	bfe.u32 	%r1376, %r1368, 24, 8;
	bfe.u32 	%r1377, %r1368, 16, 8;
	bfe.u32 	%r1378, %r1368, 8, 8;
	bfe.u32 	%r1379, %r1368, 0, 8;
	ld.local.u32 	%rd4598, [%rd4+176];
	cvt.u64.u32 	%rd4599, %r1379;
	shl.b64 	%rd4600, %rd4599, 32;
	and.b64  	%rd4601, %rd4600, 1095216660480;
	or.b64  	%rd4602, %rd4601, %rd4598;
	cvt.u64.u32 	%rd4603, %r1378;
	shl.b64 	%rd4604, %rd4603, 40;
	and.b64  	%rd4605, %rd4604, 280375465082880;
	or.b64  	%rd4606, %rd4605, %rd4602;
	cvt.u64.u32 	%rd4607, %r1377;
	shl.b64 	%rd4608, %rd4607, 48;
	and.b64  	%rd4609, %rd4608, 71776119061217280;
	or.b64  	%rd4610, %rd4609, %rd4606;
	cvt.u64.u32 	%rd4611, %r1376;
	shl.b64 	%rd4612, %rd4611, 56;
	or.b64  	%rd4613, %rd4612, %rd4610;
	st.local.u64 	[%rd45+176], %rd4613;
	cvt.u64.u32 	%rd4614, %r1375;
	and.b64  	%rd4615, %rd4614, 255;
	bfe.u32 	%r1380, %r1369, 8, 8;
	mul.wide.u32 	%rd4616, %r1380, 256;
	or.b64  	%rd4617, %rd4616, %rd4615;
	bfe.u32 	%r1381, %r1369, 16, 8;
	mul.wide.u32 	%rd4618, %r1381, 65536;
	or.b64  	%rd4619, %rd4618, %rd4617;
	bfe.u32 	%r1382, %r1369, 24, 8;
	mul.wide.u32 	%rd4620, %r1382, 16777216;
	or.b64  	%rd4621, %rd4620, %rd4619;
	cvt.u64.u32 	%rd4622, %r1374;
	shl.b64 	%rd4623, %rd4622, 32;
	and.b64  	%rd4624, %rd4623, 1095216660480;
	or.b64  	%rd4625, %rd4624, %rd4621;
	cvt.u64.u32 	%rd4626, %r1373;
	shl.b64 	%rd4627, %rd4626, 40;
	and.b64  	%rd4628, %rd4627, 280375465082880;
	or.b64  	%rd4629, %rd4628, %rd4625;
	cvt.u64.u32 	%rd4630, %r1372;
	shl.b64 	%rd4631, %rd4630, 48;
	and.b64  	%rd4632, %rd4631, 71776119061217280;
	or.b64  	%rd4633, %rd4632, %rd4629;
	cvt.u64.u32 	%rd4634, %r1371;
	shl.b64 	%rd4635, %rd4634, 56;
	or.b64  	%rd4636, %rd4635, %rd4633;
	st.local.u64 	[%rd45+184], %rd4636;
	st.local.u64 	[%rd45+192], %rd4168;
	ld.local.v4.b32 	{%r1383, %r1384, %r1385, %r1386}, [%rd4+192];
	bfe.u32 	%r1387, %r1386, 24, 8;
	bfe.u32 	%r1388, %r1386, 16, 8;
	bfe.u32 	%r1389, %r1386, 8, 8;
	bfe.u32 	%r1390, %r1386, 0, 8;
	bfe.u32 	%r1391, %r1385, 0, 8;
	bfe.u32 	%r1392, %r1384, 24, 8;
	bfe.u32 	%r1393, %r1384, 16, 8;
	bfe.u32 	%r1394, %r1384, 8, 8;
	bfe.u32 	%r1395, %r1384, 0, 8;
	ld.local.u32 	%rd4637, [%rd4+192];
	cvt.u64.u32 	%rd4638, %r1395;
	shl.b64 	%rd4639, %rd4638, 32;
	and.b64  	%rd4640, %rd4639, 1095216660480;
	or.b64  	%rd4641, %rd4640, %rd4637;
	cvt.u64.u32 	%rd4642, %r1394;
	shl.b64 	%rd4643, %rd4642, 40;
	and.b64  	%rd4644, %rd4643, 280375465082880;
	or.b64  	%rd4645, %rd4644, %rd4641;
	cvt.u64.u32 	%rd4646, %r1393;
	shl.b64 	%rd4647, %rd4646, 48;
	and.b64  	%rd4648, %rd4647, 71776119061217280;
	or.b64  	%rd4649, %rd4648, %rd4645;
	cvt.u64.u32 	%rd4650, %r1392;
	shl.b64 	%rd4651, %rd4650, 56;
	or.b64  	%rd4652, %rd4651, %rd4649;
	st.local.u64 	[%rd45+192], %rd4652;
	cvt.u64.u32 	%rd4653, %r1391;
	and.b64  	%rd4654, %rd4653, 255;
	bfe.u32 	%r1396, %r1385, 8, 8;
	mul.wide.u32 	%rd4655, %r1396, 256;
	or.b64  	%rd4656, %rd4655, %rd4654;
	bfe.u32 	%r1397, %r1385, 16, 8;
	mul.wide.u32 	%rd4657, %r1397, 65536;
	or.b64  	%rd4658, %rd4657, %rd4656;
	bfe.u32 	%r1398, %r1385, 24, 8;
	mul.wide.u32 	%rd4659, %r1398, 16777216;
	or.b64  	%rd4660, %rd4659, %rd4658;
	cvt.u64.u32 	%rd4661, %r1390;
	shl.b64 	%rd4662, %rd4661, 32;
	and.b64  	%rd4663, %rd4662, 1095216660480;
	or.b64  	%rd4664, %rd4663, %rd4660;
	cvt.u64.u32 	%rd4665, %r1389;
	shl.b64 	%rd4666, %rd4665, 40;
	and.b64  	%rd4667, %rd4666, 280375465082880;
	or.b64  	%rd4668, %rd4667, %rd4664;
	cvt.u64.u32 	%rd4669, %r1388;
	shl.b64 	%rd4670, %rd4669, 48;
	and.b64  	%rd4671, %rd4670, 71776119061217280;
	or.b64  	%rd4672, %rd4671, %rd4668;
	cvt.u64.u32 	%rd4673, %r1387;
	shl.b64 	%rd4674, %rd4673, 56;
	or.b64  	%rd4675, %rd4674, %rd4672;
	st.local.u64 	[%rd45+200], %rd4675;
	st.local.u64 	[%rd45+208], %rd4168;
	ld.local.v4.b32 	{%r1399, %r1400, %r1401, %r1402}, [%rd4+208];
	bfe.u32 	%r1403, %r1402, 24, 8;
	bfe.u32 	%r1404, %r1402, 16, 8;
	bfe.u32 	%r1405, %r1402, 8, 8;
	bfe.u32 	%r1406, %r1402, 0, 8;
	bfe.u32 	%r1407, %r1401, 0, 8;
	bfe.u32 	%r1408, %r1400, 24, 8;
	bfe.u32 	%r1409, %r1400, 16, 8;
	bfe.u32 	%r1410, %r1400, 8, 8;
	bfe.u32 	%r1411, %r1400, 0, 8;
	ld.local.u32 	%rd4676, [%rd4+208];
	cvt.u64.u32 	%rd4677, %r1411;
	shl.b64 	%rd4678, %rd4677, 32;
	and.b64  	%rd4679, %rd4678, 1095216660480;
	or.b64  	%rd4680, %rd4679, %rd4676;
	cvt.u64.u32 	%rd4681, %r1410;
	shl.b64 	%rd4682, %rd4681, 40;
	and.b64  	%rd4683, %rd4682, 280375465082880;
	or.b64  	%rd4684, %rd4683, %rd4680;
	cvt.u64.u32 	%rd4685, %r1409;
	shl.b64 	%rd4686, %rd4685, 48;
	and.b64  	%rd4687, %rd4686, 71776119061217280;
	or.b64  	%rd4688, %rd4687, %rd4684;
	cvt.u64.u32 	%rd4689, %r1408;
	shl.b64 	%rd4690, %rd4689, 56;
	or.b64  	%rd4691, %rd4690, %rd4688;
	st.local.u64 	[%rd45+208], %rd4691;
	cvt.u64.u32 	%rd4692, %r1407;
	and.b64  	%rd4693, %rd4692, 255;
	bfe.u32 	%r1412, %r1401, 8, 8;
	mul.wide.u32 	%rd4694, %r1412, 256;
	or.b64  	%rd4695, %rd4694, %rd4693;
	bfe.u32 	%r1413, %r1401, 16, 8;
	mul.wide.u32 	%rd4696, %r1413, 65536;
	or.b64  	%rd4697, %rd4696, %rd4695;
	bfe.u32 	%r1414, %r1401, 24, 8;
	mul.wide.u32 	%rd4698, %r1414, 16777216;
	or.b64  	%rd4699, %rd4698, %rd4697;
	cvt.u64.u32 	%rd4700, %r1406;
	shl.b64 	%rd4701, %rd4700, 32;
	and.b64  	%rd4702, %rd4701, 1095216660480;
	or.b64  	%rd4703, %rd4702, %rd4699;
	cvt.u64.u32 	%rd4704, %r1405;
	shl.b64 	%rd4705, %rd4704, 40;
	and.b64  	%rd4706, %rd4705, 280375465082880;
	or.b64  	%rd4707, %rd4706, %rd4703;
	cvt.u64.u32 	%rd4708, %r1404;
	shl.b64 	%rd4709, %rd4708, 48;
	and.b64  	%rd4710, %rd4709, 71776119061217280;
	or.b64  	%rd4711, %rd4710, %rd4707;
	cvt.u64.u32 	%rd4712, %r1403;
	shl.b64 	%rd4713, %rd4712, 56;
	or.b64  	%rd4714, %rd4713, %rd4711;
	st.local.u64 	[%rd45+216], %rd4714;
	st.local.u64 	[%rd45+224], %rd4168;
	ld.local.v4.b32 	{%r1415, %r1416, %r1417, %r1418}, [%rd4+224];
	bfe.u32 	%r1419, %r1418, 24, 8;
	bfe.u32 	%r1420, %r1418, 16, 8;
	bfe.u32 	%r1421, %r1418, 8, 8;
	bfe.u32 	%r1422, %r1418, 0, 8;
	bfe.u32 	%r1423, %r1417, 0, 8;
	bfe.u32 	%r1424, %r1416, 24, 8;
	bfe.u32 	%r1425, %r1416, 16, 8;
	bfe.u32 	%r1426, %r1416, 8, 8;
	bfe.u32 	%r1427, %r1416, 0, 8;
	ld.local.u32 	%rd4715, [%rd4+224];
	cvt.u64.u32 	%rd4716, %r1427;
	shl.b64 	%rd4717, %rd4716, 32;
	and.b64  	%rd4718, %rd4717, 1095216660480;
	or.b64  	%rd4719, %rd4718, %rd4715;
	cvt.u64.u32 	%rd4720, %r1426;
	shl.b64 	%rd4721, %rd4720, 40;
	and.b64  	%rd4722, %rd4721, 280375465082880;
	or.b64  	%rd4723, %rd4722, %rd4719;
	cvt.u64.u32 	%rd4724, %r1425;
	shl.b64 	%rd4725, %rd4724, 48;
	and.b64  	%rd4726, %rd4725, 71776119061217280;
	or.b64  	%rd4727, %rd4726, %rd4723;
	cvt.u64.u32 	%rd4728, %r1424;
	shl.b64 	%rd4729, %rd4728, 56;
	or.b64  	%rd4730, %rd4729, %rd4727;
	st.local.u64 	[%rd45+224], %rd4730;
	cvt.u64.u32 	%rd4731, %r1423;
	and.b64  	%rd4732, %rd4731, 255;
	bfe.u32 	%r1428, %r1417, 8, 8;
	mul.wide.u32 	%rd4733, %r1428, 256;
	or.b64  	%rd4734, %rd4733, %rd4732;
	bfe.u32 	%r1429, %r1417, 16, 8;
	mul.wide.u32 	%rd4735, %r1429, 65536;
	or.b64  	%rd4736, %rd4735, %rd4734;
	bfe.u32 	%r1430, %r1417, 24, 8;
	mul.wide.u32 	%rd4737, %r1430, 16777216;
	or.b64  	%rd4738, %rd4737, %rd4736;
	cvt.u64.u32 	%rd4739, %r1422;
	shl.b64 	%rd4740, %rd4739, 32;
	and.b64  	%rd4741, %rd4740, 1095216660480;
	or.b64  	%rd4742, %rd4741, %rd4738;
	cvt.u64.u32 	%rd4743, %r1421;
	shl.b64 	%rd4744, %rd4743, 40;
	and.b64  	%rd4745, %rd4744, 280375465082880;
	or.b64  	%rd4746, %rd4745, %rd4742;
	cvt.u64.u32 	%rd4747, %r1420;
	shl.b64 	%rd4748, %rd4747, 48;
	and.b64  	%rd4749, %rd4748, 71776119061217280;
	or.b64  	%rd4750, %rd4749, %rd4746;
	cvt.u64.u32 	%rd4751, %r1419;
	shl.b64 	%rd4752, %rd4751, 56;
	or.b64  	%rd4753, %rd4752, %rd4750;
	st.local.u64 	[%rd45+232], %rd4753;
	st.local.u64 	[%rd45+240], %rd4168;
	ld.local.v4.b32 	{%r1431, %r1432, %r1433, %r1434}, [%rd4+240];
	bfe.u32 	%r1435, %r1434, 24, 8;
	bfe.u32 	%r1436, %r1434, 16, 8;
	bfe.u32 	%r1437, %r1434, 8, 8;
	bfe.u32 	%r1438, %r1434, 0, 8;
	bfe.u32 	%r1439, %r1433, 0, 8;
	bfe.u32 	%r1440, %r1432, 24, 8;
	bfe.u32 	%r1441, %r1432, 16, 8;
	bfe.u32 	%r1442, %r1432, 8, 8;
	bfe.u32 	%r1443, %r1432, 0, 8;
	ld.local.u32 	%rd4754, [%rd4+240];
	cvt.u64.u32 	%rd4755, %r1443;
	shl.b64 	%rd4756, %rd4755, 32;
	and.b64  	%rd4757, %rd4756, 1095216660480;
	or.b64  	%rd4758, %rd4757, %rd4754;
	cvt.u64.u32 	%rd4759, %r1442;
	shl.b64 	%rd4760, %rd4759, 40;
	and.b64  	%rd4761, %rd4760, 280375465082880;
	or.b64  	%rd4762, %rd4761, %rd4758;
	cvt.u64.u32 	%rd4763, %r1441;
	shl.b64 	%rd4764, %rd4763, 48;
	and.b64  	%rd4765, %rd4764, 71776119061217280;
	or.b64  	%rd4766, %rd4765, %rd4762;
	cvt.u64.u32 	%rd4767, %r1440;
	shl.b64 	%rd4768, %rd4767, 56;
	or.b64  	%rd4769, %rd4768, %rd4766;
	st.local.u64 	[%rd45+240], %rd4769;
	cvt.u64.u32 	%rd4770, %r1439;
	and.b64  	%rd4771, %rd4770, 255;
	bfe.u32 	%r1444, %r1433, 8, 8;
	mul.wide.u32 	%rd4772, %r1444, 256;
	or.b64  	%rd4773, %rd4772, %rd4771;
	bfe.u32 	%r1445, %r1433, 16, 8;
	mul.wide.u32 	%rd4774, %r1445, 65536;
	or.b64  	%rd4775, %rd4774, %rd4773;
	bfe.u32 	%r1446, %r1433, 24, 8;
	mul.wide.u32 	%rd4776, %r1446, 16777216;
	or.b64  	%rd4777, %rd4776, %rd4775;
	cvt.u64.u32 	%rd4778, %r1438;
	shl.b64 	%rd4779, %rd4778, 32;
	and.b64  	%rd4780, %rd4779, 1095216660480;
	or.b64  	%rd4781, %rd4780, %rd4777;
	cvt.u64.u32 	%rd4782, %r1437;
	shl.b64 	%rd4783, %rd4782, 40;
	and.b64  	%rd4784, %rd4783, 280375465082880;
	or.b64  	%rd4785, %rd4784, %rd4781;
	cvt.u64.u32 	%rd4786, %r1436;
	shl.b64 	%rd4787, %rd4786, 48;
	and.b64  	%rd4788, %rd4787, 71776119061217280;
	or.b64  	%rd4789, %rd4788, %rd4785;
	cvt.u64.u32 	%rd4790, %r1435;
	shl.b64 	%rd4791, %rd4790, 56;
	or.b64  	%rd4792, %rd4791, %rd4789;
	st.local.u64 	[%rd45+248], %rd4792;
	st.local.u64 	[%rd45+264], %rd19161;
	st.local.u64 	[%rd45+272], %rd19157;
	st.local.u64 	[%rd45+280], %rd19153;
	st.local.u64 	[%rd45+288], %rd19167;
	st.local.u64 	[%rd45+296], %rd19162;
	st.local.u64 	[%rd45+304], %rd19159;
	st.local.u64 	[%rd45+312], %rd19154;
	st.local.u64 	[%rd45+256], %rd19168;
	st.local.u64 	[%rd45+448], %rd4168;
	st.local.u64 	[%rd45+456], %rd4168;
	st.local.u64 	[%rd45+464], %rd19149;
	st.local.u64 	[%rd45+472], %rd19161;
	st.local.u64 	[%rd45+480], %rd19157;
	st.local.u64 	[%rd45+488], %rd19153;
	st.local.u64 	[%rd45+496], %rd19167;
	st.local.u64 	[%rd45+504], %rd19162;
	st.local.u64 	[%rd45+512], %rd19159;
	st.local.u64 	[%rd45+520], %rd19154;
	st.local.u64 	[%rd45+464], %rd19168;
	st.local.u64 	[%rd45+656], %rd4168;
	st.local.u64 	[%rd45+664], %rd4168;
	mov.b64 	%rd4793, 64;
	st.local.u64 	[%rd45+456], %rd4793;
	ld.local.v4.b32 	{%r1447, %r1448, %r1449, %r1450}, [%rd4+256];
	st.local.v2.b32 	[%rd45+320], {%r1447, %r1448};
	st.local.v2.b32 	[%rd45+328], {%r1449, %r1450};
	ld.local.v4.b32 	{%r1451, %r1452, %r1453, %r1454}, [%rd4+272];
	st.local.v2.b32 	[%rd45+336], {%r1451, %r1452};
	st.local.v2.b32 	[%rd45+344], {%r1453, %r1454};
	ld.local.v4.b32 	{%r1455, %r1456, %r1457, %r1458}, [%rd4+288];
	st.local.v2.b32 	[%rd45+352], {%r1455, %r1456};
	st.local.v2.b32 	[%rd45+360], {%r1457, %r1458};
	ld.local.v4.b32 	{%r1459, %r1460, %r1461, %r1462}, [%rd4+304];
	st.local.v2.b32 	[%rd45+368], {%r1459, %r1460};
	st.local.v2.b32 	[%rd45+376], {%r1461, %r1462};
	st.local.u64 	[%rd45+448], %rd4793;
	st.local.u64 	[%rd45+664], %rd4793;
	ld.local.v4.b32 	{%r1463, %r1464, %r1465, %r1466}, [%rd4+320];
	st.local.v2.b32 	[%rd45+528], {%r1463, %r1464};
	st.local.v2.b32 	[%rd45+536], {%r1465, %r1466};
	ld.local.v4.b32 	{%r1467, %r1468, %r1469, %r1470}, [%rd4+336];
	st.local.v2.b32 	[%rd45+544], {%r1467, %r1468};
	st.local.v2.b32 	[%rd45+552], {%r1469, %r1470};
	ld.local.v4.b32 	{%r1471, %r1472, %r1473, %r1474}, [%rd4+352];
	st.local.v2.b32 	[%rd45+560], {%r1471, %r1472};
	st.local.v2.b32 	[%rd45+568], {%r1473, %r1474};
	ld.local.v4.b32 	{%r1475, %r1476, %r1477, %r1478}, [%rd4+368];
	st.local.v2.b32 	[%rd45+576], {%r1475, %r1476};
	st.local.v2.b32 	[%rd45+584], {%r1477, %r1478};
	st.local.u64 	[%rd45+656], %rd4793;
	ld.local.v4.b32 	{%r1479, %r1480, %r1481, %r1482}, [%rd4+384];
	bfe.u32 	%r1483, %r1479, 0, 8;
	cvt.u16.u32 	%rs1, %r1483;
	bfe.u32 	%r1484, %r1479, 8, 8;
	cvt.u16.u32 	%rs2, %r1484;
	bfe.u32 	%r1485, %r1479, 16, 8;
	cvt.u16.u32 	%rs3, %r1485;
	bfe.u32 	%r1486, %r1479, 24, 8;
	cvt.u16.u32 	%rs4, %r1486;
	bfe.u32 	%r1487, %r1480, 0, 8;
	cvt.u16.u32 	%rs5, %r1487;
	bfe.u32 	%r1488, %r1480, 8, 8;
	cvt.u16.u32 	%rs6, %r1488;
	bfe.u32 	%r1489, %r1480, 16, 8;
	cvt.u16.u32 	%rs7, %r1489;
	bfe.u32 	%r1490, %r1480, 24, 8;
	cvt.u16.u32 	%rs8, %r1490;
	bfe.u32 	%r1491, %r1481, 0, 8;
	cvt.u16.u32 	%rs9, %r1491;
	bfe.u32 	%r1492, %r1481, 8, 8;
	cvt.u16.u32 	%rs10, %r1492;
	bfe.u32 	%r1493, %r1481, 16, 8;
	cvt.u16.u32 	%rs11, %r1493;
	bfe.u32 	%r1494, %r1481, 24, 8;
	cvt.u16.u32 	%rs12, %r1494;
	bfe.u32 	%r1495, %r1482, 0, 8;
	cvt.u16.u32 	%rs13, %r1495;
	bfe.u32 	%r1496, %r1482, 8, 8;
	cvt.u16.u32 	%rs14, %r1496;
	bfe.u32 	%r1497, %r1482, 16, 8;
	cvt.u16.u32 	%rs15, %r1497;
	bfe.u32 	%r1498, %r1482, 24, 8;
	cvt.u16.u32 	%rs16, %r1498;
	st.local.v2.b32 	[%rd45+672], {%r1479, %r1480};
	st.local.v2.b32 	[%rd45+680], {%r1481, %r1482};
	ld.local.v4.b32 	{%r1499, %r1500, %r1501, %r1502}, [%rd4+400];
	bfe.u32 	%r1503, %r1499, 0, 8;
	cvt.u16.u32 	%rs17, %r1503;
	bfe.u32 	%r1504, %r1499, 8, 8;
	cvt.u16.u32 	%rs18, %r1504;
	bfe.u32 	%r1505, %r1499, 16, 8;
	cvt.u16.u32 	%rs19, %r1505;
	bfe.u32 	%r1506, %r1499, 24, 8;
	cvt.u16.u32 	%rs20, %r1506;
	bfe.u32 	%r1507, %r1500, 0, 8;
	cvt.u16.u32 	%rs21, %r1507;
	bfe.u32 	%r1508, %r1500, 8, 8;
	cvt.u16.u32 	%rs22, %r1508;
	bfe.u32 	%r1509, %r1500, 16, 8;
	cvt.u16.u32 	%rs23, %r1509;
	bfe.u32 	%r1510, %r1500, 24, 8;
	cvt.u16.u32 	%rs24, %r1510;
	bfe.u32 	%r1511, %r1501, 0, 8;
	cvt.u16.u32 	%rs25, %r1511;
	bfe.u32 	%r1512, %r1501, 8, 8;
	cvt.u16.u32 	%rs26, %r1512;
	bfe.u32 	%r1513, %r1501, 16, 8;
	cvt.u16.u32 	%rs27, %r1513;
	bfe.u32 	%r1514, %r1501, 24, 8;
	cvt.u16.u32 	%rs28, %r1514;
	bfe.u32 	%r1515, %r1502, 0, 8;
	cvt.u16.u32 	%rs29, %r1515;
	bfe.u32 	%r1516, %r1502, 8, 8;
	cvt.u16.u32 	%rs30, %r1516;
	bfe.u32 	%r1517, %r1502, 16, 8;
	cvt.u16.u32 	%rs31, %r1517;
	bfe.u32 	%r1518, %r1502, 24, 8;
	cvt.u16.u32 	%rs32, %r1518;
	st.local.v2.b32 	[%rd45+688], {%r1499, %r1500};
	st.local.v2.b32 	[%rd45+696], {%r1501, %r1502};
	ld.local.v4.b32 	{%r1519, %r1520, %r1521, %r1522}, [%rd4+416];
	bfe.u32 	%r1523, %r1519, 0, 8;
	cvt.u16.u32 	%rs33, %r1523;
	bfe.u32 	%r1524, %r1519, 8, 8;
	cvt.u16.u32 	%rs34, %r1524;
	bfe.u32 	%r1525, %r1519, 16, 8;
	cvt.u16.u32 	%rs35, %r1525;
	bfe.u32 	%r1526, %r1519, 24, 8;
	cvt.u16.u32 	%rs36, %r1526;
	bfe.u32 	%r1527, %r1520, 0, 8;
	cvt.u16.u32 	%rs37, %r1527;
	bfe.u32 	%r1528, %r1520, 8, 8;
	cvt.u16.u32 	%rs38, %r1528;
	bfe.u32 	%r1529, %r1520, 16, 8;
	cvt.u16.u32 	%rs39, %r1529;
	bfe.u32 	%r1530, %r1520, 24, 8;
	cvt.u16.u32 	%rs40, %r1530;
	bfe.u32 	%r1531, %r1521, 0, 8;
	cvt.u16.u32 	%rs41, %r1531;
	bfe.u32 	%r1532, %r1521, 8, 8;
	cvt.u16.u32 	%rs42, %r1532;
	bfe.u32 	%r1533, %r1521, 16, 8;
	cvt.u16.u32 	%rs43, %r1533;
	bfe.u32 	%r1534, %r1521, 24, 8;
	cvt.u16.u32 	%rs44, %r1534;
	bfe.u32 	%r1535, %r1522, 0, 8;
	cvt.u16.u32 	%rs45, %r1535;
	bfe.u32 	%r1536, %r1522, 8, 8;
	cvt.u16.u32 	%rs46, %r1536;
	bfe.u32 	%r1537, %r1522, 16, 8;
	cvt.u16.u32 	%rs47, %r1537;
	bfe.u32 	%r1538, %r1522, 24, 8;
	cvt.u16.u32 	%rs48, %r1538;
	st.local.v2.b32 	[%rd45+704], {%r1519, %r1520};
	st.local.v2.b32 	[%rd45+712], {%r1521, %r1522};
	ld.local.v4.b32 	{%r1539, %r1540, %r1541, %r1542}, [%rd4+432];
	bfe.u32 	%r1543, %r1539, 0, 8;
	cvt.u16.u32 	%rs49, %r1543;
	bfe.u32 	%r1544, %r1539, 8, 8;
	cvt.u16.u32 	%rs50, %r1544;
	bfe.u32 	%r1545, %r1539, 16, 8;
	cvt.u16.u32 	%rs51, %r1545;
	bfe.u32 	%r1546, %r1539, 24, 8;
	cvt.u16.u32 	%rs52, %r1546;
	bfe.u32 	%r1547, %r1540, 0, 8;
	cvt.u16.u32 	%rs53, %r1547;
	bfe.u32 	%r1548, %r1540, 8, 8;
	cvt.u16.u32 	%rs54, %r1548;
	bfe.u32 	%r1549, %r1540, 16, 8;
	cvt.u16.u32 	%rs55, %r1549;
	bfe.u32 	%r1550, %r1540, 24, 8;
	cvt.u16.u32 	%rs56, %r1550;
	bfe.u32 	%r1551, %r1541, 0, 8;
	cvt.u16.u32 	%rs57, %r1551;
	bfe.u32 	%r1552, %r1541, 8, 8;
	cvt.u16.u32 	%rs58, %r1552;
	bfe.u32 	%r1553, %r1541, 16, 8;
	cvt.u16.u32 	%rs59, %r1553;
	bfe.u32 	%r1554, %r1541, 24, 8;
	cvt.u16.u32 	%rs60, %r1554;
	bfe.u32 	%r1555, %r1542, 0, 8;
	cvt.u16.u32 	%rs61, %r1555;
	bfe.u32 	%r1556, %r1542, 8, 8;
	cvt.u16.u32 	%rs62, %r1556;
	bfe.u32 	%r1557, %r1542, 16, 8;
	cvt.u16.u32 	%rs63, %r1557;
	bfe.u32 	%r1558, %r1542, 24, 8;
	cvt.u16.u32 	%rs64, %r1558;
	st.local.v2.b32 	[%rd45+720], {%r1539, %r1540};
	st.local.v2.b32 	[%rd45+728], {%r1541, %r1542};
	mov.b32 	%r1559, 0;
	st.local.v2.u32 	[%rd45+736], {%r1559, %r1559};
	st.local.u32 	[%rd45+744], %r1559;
	mul.lo.s32 	%r35, %r10357, 20;
	setp.gt.u32 	%p26, %r35, 64;
	@%p26 bra 	$L__BB0_42;
	xor.b64  	%rd19150, %rd19167, 64;
	cvt.u64.u16 	%rd5508, %rs1;
	and.b64  	%rd5509, %rd5508, 255;
	cvt.u32.u16 	%r2106, %rs2;
	and.b32  	%r2107, %r2106, 255;
	mul.wide.u32 	%rd5510, %r2107, 256;
	or.b64  	%rd5511, %rd5510, %rd5509;
	cvt.u32.u16 	%r2108, %rs3;
	and.b32  	%r2109, %r2108, 255;
	mul.wide.u32 	%rd5512, %r2109, 65536;
	or.b64  	%rd5513, %rd5512, %rd5511;
	cvt.u32.u16 	%r2110, %rs4;
	and.b32  	%r2111, %r2110, 255;
	mul.wide.u32 	%rd5514, %r2111, 16777216;
	or.b64  	%rd5515, %rd5514, %rd5513;
	cvt.u64.u16 	%rd5516, %rs5;
	shl.b64 	%rd5517, %rd5516, 32;
	and.b64  	%rd5518, %rd5517, 1095216660480;
	or.b64  	%rd5519, %rd5518, %rd5515;
	cvt.u64.u16 	%rd5520, %rs6;
	shl.b64 	%rd5521, %rd5520, 40;
	and.b64  	%rd5522, %rd5521, 280375465082880;
	or.b64  	%rd5523, %rd5522, %rd5519;
	cvt.u64.u16 	%rd5524, %rs7;
	shl.b64 	%rd5525, %rd5524, 48;
	and.b64  	%rd5526, %rd5525, 71776119061217280;
	or.b64  	%rd5527, %rd5526, %rd5523;
	cvt.u64.u16 	%rd5528, %rs8;
	shl.b64 	%rd5529, %rd5528, 56;
	or.b64  	%rd5530, %rd5529, %rd5527;
	mov.b64 	%rd5531, 0;
	st.local.v2.u64 	[%rd3], {%rd5530, %rd5531};
	cvt.u64.u16 	%rd5532, %rs9;
	and.b64  	%rd5533, %rd5532, 255;
	cvt.u32.u16 	%r2112, %rs10;
	and.b32  	%r2113, %r2112, 255;
	mul.wide.u32 	%rd5534, %r2113, 256;
	or.b64  	%rd5535, %rd5534, %rd5533;
	cvt.u32.u16 	%r2114, %rs11;
	and.b32  	%r2115, %r2114, 255;
	mul.wide.u32 	%rd5536, %r2115, 65536;
	or.b64  	%rd5537, %rd5536, %rd5535;
	cvt.u32.u16 	%r2116, %rs12;
	and.b32  	%r2117, %r2116, 255;
	mul.wide.u32 	%rd5538, %r2117, 16777216;
	or.b64  	%rd5539, %rd5538, %rd5537;
	cvt.u64.u16 	%rd5540, %rs13;
	shl.b64 	%rd5541, %rd5540, 32;
	and.b64  	%rd5542, %rd5541, 1095216660480;
	or.b64  	%rd5543, %rd5542, %rd5539;
	cvt.u64.u16 	%rd5544, %rs14;
	shl.b64 	%rd5545, %rd5544, 40;
	and.b64  	%rd5546, %rd5545, 280375465082880;
	or.b64  	%rd5547, %rd5546, %rd5543;
	cvt.u64.u16 	%rd5548, %rs15;
	shl.b64 	%rd5549, %rd5548, 48;
	and.b64  	%rd5550, %rd5549, 71776119061217280;
	or.b64  	%rd5551, %rd5550, %rd5547;
	cvt.u64.u16 	%rd5552, %rs16;
	shl.b64 	%rd5553, %rd5552, 56;
	or.b64  	%rd5554, %rd5553, %rd5551;
	st.local.u64 	[%rd3+8], %rd5554;
	cvt.u64.u16 	%rd5555, %rs17;
	and.b64  	%rd5556, %rd5555, 255;
	cvt.u32.u16 	%r2118, %rs18;
	and.b32  	%r2119, %r2118, 255;
	mul.wide.u32 	%rd5557, %r2119, 256;
	or.b64  	%rd5558, %rd5557, %rd5556;
	cvt.u32.u16 	%r2120, %rs19;
	and.b32  	%r2121, %r2120, 255;
	mul.wide.u32 	%rd5559, %r2121, 65536;
	or.b64  	%rd5560, %rd5559, %rd5558;
	cvt.u32.u16 	%r2122, %rs20;
	and.b32  	%r2123, %r2122, 255;
	mul.wide.u32 	%rd5561, %r2123, 16777216;
	or.b64  	%rd5562, %rd5561, %rd5560;
	cvt.u64.u16 	%rd5563, %rs21;
	shl.b64 	%rd5564, %rd5563, 32;
	and.b64  	%rd5565, %rd5564, 1095216660480;
	or.b64  	%rd5566, %rd5565, %rd5562;
	cvt.u64.u16 	%rd5567, %rs22;
	shl.b64 	%rd5568, %rd5567, 40;
	and.b64  	%rd5569, %rd5568, 280375465082880;
	or.b64  	%rd5570, %rd5569, %rd5566;
	cvt.u64.u16 	%rd5571, %rs23;
	shl.b64 	%rd5572, %rd5571, 48;
	and.b64  	%rd5573, %rd5572, 71776119061217280;
	or.b64  	%rd5574, %rd5573, %rd5570;
	cvt.u64.u16 	%rd5575, %rs24;
	shl.b64 	%rd5576, %rd5575, 56;
	or.b64  	%rd5577, %rd5576, %rd5574;
	st.local.v2.u64 	[%rd3+16], {%rd5577, %rd5531};
	cvt.u64.u16 	%rd5578, %rs25;
	and.b64  	%rd5579, %rd5578, 255;
	cvt.u32.u16 	%r2124, %rs26;
	and.b32  	%r2125, %r2124, 255;
	mul.wide.u32 	%rd5580, %r2125, 256;
	or.b64  	%rd5581, %rd5580, %rd5579;
	cvt.u32.u16 	%r2126, %rs27;
	and.b32  	%r2127, %r2126, 255;
	mul.wide.u32 	%rd5582, %r2127, 65536;
	or.b64  	%rd5583, %rd5582, %rd5581;
	cvt.u32.u16 	%r2128, %rs28;
	and.b32  	%r2129, %r2128, 255;
	mul.wide.u32 	%rd5584, %r2129, 16777216;
	or.b64  	%rd5585, %rd5584, %rd5583;
	cvt.u64.u16 	%rd5586, %rs29;
	shl.b64 	%rd5587, %rd5586, 32;
	and.b64  	%rd5588, %rd5587, 1095216660480;
	or.b64  	%rd5589, %rd5588, %rd5585;
	cvt.u64.u16 	%rd5590, %rs30;
	shl.b64 	%rd5591, %rd5590, 40;
	and.b64  	%rd5592, %rd5591, 280375465082880;
	or.b64  	%rd5593, %rd5592, %rd5589;
	cvt.u64.u16 	%rd5594, %rs31;
	shl.b64 	%rd5595, %rd5594, 48;
	and.b64  	%rd5596, %rd5595, 71776119061217280;
	or.b64  	%rd5597, %rd5596, %rd5593;
	cvt.u64.u16 	%rd5598, %rs32;
	shl.b64 	%rd5599, %rd5598, 56;
	or.b64  	%rd5600, %rd5599, %rd5597;
	st.local.u64 	[%rd3+24], %rd5600;
	cvt.u64.u16 	%rd5601, %rs33;
	and.b64  	%rd5602, %rd5601, 255;
	cvt.u32.u16 	%r2130, %rs34;
	and.b32  	%r2131, %r2130, 255;
	mul.wide.u32 	%rd5603, %r2131, 256;
	or.b64  	%rd5604, %rd5603, %rd5602;
	cvt.u32.u16 	%r2132, %rs35;
	and.b32  	%r2133, %r2132, 255;
	mul.wide.u32 	%rd5605, %r2133, 65536;
	or.b64  	%rd5606, %rd5605, %rd5604;
	cvt.u32.u16 	%r2134, %rs36;
	and.b32  	%r2135, %r2134, 255;
	mul.wide.u32 	%rd5607, %r2135, 16777216;
	or.b64  	%rd5608, %rd5607, %rd5606;
	cvt.u64.u16 	%rd5609, %rs37;
	shl.b64 	%rd5610, %rd5609, 32;
	and.b64  	%rd5611, %rd5610, 1095216660480;
	or.b64  	%rd5612, %rd5611, %rd5608;
	cvt.u64.u16 	%rd5613, %rs38;
	shl.b64 	%rd5614, %rd5613, 40;
	and.b64  	%rd5615, %rd5614, 280375465082880;
	or.b64  	%rd5616, %rd5615, %rd5612;
	cvt.u64.u16 	%rd5617, %rs39;
	shl.b64 	%rd5618, %rd5617, 48;
	and.b64  	%rd5619, %rd5618, 71776119061217280;
	or.b64  	%rd5620, %rd5619, %rd5616;
	cvt.u64.u16 	%rd5621, %rs40;
	shl.b64 	%rd5622, %rd5621, 56;
	or.b64  	%rd5623, %rd5622, %rd5620;
	st.local.v2.u64 	[%rd3+32], {%rd5623, %rd5531};
	cvt.u64.u16 	%rd5624, %rs41;
	and.b64  	%rd5625, %rd5624, 255;
	cvt.u32.u16 	%r2136, %rs42;
	and.b32  	%r2137, %r2136, 255;
	mul.wide.u32 	%rd5626, %r2137, 256;
	or.b64  	%rd5627, %rd5626, %rd5625;
	cvt.u32.u16 	%r2138, %rs43;
	and.b32  	%r2139, %r2138, 255;
	mul.wide.u32 	%rd5628, %r2139, 65536;
	or.b64  	%rd5629, %rd5628, %rd5627;
	cvt.u32.u16 	%r2140, %rs44;
	and.b32  	%r2141, %r2140, 255;
	mul.wide.u32 	%rd5630, %r2141, 16777216;
	or.b64  	%rd5631, %rd5630, %rd5629;
	cvt.u64.u16 	%rd5632, %rs45;
	shl.b64 	%rd5633, %rd5632, 32;
	and.b64  	%rd5634, %rd5633, 1095216660480;
	or.b64  	%rd5635, %rd5634, %rd5631;
	cvt.u64.u16 	%rd5636, %rs46;
	shl.b64 	%rd5637, %rd5636, 40;
	and.b64  	%rd5638, %rd5637, 280375465082880;
	or.b64  	%rd5639, %rd5638, %rd5635;
	cvt.u64.u16 	%rd5640, %rs47;
	shl.b64 	%rd5641, %rd5640, 48;
	and.b64  	%rd5642, %rd5641, 71776119061217280;
	or.b64  	%rd5643, %rd5642, %rd5639;
	cvt.u64.u16 	%rd5644, %rs48;
	shl.b64 	%rd5645, %rd5644, 56;
	or.b64  	%rd5646, %rd5645, %rd5643;
	st.local.u64 	[%rd3+40], %rd5646;
	cvt.u64.u16 	%rd5647, %rs49;
	and.b64  	%rd5648, %rd5647, 255;
	cvt.u32.u16 	%r2142, %rs50;
	and.b32  	%r2143, %r2142, 255;
	mul.wide.u32 	%rd5649, %r2143, 256;
	or.b64  	%rd5650, %rd5649, %rd5648;
	cvt.u32.u16 	%r2144, %rs51;
	and.b32  	%r2145, %r2144, 255;
	mul.wide.u32 	%rd5651, %r2145, 65536;
	or.b64  	%rd5652, %rd5651, %rd5650;
	cvt.u32.u16 	%r2146, %rs52;
	and.b32  	%r2147, %r2146, 255;
	mul.wide.u32 	%rd5653, %r2147, 16777216;
	or.b64  	%rd5654, %rd5653, %rd5652;
	cvt.u64.u16 	%rd5655, %rs53;
	shl.b64 	%rd5656, %rd5655, 32;
	and.b64  	%rd5657, %rd5656, 1095216660480;
	or.b64  	%rd5658, %rd5657, %rd5654;
	cvt.u64.u16 	%rd5659, %rs54;
	shl.b64 	%rd5660, %rd5659, 40;
	and.b64  	%rd5661, %rd5660, 280375465082880;
	or.b64  	%rd5662, %rd5661, %rd5658;
	cvt.u64.u16 	%rd5663, %rs55;
	shl.b64 	%rd5664, %rd5663, 48;
	and.b64  	%rd5665, %rd5664, 71776119061217280;
	or.b64  	%rd5666, %rd5665, %rd5662;
	cvt.u64.u16 	%rd5667, %rs56;
	shl.b64 	%rd5668, %rd5667, 56;
	or.b64  	%rd5669, %rd5668, %rd5666;
	st.local.v2.u64 	[%rd3+48], {%rd5669, %rd5531};
	cvt.u64.u16 	%rd5670, %rs57;
	and.b64  	%rd5671, %rd5670, 255;
	cvt.u32.u16 	%r2148, %rs58;
	and.b32  	%r2149, %r2148, 255;
	mul.wide.u32 	%rd5672, %r2149, 256;
	or.b64  	%rd5673, %rd5672, %rd5671;
	cvt.u32.u16 	%r2150, %rs59;
	and.b32  	%r2151, %r2150, 255;
	mul.wide.u32 	%rd5674, %r2151, 65536;
	or.b64  	%rd5675, %rd5674, %rd5673;
	cvt.u32.u16 	%r2152, %rs60;
	and.b32  	%r2153, %r2152, 255;
	mul.wide.u32 	%rd5676, %r2153, 16777216;
	or.b64  	%rd5677, %rd5676, %rd5675;
	cvt.u64.u16 	%rd5678, %rs61;
	shl.b64 	%rd5679, %rd5678, 32;
	and.b64  	%rd5680, %rd5679, 1095216660480;
	or.b64  	%rd5681, %rd5680, %rd5677;
	cvt.u64.u16 	%rd5682, %rs62;
	shl.b64 	%rd5683, %rd5682, 40;
	and.b64  	%rd5684, %rd5683, 280375465082880;
	or.b64  	%rd5685, %rd5684, %rd5681;
	cvt.u64.u16 	%rd5686, %rs63;
	shl.b64 	%rd5687, %rd5686, 48;
	and.b64  	%rd5688, %rd5687, 71776119061217280;
	or.b64  	%rd5689, %rd5688, %rd5685;
	cvt.u64.u16 	%rd5690, %rs64;
	shl.b64 	%rd5691, %rd5690, 56;
	or.b64  	%rd5692, %rd5691, %rd5689;
	st.local.u64 	[%rd3+56], %rd5692;
	st.local.v2.u64 	[%rd3+64], {%rd5531, %rd5531};
	st.local.v2.u64 	[%rd3+80], {%rd5531, %rd5531};
	st.local.v2.u64 	[%rd3+96], {%rd5531, %rd5531};
	st.local.v2.u64 	[%rd3+112], {%rd5531, %rd5531};
	mov.b32 	%r10379, 0;
	mov.u64 	%rd19137, %rd19153;
	mov.u64 	%rd19138, %rd19154;
	mov.u64 	%rd19139, %rd19154;
	mov.u64 	%rd19140, %rd19153;
	mov.u64 	%rd19141, %rd19157;
	mov.u64 	%rd19143, %rd19159;
	mov.u64 	%rd19144, %rd19157;
	mov.u64 	%rd19145, %rd19161;
	mov.u64 	%rd19146, %rd19162;
	mov.u64 	%rd19147, %rd19162;
	mov.u64 	%rd19148, %rd19161;
	mov.u64 	%rd19151, %rd19167;
	mov.u64 	%rd19152, %rd19168;
$L__BB0_40:
	mul.wide.u32 	%rd5693, %r10379, 16;
	mov.u64 	%rd5694, blake2b_sigma;
	add.s64 	%rd5695, %rd5694, %rd5693;
	ld.const.u8 	%r2154, [%rd5695];
	mul.wide.u32 	%rd5696, %r2154, 8;
	add.s64 	%rd5697, %rd3, %rd5696;
	ld.local.u64 	%rd5698, [%rd5697];
	ld.const.u8 	%r2155, [%rd5695+1];
	mul.wide.u32 	%rd5699, %r2155, 8;
	add.s64 	%rd5700, %rd3, %rd5699;
	ld.local.u64 	%rd5701, [%rd5700];
	add.s64 	%rd5702, %rd19152, %rd5698;
	add.s64 	%rd5703, %rd5702, %rd19151;
	xor.b64  	%rd5704, %rd19150, %rd5703;
	mov.b64 	{%r2156, %r2157}, %rd5704;
	mov.b64 	%rd5705, {%r2157, %r2156};
	add.s64 	%rd5706, %rd19149, %rd5705;
	xor.b64  	%rd5707, %rd19151, %rd5706;
	mov.b64 	{%r2158, %r2159}, %rd5707;
	shf.l.wrap.b32 	%r2160, %r2159, %r2158, 8;
	shf.l.wrap.b32 	%r2161, %r2158, %r2159, 8;
	mov.b64 	%rd5708, {%r2161, %r2160};
	add.s64 	%rd5709, %rd5708, %rd5701;
	add.s64 	%rd5710, %rd5709, %rd5703;
	xor.b64  	%rd5711, %rd5705, %rd5710;
	mov.b64 	{%r2162, %r2163}, %rd5711;
	shf.l.wrap.b32 	%r2164, %r2163, %r2162, 16;
	shf.l.wrap.b32 	%r2165, %r2162, %r2163, 16;
	mov.b64 	%rd5712, {%r2165, %r2164};
	add.s64 	%rd5713, %rd5706, %rd5712;
	xor.b64  	%rd5714, %rd5708, %rd5713;
	mov.b64 	{%r2166, %r2167}, %rd5714;
	shf.l.wrap.b32 	%r2168, %r2166, %r2167, 1;
	shf.l.wrap.b32 	%r2169, %r2167, %r2166, 1;
	mov.b64 	%rd5715, {%r2169, %r2168};
	ld.const.u8 	%r2170, [%rd5695+2];
	mul.wide.u32 	%rd5716, %r2170, 8;
	add.s64 	%rd5717, %rd3, %rd5716;
	ld.local.u64 	%rd5718, [%rd5717];
	ld.const.u8 	%r2171, [%rd5695+3];
	mul.wide.u32 	%rd5719, %r2171, 8;
	add.s64 	%rd5720, %rd3, %rd5719;
	ld.local.u64 	%rd5721, [%rd5720];
	add.s64 	%rd5722, %rd19148, %rd5718;
	add.s64 	%rd5723, %rd5722, %rd19147;
	xor.b64  	%rd5724, %rd19146, %rd5723;
	mov.b64 	{%r2172, %r2173}, %rd5724;
	mov.b64 	%rd5725, {%r2173, %r2172};
	add.s64 	%rd5726, %rd19145, %rd5725;
	xor.b64  	%rd5727, %rd19147, %rd5726;
	mov.b64 	{%r2174, %r2175}, %rd5727;
	shf.l.wrap.b32 	%r2176, %r2175, %r2174, 8;
	shf.l.wrap.b32 	%r2177, %r2174, %r2175, 8;
	mov.b64 	%rd5728, {%r2177, %r2176};
	add.s64 	%rd5729, %rd5728, %rd5721;
	add.s64 	%rd5730, %rd5729, %rd5723;
	xor.b64  	%rd5731, %rd5725, %rd5730;
	mov.b64 	{%r2178, %r2179}, %rd5731;
	shf.l.wrap.b32 	%r2180, %r2179, %r2178, 16;
	shf.l.wrap.b32 	%r2181, %r2178, %r2179, 16;
	mov.b64 	%rd5732, {%r2181, %r2180};
	add.s64 	%rd5733, %rd5726, %rd5732;
	xor.b64  	%rd5734, %rd5728, %rd5733;
	mov.b64 	{%r2182, %r2183}, %rd5734;
	shf.l.wrap.b32 	%r2184, %r2182, %r2183, 1;
	shf.l.wrap.b32 	%r2185, %r2183, %r2182, 1;
	mov.b64 	%rd5735, {%r2185, %r2184};
	ld.const.u8 	%r2186, [%rd5695+4];
	mul.wide.u32 	%rd5736, %r2186, 8;
	add.s64 	%rd5737, %rd3, %rd5736;
	ld.local.u64 	%rd5738, [%rd5737];
	ld.const.u8 	%r2187, [%rd5695+5];
	mul.wide.u32 	%rd5739, %r2187, 8;
	add.s64 	%rd5740, %rd3, %rd5739;
	ld.local.u64 	%rd5741, [%rd5740];
	add.s64 	%rd5742, %rd19144, %rd5738;
	add.s64 	%rd5743, %rd5742, %rd19143;
	xor.b64  	%rd5744, %rd19142, %rd5743;
	mov.b64 	{%r2188, %r2189}, %rd5744;
	mov.b64 	%rd5745, {%r2189, %r2188};
	add.s64 	%rd5746, %rd19141, %rd5745;
	xor.b64  	%rd5747, %rd19143, %rd5746;
	mov.b64 	{%r2190, %r2191}, %rd5747;
	shf.l.wrap.b32 	%r2192, %r2191, %r2190, 8;
	shf.l.wrap.b32 	%r2193, %r2190, %r2191, 8;
	mov.b64 	%rd5748, {%r2193, %r2192};
	add.s64 	%rd5749, %rd5748, %rd5741;
	add.s64 	%rd5750, %rd5749, %rd5743;
	xor.b64  	%rd5751, %rd5745, %rd5750;
	mov.b64 	{%r2194, %r2195}, %rd5751;
	shf.l.wrap.b32 	%r2196, %r2195, %r2194, 16;
	shf.l.wrap.b32 	%r2197, %r2194, %r2195, 16;
	mov.b64 	%rd5752, {%r2197, %r2196};
	add.s64 	%rd5753, %rd5746, %rd5752;
	xor.b64  	%rd5754, %rd5748, %rd5753;
	mov.b64 	{%r2198, %r2199}, %rd5754;
	shf.l.wrap.b32 	%r2200, %r2198, %r2199, 1;
	shf.l.wrap.b32 	%r2201, %r2199, %r2198, 1;
	mov.b64 	%rd5755, {%r2201, %r2200};
	ld.const.u8 	%r2202, [%rd5695+6];
	mul.wide.u32 	%rd5756, %r2202, 8;
	add.s64 	%rd5757, %rd3, %rd5756;
	ld.local.u64 	%rd5758, [%rd5757];
	ld.const.u8 	%r2203, [%rd5695+7];
	mul.wide.u32 	%rd5759, %r2203, 8;
	add.s64 	%rd5760, %rd3, %rd5759;
	ld.local.u64 	%rd5761, [%rd5760];
	add.s64 	%rd5762, %rd19140, %rd5758;
	add.s64 	%rd5763, %rd5762, %rd19139;
	xor.b64  	%rd5764, %rd19138, %rd5763;
	mov.b64 	{%r2204, %r2205}, %rd5764;
	mov.b64 	%rd5765, {%r2205, %r2204};
	add.s64 	%rd5766, %rd19137, %rd5765;
	xor.b64  	%rd5767, %rd19139, %rd5766;
	mov.b64 	{%r2206, %r2207}, %rd5767;
	shf.l.wrap.b32 	%r2208, %r2207, %r2206, 8;
	shf.l.wrap.b32 	%r2209, %r2206, %r2207, 8;
	mov.b64 	%rd5768, {%r2209, %r2208};
	add.s64 	%rd5769, %rd5768, %rd5761;
	add.s64 	%rd5770, %rd5769, %rd5763;
	xor.b64  	%rd5771, %rd5765, %rd5770;
	mov.b64 	{%r2210, %r2211}, %rd5771;
	shf.l.wrap.b32 	%r2212, %r2211, %r2210, 16;
	shf.l.wrap.b32 	%r2213, %r2210, %r2211, 16;
	mov.b64 	%rd5772, {%r2213, %r2212};
	add.s64 	%rd5773, %rd5766, %rd5772;
	xor.b64  	%rd5774, %rd5768, %rd5773;
	mov.b64 	{%r2214, %r2215}, %rd5774;
	shf.l.wrap.b32 	%r2216, %r2214, %r2215, 1;
	shf.l.wrap.b32 	%r2217, %r2215, %r2214, 1;
	mov.b64 	%rd5775, {%r2217, %r2216};
	ld.const.u8 	%r2218, [%rd5695+8];
	mul.wide.u32 	%rd5776, %r2218, 8;
	add.s64 	%rd5777, %rd3, %rd5776;
	ld.local.u64 	%rd5778, [%rd5777];
	ld.const.u8 	%r2219, [%rd5695+9];
	mul.wide.u32 	%rd5779, %r2219, 8;
	add.s64 	%rd5780, %rd3, %rd5779;
	ld.local.u64 	%rd5781, [%rd5780];
	add.s64 	%rd5782, %rd5710, %rd5778;
	add.s64 	%rd5783, %rd5782, %rd5735;
	xor.b64  	%rd5784, %rd5772, %rd5783;
	mov.b64 	{%r2220, %r2221}, %rd5784;
	mov.b64 	%rd5785, {%r2221, %r2220};
	add.s64 	%rd5786, %rd5753, %rd5785;
	xor.b64  	%rd5787, %rd5735, %rd5786;
	mov.b64 	{%r2222, %r2223}, %rd5787;
	shf.l.wrap.b32 	%r2224, %r2223, %r2222, 8;
	shf.l.wrap.b32 	%r2225, %r2222, %r2223, 8;
	mov.b64 	%rd5788, {%r2225, %r2224};
	add.s64 	%rd5789, %rd5788, %rd5781;
	add.s64 	%rd19152, %rd5789, %rd5783;
	xor.b64  	%rd5790, %rd5785, %rd19152;
	mov.b64 	{%r2226, %r2227}, %rd5790;
	shf.l.wrap.b32 	%r2228, %r2227, %r2226, 16;
	shf.l.wrap.b32 	%r2229, %r2226, %r2227, 16;
	mov.b64 	%rd19138, {%r2229, %r2228};
	add.s64 	%rd19141, %rd5786, %rd19138;
	xor.b64  	%rd5791, %rd5788, %rd19141;
	mov.b64 	{%r2230, %r2231}, %rd5791;
	shf.l.wrap.b32 	%r2232, %r2230, %r2231, 1;
	shf.l.wrap.b32 	%r2233, %r2231, %r2230, 1;
	mov.b64 	%rd19147, {%r2233, %r2232};
	ld.const.u8 	%r2234, [%rd5695+10];
	mul.wide.u32 	%rd5792, %r2234, 8;
	add.s64 	%rd5793, %rd3, %rd5792;
	ld.local.u64 	%rd5794, [%rd5793];
	ld.const.u8 	%r2235, [%rd5695+11];
	mul.wide.u32 	%rd5795, %r2235, 8;
	add.s64 	%rd5796, %rd3, %rd5795;
	ld.local.u64 	%rd5797, [%rd5796];
	add.s64 	%rd5798, %rd5730, %rd5794;
	add.s64 	%rd5799, %rd5798, %rd5755;
	xor.b64  	%rd5800, %rd5712, %rd5799;
	mov.b64 	{%r2236, %r2237}, %rd5800;
	mov.b64 	%rd5801, {%r2237, %r2236};
	add.s64 	%rd5802, %rd5773, %rd5801;
	xor.b64  	%rd5803, %rd5755, %rd5802;
	mov.b64 	{%r2238, %r2239}, %rd5803;
	shf.l.wrap.b32 	%r2240, %r2239, %r2238, 8;
	shf.l.wrap.b32 	%r2241, %r2238, %r2239, 8;
	mov.b64 	%rd5804, {%r2241, %r2240};
	add.s64 	%rd5805, %rd5804, %rd5797;
	add.s64 	%rd19148, %rd5805, %rd5799;
	xor.b64  	%rd5806, %rd5801, %rd19148;
	mov.b64 	{%r2242, %r2243}, %rd5806;
	shf.l.wrap.b32 	%r2244, %r2243, %r2242, 16;
	shf.l.wrap.b32 	%r2245, %r2242, %r2243, 16;
	mov.b64 	%rd19150, {%r2245, %r2244};
	add.s64 	%rd19137, %rd5802, %rd19150;
	xor.b64  	%rd5807, %rd5804, %rd19137;
	mov.b64 	{%r2246, %r2247}, %rd5807;
	shf.l.wrap.b32 	%r2248, %r2246, %r2247, 1;
	shf.l.wrap.b32 	%r2249, %r2247, %r2246, 1;
	mov.b64 	%rd19143, {%r2249, %r2248};
	ld.const.u8 	%r2250, [%rd5695+12];
	mul.wide.u32 	%rd5808, %r2250, 8;
	add.s64 	%rd5809, %rd3, %rd5808;
	ld.local.u64 	%rd5810, [%rd5809];
	ld.const.u8 	%r2251, [%rd5695+13];
	mul.wide.u32 	%rd5811, %r2251, 8;
	add.s64 	%rd5812, %rd3, %rd5811;
	ld.local.u64 	%rd5813, [%rd5812];
	add.s64 	%rd5814, %rd5750, %rd5810;
	add.s64 	%rd5815, %rd5814, %rd5775;
	xor.b64  	%rd5816, %rd5732, %rd5815;
	mov.b64 	{%r2252, %r2253}, %rd5816;
	mov.b64 	%rd5817, {%r2253, %r2252};
	add.s64 	%rd5818, %rd5713, %rd5817;
	xor.b64  	%rd5819, %rd5775, %rd5818;
	mov.b64 	{%r2254, %r2255}, %rd5819;
	shf.l.wrap.b32 	%r2256, %r2255, %r2254, 8;
	shf.l.wrap.b32 	%r2257, %r2254, %r2255, 8;
	mov.b64 	%rd5820, {%r2257, %r2256};
	add.s64 	%rd5821, %rd5820, %rd5813;
	add.s64 	%rd19144, %rd5821, %rd5815;
	xor.b64  	%rd5822, %rd5817, %rd19144;
	mov.b64 	{%r2258, %r2259}, %rd5822;
	shf.l.wrap.b32 	%r2260, %r2259, %r2258, 16;
	shf.l.wrap.b32 	%r2261, %r2258, %r2259, 16;
	mov.b64 	%rd19146, {%r2261, %r2260};
	add.s64 	%rd19149, %rd5818, %rd19146;
	xor.b64  	%rd5823, %rd5820, %rd19149;
	mov.b64 	{%r2262, %r2263}, %rd5823;
	shf.l.wrap.b32 	%r2264, %r2262, %r2263, 1;
	shf.l.wrap.b32 	%r2265, %r2263, %r2262, 1;
	mov.b64 	%rd19139, {%r2265, %r2264};
	ld.const.u8 	%r2266, [%rd5695+14];
	mul.wide.u32 	%rd5824, %r2266, 8;
	add.s64 	%rd5825, %rd3, %rd5824;
	ld.local.u64 	%rd5826, [%rd5825];
	ld.const.u8 	%r2267, [%rd5695+15];
	mul.wide.u32 	%rd5827, %r2267, 8;
	add.s64 	%rd5828, %rd3, %rd5827;
	ld.local.u64 	%rd5829, [%rd5828];
	add.s64 	%rd5830, %rd5770, %rd5826;
	add.s64 	%rd5831, %rd5830, %rd5715;
	xor.b64  	%rd5832, %rd5752, %rd5831;
	mov.b64 	{%r2268, %r2269}, %rd5832;
	mov.b64 	%rd5833, {%r2269, %r2268};
	add.s64 	%rd5834, %rd5733, %rd5833;
	xor.b64  	%rd5835, %rd5715, %rd5834;
	mov.b64 	{%r2270, %r2271}, %rd5835;
	shf.l.wrap.b32 	%r2272, %r2271, %r2270, 8;
	shf.l.wrap.b32 	%r2273, %r2270, %r2271, 8;
	mov.b64 	%rd5836, {%r2273, %r2272};
	add.s64 	%rd5837, %rd5836, %rd5829;
	add.s64 	%rd19140, %rd5837, %rd5831;
	xor.b64  	%rd5838, %rd5833, %rd19140;
	mov.b64 	{%r2274, %r2275}, %rd5838;
	shf.l.wrap.b32 	%r2276, %r2275, %r2274, 16;
	shf.l.wrap.b32 	%r2277, %r2274, %r2275, 16;
	mov.b64 	%rd19142, {%r2277, %r2276};
	add.s64 	%rd19145, %rd5834, %rd19142;
	xor.b64  	%rd5839, %rd5836, %rd19145;
	mov.b64 	{%r2278, %r2279}, %rd5839;
	shf.l.wrap.b32 	%r2280, %r2278, %r2279, 1;
	shf.l.wrap.b32 	%r2281, %r2279, %r2278, 1;
	mov.b64 	%rd19151, {%r2281, %r2280};
	add.s32 	%r10379, %r10379, 1;
	setp.ne.s32 	%p35, %r10379, 12;
	@%p35 bra 	$L__BB0_40;
	xor.b64  	%rd5840, %rd19149, %rd19152;
	xor.b64  	%rd5841, %rd5840, %rd19168;
	xor.b64  	%rd5842, %rd19145, %rd19148;
	xor.b64  	%rd5843, %rd5842, %rd19161;
	xor.b64  	%rd5844, %rd19141, %rd19144;
	xor.b64  	%rd5845, %rd5844, %rd19157;
	xor.b64  	%rd5846, %rd19137, %rd19140;
	xor.b64  	%rd5847, %rd5846, %rd19153;
	xor.b64  	%rd5848, %rd19150, %rd19151;
	xor.b64  	%rd5849, %rd5848, %rd19167;
	xor.b64  	%rd5850, %rd19146, %rd19147;
	xor.b64  	%rd5851, %rd5850, %rd19162;
	xor.b64  	%rd5852, %rd19142, %rd19143;
	xor.b64  	%rd5853, %rd5852, %rd19159;
	xor.b64  	%rd5854, %rd19138, %rd19139;
	xor.b64  	%rd5855, %rd5854, %rd19154;
	shr.u64 	%rd5856, %rd5841, 8;
	shr.u64 	%rd5857, %rd5841, 16;
	shr.u64 	%rd5858, %rd5841, 24;
	shr.u64 	%rd5859, %rd5841, 40;
	shr.u64 	%rd5860, %rd5841, 48;
	shr.u64 	%rd5861, %rd5841, 56;
	shr.u64 	%rd5862, %rd5843, 8;
	shr.u64 	%rd5863, %rd5843, 16;
	shr.u64 	%rd5864, %rd5843, 24;
	shr.u64 	%rd5865, %rd5843, 40;
	shr.u64 	%rd5866, %rd5843, 48;
	shr.u64 	%rd5867, %rd5843, 56;
	cvt.u32.u64 	%r2282, %rd5867;
	cvt.u32.u64 	%r2283, %rd5866;
	prmt.b32 	%r2284, %r2283, %r2282, 0x3340U;
	{ .reg .b32 tmp; mov.b64 {tmp, %r2285}, %rd5843; }
	cvt.u32.u64 	%r2286, %rd5865;
	prmt.b32 	%r2287, %r2285, %r2286, 0x3340U;
	prmt.b32 	%r2288, %r2287, %r2284, 0x5410U;
	cvt.u32.u64 	%r2289, %rd5864;
	cvt.u32.u64 	%r2290, %rd5863;
	prmt.b32 	%r2291, %r2290, %r2289, 0x3340U;
	cvt.u32.u64 	%r2292, %rd5843;
	cvt.u32.u64 	%r2293, %rd5862;
	prmt.b32 	%r2294, %r2292, %r2293, 0x3340U;
	prmt.b32 	%r2295, %r2294, %r2291, 0x5410U;
	cvt.u32.u64 	%r2296, %rd5861;
	cvt.u32.u64 	%r2297, %rd5860;
	prmt.b32 	%r2298, %r2297, %r2296, 0x3340U;
	{ .reg .b32 tmp; mov.b64 {tmp, %r2299}, %rd5841; }
	cvt.u32.u64 	%r2300, %rd5859;
	prmt.b32 	%r2301, %r2299, %r2300, 0x3340U;
	prmt.b32 	%r2302, %r2301, %r2298, 0x5410U;
	cvt.u32.u64 	%r2303, %rd5858;
	cvt.u32.u64 	%r2304, %rd5857;
	prmt.b32 	%r2305, %r2304, %r2303, 0x3340U;
	cvt.u32.u64 	%r2306, %rd5841;
	cvt.u32.u64 	%r2307, %rd5856;
	prmt.b32 	%r2308, %r2306, %r2307, 0x3340U;
	prmt.b32 	%r2309, %r2308, %r2305, 0x5410U;
	st.local.v4.b32 	[%rd2], {%r2309, %r2302, %r2295, %r2288};
	shr.u64 	%rd5868, %rd5845, 8;
	shr.u64 	%rd5869, %rd5845, 16;
	shr.u64 	%rd5870, %rd5845, 24;
	shr.u64 	%rd5871, %rd5845, 40;
	shr.u64 	%rd5872, %rd5845, 48;
	shr.u64 	%rd5873, %rd5845, 56;
	shr.u64 	%rd5874, %rd5847, 8;
	shr.u64 	%rd5875, %rd5847, 16;
	shr.u64 	%rd5876, %rd5847, 24;
	shr.u64 	%rd5877, %rd5847, 40;
	shr.u64 	%rd5878, %rd5847, 48;
	shr.u64 	%rd5879, %rd5847, 56;
	cvt.u32.u64 	%r2310, %rd5879;
	cvt.u32.u64 	%r2311, %rd5878;
	prmt.b32 	%r2312, %r2311, %r2310, 0x3340U;
	{ .reg .b32 tmp; mov.b64 {tmp, %r2313}, %rd5847; }
	cvt.u32.u64 	%r2314, %rd5877;
	prmt.b32 	%r2315, %r2313, %r2314, 0x3340U;
	prmt.b32 	%r2316, %r2315, %r2312, 0x5410U;
	cvt.u32.u64 	%r2317, %rd5876;
	cvt.u32.u64 	%r2318, %rd5875;
	prmt.b32 	%r2319, %r2318, %r2317, 0x3340U;
	cvt.u32.u64 	%r2320, %rd5847;
	cvt.u32.u64 	%r2321, %rd5874;
	prmt.b32 	%r2322, %r2320, %r2321, 0x3340U;
	prmt.b32 	%r2323, %r2322, %r2319, 0x5410U;
	cvt.u32.u64 	%r2324, %rd5873;
	cvt.u32.u64 	%r2325, %rd5872;
	prmt.b32 	%r2326, %r2325, %r2324, 0x3340U;
	{ .reg .b32 tmp; mov.b64 {tmp, %r2327}, %rd5845; }
	cvt.u32.u64 	%r2328, %rd5871;
	prmt.b32 	%r2329, %r2327, %r2328, 0x3340U;
	prmt.b32 	%r2330, %r2329, %r2326, 0x5410U;
	cvt.u32.u64 	%r2331, %rd5870;
	cvt.u32.u64 	%r2332, %rd5869;
	prmt.b32 	%r2333, %r2332, %r2331, 0x3340U;
	cvt.u32.u64 	%r2334, %rd5845;
	cvt.u32.u64 	%r2335, %rd5868;
	prmt.b32 	%r2336, %r2334, %r2335, 0x3340U;
	prmt.b32 	%r2337, %r2336, %r2333, 0x5410U;
	st.local.v4.b32 	[%rd2+16], {%r2337, %r2330, %r2323, %r2316};
	shr.u64 	%rd5880, %rd5849, 8;
	shr.u64 	%rd5881, %rd5849, 16;
	shr.u64 	%rd5882, %rd5849, 24;
	shr.u64 	%rd5883, %rd5849, 40;
	shr.u64 	%rd5884, %rd5849, 48;
	shr.u64 	%rd5885, %rd5849, 56;
	shr.u64 	%rd5886, %rd5851, 8;
	shr.u64 	%rd5887, %rd5851, 16;
	shr.u64 	%rd5888, %rd5851, 24;
	shr.u64 	%rd5889, %rd5851, 40;
	shr.u64 	%rd5890, %rd5851, 48;
	shr.u64 	%rd5891, %rd5851, 56;
	cvt.u32.u64 	%r2338, %rd5891;
	cvt.u32.u64 	%r2339, %rd5890;
	prmt.b32 	%r2340, %r2339, %r2338, 0x3340U;
	{ .reg .b32 tmp; mov.b64 {tmp, %r2341}, %rd5851; }
	cvt.u32.u64 	%r2342, %rd5889;
	prmt.b32 	%r2343, %r2341, %r2342, 0x3340U;
	prmt.b32 	%r2344, %r2343, %r2340, 0x5410U;
	cvt.u32.u64 	%r2345, %rd5888;
	cvt.u32.u64 	%r2346, %rd5887;
	prmt.b32 	%r2347, %r2346, %r2345, 0x3340U;
	cvt.u32.u64 	%r2348, %rd5851;
	cvt.u32.u64 	%r2349, %rd5886;
	prmt.b32 	%r2350, %r2348, %r2349, 0x3340U;
	prmt.b32 	%r2351, %r2350, %r2347, 0x5410U;
	cvt.u32.u64 	%r2352, %rd5885;
	cvt.u32.u64 	%r2353, %rd5884;
	prmt.b32 	%r2354, %r2353, %r2352, 0x3340U;
	{ .reg .b32 tmp; mov.b64 {tmp, %r2355}, %rd5849; }
	cvt.u32.u64 	%r2356, %rd5883;
	prmt.b32 	%r2357, %r2355, %r2356, 0x3340U;
	prmt.b32 	%r2358, %r2357, %r2354, 0x5410U;
	cvt.u32.u64 	%r2359, %rd5882;
	cvt.u32.u64 	%r2360, %rd5881;
	prmt.b32 	%r2361, %r2360, %r2359, 0x3340U;
	cvt.u32.u64 	%r2362, %rd5849;
	cvt.u32.u64 	%r2363, %rd5880;
	prmt.b32 	%r2364, %r2362, %r2363, 0x3340U;
	prmt.b32 	%r2365, %r2364, %r2361, 0x5410U;
	st.local.v4.b32 	[%rd2+32], {%r2365, %r2358, %r2351, %r2344};
	shr.u64 	%rd5892, %rd5853, 8;
	shr.u64 	%rd5893, %rd5853, 16;
	shr.u64 	%rd5894, %rd5853, 24;
	shr.u64 	%rd5895, %rd5853, 40;
	shr.u64 	%rd5896, %rd5853, 48;
	shr.u64 	%rd5897, %rd5853, 56;
	shr.u64 	%rd5898, %rd5855, 8;
	shr.u64 	%rd5899, %rd5855, 16;
	shr.u64 	%rd5900, %rd5855, 24;
	shr.u64 	%rd5901, %rd5855, 40;
	shr.u64 	%rd5902, %rd5855, 48;
	shr.u64 	%rd5903, %rd5855, 56;
	cvt.u32.u64 	%r2366, %rd5903;
	cvt.u32.u64 	%r2367, %rd5902;
	prmt.b32 	%r2368, %r2367, %r2366, 0x3340U;
	{ .reg .b32 tmp; mov.b64 {tmp, %r2369}, %rd5855; }
	cvt.u32.u64 	%r2370, %rd5901;
	prmt.b32 	%r2371, %r2369, %r2370, 0x3340U;
	prmt.b32 	%r2372, %r2371, %r2368, 0x5410U;
	cvt.u32.u64 	%r2373, %rd5900;
	cvt.u32.u64 	%r2374, %rd5899;
	prmt.b32 	%r2375, %r2374, %r2373, 0x3340U;
	cvt.u32.u64 	%r2376, %rd5855;
	cvt.u32.u64 	%r2377, %rd5898;
	prmt.b32 	%r2378, %r2376, %r2377, 0x3340U;
	prmt.b32 	%r2379, %r2378, %r2375, 0x5410U;
	cvt.u32.u64 	%r2380, %rd5897;
	cvt.u32.u64 	%r2381, %rd5896;
	prmt.b32 	%r2382, %r2381, %r2380, 0x3340U;
	{ .reg .b32 tmp; mov.b64 {tmp, %r2383}, %rd5853; }
	cvt.u32.u64 	%r2384, %rd5895;
	prmt.b32 	%r2385, %r2383, %r2384, 0x3340U;
	prmt.b32 	%r2386, %r2385, %r2382, 0x5410U;
	cvt.u32.u64 	%r2387, %rd5894;
	cvt.u32.u64 	%r2388, %rd5893;
	prmt.b32 	%r2389, %r2388, %r2387, 0x3340U;
	cvt.u32.u64 	%r2390, %rd5853;
	cvt.u32.u64 	%r2391, %rd5892;
	prmt.b32 	%r2392, %r2390, %r2391, 0x3340U;
	prmt.b32 	%r2393, %r2392, %r2389, 0x5410U;
	st.local.v4.b32 	[%rd2+48], {%r2393, %r2386, %r2379, %r2372};
	bra.uni 	$L__BB0_55;
$L__BB0_42:
	cvt.u64.u32 	%rd4794, %r35;
	cvt.u64.u16 	%rd4795, %rs1;
	shl.b64 	%rd4796, %rd4795, 32;
	and.b64  	%rd4797, %rd4796, 1095216660480;
	or.b64  	%rd4798, %rd4797, %rd4794;
	cvt.u64.u16 	%rd4799, %rs2;
	shl.b64 	%rd4800, %rd4799, 40;
	and.b64  	%rd4801, %rd4800, 280375465082880;
	or.b64  	%rd4802, %rd4801, %rd4798;
	cvt.u64.u16 	%rd4803, %rs3;
	shl.b64 	%rd4804, %rd4803, 48;
	and.b64  	%rd4805, %rd4804, 71776119061217280;
	or.b64  	%rd4806, %rd4805, %rd4802;
	cvt.u64.u16 	%rd4807, %rs4;
	shl.b64 	%rd4808, %rd4807, 56;
	or.b64  	%rd4809, %rd4808, %rd4806;
	mov.b64 	%rd4810, 0;
	st.local.v2.u64 	[%rd3], {%rd4809, %rd4810};
	cvt.u64.u16 	%rd4811, %rs5;
	and.b64  	%rd4812, %rd4811, 255;
	cvt.u32.u16 	%r1561, %rs6;
	and.b32  	%r1562, %r1561, 255;
	mul.wide.u32 	%rd4813, %r1562, 256;
	or.b64  	%rd4814, %rd4813, %rd4812;
	cvt.u32.u16 	%r1563, %rs7;
	and.b32  	%r1564, %r1563, 255;
	mul.wide.u32 	%rd4815, %r1564, 65536;
	or.b64  	%rd4816, %rd4815, %rd4814;
	cvt.u32.u16 	%r1565, %rs8;
	and.b32  	%r1566, %r1565, 255;
	mul.wide.u32 	%rd4817, %r1566, 16777216;
	or.b64  	%rd4818, %rd4817, %rd4816;
	cvt.u64.u16 	%rd4819, %rs9;
	shl.b64 	%rd4820, %rd4819, 32;
	and.b64  	%rd4821, %rd4820, 1095216660480;
	or.b64  	%rd4822, %rd4821, %rd4818;
	cvt.u64.u16 	%rd4823, %rs10;
	shl.b64 	%rd4824, %rd4823, 40;
	and.b64  	%rd4825, %rd4824, 280375465082880;
	or.b64  	%rd4826, %rd4825, %rd4822;
	cvt.u64.u16 	%rd4827, %rs11;
	shl.b64 	%rd4828, %rd4827, 48;
	and.b64  	%rd4829, %rd4828, 71776119061217280;
	or.b64  	%rd4830, %rd4829, %rd4826;
	cvt.u64.u16 	%rd4831, %rs12;
	shl.b64 	%rd4832, %rd4831, 56;
	or.b64  	%rd4833, %rd4832, %rd4830;
	st.local.u64 	[%rd3+8], %rd4833;
	cvt.u64.u16 	%rd4834, %rs13;
	and.b64  	%rd4835, %rd4834, 255;
	cvt.u32.u16 	%r1567, %rs14;
	and.b32  	%r1568, %r1567, 255;
	mul.wide.u32 	%rd4836, %r1568, 256;
	or.b64  	%rd4837, %rd4836, %rd4835;
	cvt.u32.u16 	%r1569, %rs15;
	and.b32  	%r1570, %r1569, 255;
	mul.wide.u32 	%rd4838, %r1570, 65536;
	or.b64  	%rd4839, %rd4838, %rd4837;
	cvt.u32.u16 	%r1571, %rs16;
	and.b32  	%r1572, %r1571, 255;
	mul.wide.u32 	%rd4840, %r1572, 16777216;
	or.b64  	%rd4841, %rd4840, %rd4839;
	cvt.u64.u16 	%rd4842, %rs17;
	shl.b64 	%rd4843, %rd4842, 32;
	and.b64  	%rd4844, %rd4843, 1095216660480;
	or.b64  	%rd4845, %rd4844, %rd4841;
	cvt.u64.u16 	%rd4846, %rs18;
	shl.b64 	%rd4847, %rd4846, 40;
	and.b64  	%rd4848, %rd4847, 280375465082880;
	or.b64  	%rd4849, %rd4848, %rd4845;
	cvt.u64.u16 	%rd4850, %rs19;
	shl.b64 	%rd4851, %rd4850, 48;
	and.b64  	%rd4852, %rd4851, 71776119061217280;
	or.b64  	%rd4853, %rd4852, %rd4849;
	cvt.u64.u16 	%rd4854, %rs20;
	shl.b64 	%rd4855, %rd4854, 56;
	or.b64  	%rd4856, %rd4855, %rd4853;
	st.local.v2.u64 	[%rd3+16], {%rd4856, %rd4810};
	cvt.u64.u16 	%rd4857, %rs21;
	and.b64  	%rd4858, %rd4857, 255;
	cvt.u32.u16 	%r1573, %rs22;
	and.b32  	%r1574, %r1573, 255;
	mul.wide.u32 	%rd4859, %r1574, 256;
	or.b64  	%rd4860, %rd4859, %rd4858;
	cvt.u32.u16 	%r1575, %rs23;
	and.b32  	%r1576, %r1575, 255;
	mul.wide.u32 	%rd4861, %r1576, 65536;
	or.b64  	%rd4862, %rd4861, %rd4860;
	cvt.u32.u16 	%r1577, %rs24;
	and.b32  	%r1578, %r1577, 255;
	mul.wide.u32 	%rd4863, %r1578, 16777216;
	or.b64  	%rd4864, %rd4863, %rd4862;
	cvt.u64.u16 	%rd4865, %rs25;
	shl.b64 	%rd4866, %rd4865, 32;
	and.b64  	%rd4867, %rd4866, 1095216660480;
	or.b64  	%rd4868, %rd4867, %rd4864;
	cvt.u64.u16 	%rd4869, %rs26;
	shl.b64 	%rd4870, %rd4869, 40;
	and.b64  	%rd4871, %rd4870, 280375465082880;
	or.b64  	%rd4872, %rd4871, %rd4868;
	cvt.u64.u16 	%rd4873, %rs27;
	shl.b64 	%rd4874, %rd4873, 48;
	and.b64  	%rd4875, %rd4874, 71776119061217280;
	or.b64  	%rd4876, %rd4875, %rd4872;
	cvt.u64.u16 	%rd4877, %rs28;
	shl.b64 	%rd4878, %rd4877, 56;
	or.b64  	%rd4879, %rd4878, %rd4876;
	st.local.u64 	[%rd3+24], %rd4879;
	cvt.u64.u16 	%rd4880, %rs29;
	and.b64  	%rd4881, %rd4880, 255;
	cvt.u32.u16 	%r1579, %rs30;
	and.b32  	%r1580, %r1579, 255;
	mul.wide.u32 	%rd4882, %r1580, 256;
	or.b64  	%rd4883, %rd4882, %rd4881;
	cvt.u32.u16 	%r1581, %rs31;
	and.b32  	%r1582, %r1581, 255;
	mul.wide.u32 	%rd4884, %r1582, 65536;
	or.b64  	%rd4885, %rd4884, %rd4883;
	cvt.u32.u16 	%r1583, %rs32;
	and.b32  	%r1584, %r1583, 255;
	mul.wide.u32 	%rd4886, %r1584, 16777216;
	or.b64  	%rd4887, %rd4886, %rd4885;
	cvt.u64.u16 	%rd4888, %rs33;
	shl.b64 	%rd4889, %rd4888, 32;
	and.b64  	%rd4890, %rd4889, 1095216660480;
	or.b64  	%rd4891, %rd4890, %rd4887;
	cvt.u64.u16 	%rd4892, %rs34;
	shl.b64 	%rd4893, %rd4892, 40;
	and.b64  	%rd4894, %rd4893, 280375465082880;
	or.b64  	%rd4895, %rd4894, %rd4891;
	cvt.u64.u16 	%rd4896, %rs35;
	shl.b64 	%rd4897, %rd4896, 48;
	and.b64  	%rd4898, %rd4897, 71776119061217280;
	or.b64  	%rd4899, %rd4898, %rd4895;
	cvt.u64.u16 	%rd4900, %rs36;
	shl.b64 	%rd4901, %rd4900, 56;
	or.b64  	%rd4902, %rd4901, %rd4899;
	st.local.v2.u64 	[%rd3+32], {%rd4902, %rd4810};
	cvt.u64.u16 	%rd4903, %rs37;
	and.b64  	%rd4904, %rd4903, 255;
	cvt.u32.u16 	%r1585, %rs38;
	and.b32  	%r1586, %r1585, 255;
	mul.wide.u32 	%rd4905, %r1586, 256;
	or.b64  	%rd4906, %rd4905, %rd4904;
	cvt.u32.u16 	%r1587, %rs39;
	and.b32  	%r1588, %r1587, 255;
	mul.wide.u32 	%rd4907, %r1588, 65536;
	or.b64  	%rd4908, %rd4907, %rd4906;
	cvt.u32.u16 	%r1589, %rs40;
	and.b32  	%r1590, %r1589, 255;
	mul.wide.u32 	%rd4909, %r1590, 16777216;
	or.b64  	%rd4910, %rd4909, %rd4908;
	cvt.u64.u16 	%rd4911, %rs41;
	shl.b64 	%rd4912, %rd4911, 32;
	and.b64  	%rd4913, %rd4912, 1095216660480;
	or.b64  	%rd4914, %rd4913, %rd4910;
	cvt.u64.u16 	%rd4915, %rs42;
	shl.b64 	%rd4916, %rd4915, 40;
	and.b64  	%rd4917, %rd4916, 280375465082880;
	or.b64  	%rd4918, %rd4917, %rd4914;
	cvt.u64.u16 	%rd4919, %rs43;
	shl.b64 	%rd4920, %rd4919, 48;
	and.b64  	%rd4921, %rd4920, 71776119061217280;
	or.b64  	%rd4922, %rd4921, %rd4918;
	cvt.u64.u16 	%rd4923, %rs44;
	shl.b64 	%rd4924, %rd4923, 56;
	or.b64  	%rd4925, %rd4924, %rd4922;
	st.local.u64 	[%rd3+40], %rd4925;
	cvt.u64.u16 	%rd4926, %rs45;
	and.b64  	%rd4927, %rd4926, 255;
	cvt.u32.u16 	%r1591, %rs46;
	and.b32  	%r1592, %r1591, 255;
	mul.wide.u32 	%rd4928, %r1592, 256;
	or.b64  	%rd4929, %rd4928, %rd4927;
	cvt.u32.u16 	%r1593, %rs47;
	and.b32  	%r1594, %r1593, 255;
	mul.wide.u32 	%rd4930, %r1594, 65536;
	or.b64  	%rd4931, %rd4930, %rd4929;
	cvt.u32.u16 	%r1595, %rs48;
	and.b32  	%r1596, %r1595, 255;
	mul.wide.u32 	%rd4932, %r1596, 16777216;
	or.b64  	%rd4933, %rd4932, %rd4931;
	cvt.u64.u16 	%rd4934, %rs49;
	shl.b64 	%rd4935, %rd4934, 32;
	and.b64  	%rd4936, %rd4935, 1095216660480;
	or.b64  	%rd4937, %rd4936, %rd4933;
	cvt.u64.u16 	%rd4938, %rs50;
	shl.b64 	%rd4939, %rd4938, 40;
	and.b64  	%rd4940, %rd4939, 280375465082880;
	or.b64  	%rd4941, %rd4940, %rd4937;
	cvt.u64.u16 	%rd4942, %rs51;
	shl.b64 	%rd4943, %rd4942, 48;
	and.b64  	%rd4944, %rd4943, 71776119061217280;
	or.b64  	%rd4945, %rd4944, %rd4941;
	cvt.u64.u16 	%rd4946, %rs52;
	shl.b64 	%rd4947, %rd4946, 56;
	or.b64  	%rd4948, %rd4947, %rd4945;
	st.local.v2.u64 	[%rd3+48], {%rd4948, %rd4810};
	cvt.u64.u16 	%rd4949, %rs53;
	and.b64  	%rd4950, %rd4949, 255;
	cvt.u32.u16 	%r1597, %rs54;
	and.b32  	%r1598, %r1597, 255;
	mul.wide.u32 	%rd4951, %r1598, 256;
	or.b64  	%rd4952, %rd4951, %rd4950;
	cvt.u32.u16 	%r1599, %rs55;
	and.b32  	%r1600, %r1599, 255;
	mul.wide.u32 	%rd4953, %r1600, 65536;
	or.b64  	%rd4954, %rd4953, %rd4952;
	cvt.u32.u16 	%r1601, %rs56;
	and.b32  	%r1602, %r1601, 255;
	mul.wide.u32 	%rd4955, %r1602, 16777216;
	or.b64  	%rd4956, %rd4955, %rd4954;
	cvt.u64.u16 	%rd4957, %rs57;
	shl.b64 	%rd4958, %rd4957, 32;
	and.b64  	%rd4959, %rd4958, 1095216660480;
	or.b64  	%rd4960, %rd4959, %rd4956;
	cvt.u64.u16 	%rd4961, %rs58;
	shl.b64 	%rd4962, %rd4961, 40;
	and.b64  	%rd4963, %rd4962, 280375465082880;
	or.b64  	%rd4964, %rd4963, %rd4960;
	cvt.u64.u16 	%rd4965, %rs59;
	shl.b64 	%rd4966, %rd4965, 48;
	and.b64  	%rd4967, %rd4966, 71776119061217280;
	or.b64  	%rd4968, %rd4967, %rd4964;
	cvt.u64.u16 	%rd4969, %rs60;
	shl.b64 	%rd4970, %rd4969, 56;
	or.b64  	%rd4971, %rd4970, %rd4968;
	st.local.u64 	[%rd3+56], %rd4971;
	cvt.u64.u16 	%rd4972, %rs61;
	and.b64  	%rd4973, %rd4972, 255;
	cvt.u32.u16 	%r1603, %rs62;
	and.b32  	%r1604, %r1603, 255;
	mul.wide.u32 	%rd4974, %r1604, 256;
	or.b64  	%rd4975, %rd4974, %rd4973;
	cvt.u32.u16 	%r1605, %rs63;
	and.b32  	%r1606, %r1605, 255;
	mul.wide.u32 	%rd4976, %r1606, 65536;
	or.b64  	%rd4977, %rd4976, %rd4975;
	cvt.u32.u16 	%r1607, %rs64;
	and.b32  	%r1608, %r1607, 255;
	mul.wide.u32 	%rd4978, %r1608, 16777216;
	or.b64  	%rd4979, %rd4978, %rd4977;
	st.local.v2.u64 	[%rd3+64], {%rd4979, %rd4810};
	st.local.v2.u64 	[%rd3+80], {%rd4810, %rd4810};
	st.local.v2.u64 	[%rd3+96], {%rd4810, %rd4810};
	st.local.v2.u64 	[%rd3+112], {%rd4810, %rd4810};
	xor.b64  	%rd19166, %rd19167, 68;
	mov.b32 	%r10380, 0;
	mov.u64 	%rd19155, %rd19154;
	mov.u64 	%rd19156, %rd19153;
	mov.u64 	%rd19160, %rd19157;
	mov.u64 	%rd19163, %rd19162;
	mov.u64 	%rd19164, %rd19161;
$L__BB0_43:
	mul.wide.u32 	%rd4980, %r10380, 16;
	mov.u64 	%rd4981, blake2b_sigma;
	add.s64 	%rd4982, %rd4981, %rd4980;
	ld.const.u8 	%r1609, [%rd4982];
	mul.wide.u32 	%rd4983, %r1609, 8;
	add.s64 	%rd4984, %rd3, %rd4983;
	ld.local.u64 	%rd4985, [%rd4984];
	ld.const.u8 	%r1610, [%rd4982+1];
	mul.wide.u32 	%rd4986, %r1610, 8;
	add.s64 	%rd4987, %rd3, %rd4986;
	ld.local.u64 	%rd4988, [%rd4987];
	add.s64 	%rd4989, %rd19168, %rd4985;
	add.s64 	%rd4990, %rd4989, %rd19167;
	xor.b64  	%rd4991, %rd19166, %rd4990;
	mov.b64 	{%r1611, %r1612}, %rd4991;
	mov.b64 	%rd4992, {%r1612, %r1611};
	add.s64 	%rd4993, %rd19149, %rd4992;
	xor.b64  	%rd4994, %rd19167, %rd4993;
	mov.b64 	{%r1613, %r1614}, %rd4994;
	shf.l.wrap.b32 	%r1615, %r1614, %r1613, 8;
	shf.l.wrap.b32 	%r1616, %r1613, %r1614, 8;
	mov.b64 	%rd4995, {%r1616, %r1615};
	add.s64 	%rd4996, %rd4995, %rd4988;
	add.s64 	%rd4997, %rd4996, %rd4990;
	xor.b64  	%rd4998, %rd4992, %rd4997;
	mov.b64 	{%r1617, %r1618}, %rd4998;
	shf.l.wrap.b32 	%r1619, %r1618, %r1617, 16;
	shf.l.wrap.b32 	%r1620, %r1617, %r1618, 16;
	mov.b64 	%rd4999, {%r1620, %r1619};
	add.s64 	%rd5000, %rd4993, %rd4999;
	xor.b64  	%rd5001, %rd4995, %rd5000;
	mov.b64 	{%r1621, %r1622}, %rd5001;
	shf.l.wrap.b32 	%r1623, %r1621, %r1622, 1;
	shf.l.wrap.b32 	%r1624, %r1622, %r1621, 1;
	mov.b64 	%rd5002, {%r1624, %r1623};
	ld.const.u8 	%r1625, [%rd4982+2];
	mul.wide.u32 	%rd5003, %r1625, 8;
	add.s64 	%rd5004, %rd3, %rd5003;
	ld.local.u64 	%rd5005, [%rd5004];
	ld.const.u8 	%r1626, [%rd4982+3];
	mul.wide.u32 	%rd5006, %r1626, 8;
	add.s64 	%rd5007, %rd3, %rd5006;
	ld.local.u64 	%rd5008, [%rd5007];
	add.s64 	%rd5009, %rd19164, %rd5005;
	add.s64 	%rd5010, %rd5009, %rd19163;
	xor.b64  	%rd5011, %rd19162, %rd5010;
	mov.b64 	{%r1627, %r1628}, %rd5011;
	mov.b64 	%rd5012, {%r1628, %r1627};
	add.s64 	%rd5013, %rd19161, %rd5012;
	xor.b64  	%rd5014, %rd19163, %rd5013;
	mov.b64 	{%r1629, %r1630}, %rd5014;
	shf.l.wrap.b32 	%r1631, %r1630, %r1629, 8;
	shf.l.wrap.b32 	%r1632, %r1629, %r1630, 8;
	mov.b64 	%rd5015, {%r1632, %r1631};
	add.s64 	%rd5016, %rd5015, %rd5008;
	add.s64 	%rd5017, %rd5016, %rd5010;
	xor.b64  	%rd5018, %rd5012, %rd5017;
	mov.b64 	{%r1633, %r1634}, %rd5018;
	shf.l.wrap.b32 	%r1635, %r1634, %r1633, 16;
	shf.l.wrap.b32 	%r1636, %r1633, %r1634, 16;
	mov.b64 	%rd5019, {%r1636, %r1635};
	add.s64 	%rd5020, %rd5013, %rd5019;
	xor.b64  	%rd5021, %rd5015, %rd5020;
	mov.b64 	{%r1637, %r1638}, %rd5021;
	shf.l.wrap.b32 	%r1639, %r1637, %r1638, 1;
	shf.l.wrap.b32 	%r1640, %r1638, %r1637, 1;
	mov.b64 	%rd5022, {%r1640, %r1639};
	ld.const.u8 	%r1641, [%rd4982+4];
	mul.wide.u32 	%rd5023, %r1641, 8;
	add.s64 	%rd5024, %rd3, %rd5023;
	ld.local.u64 	%rd5025, [%rd5024];
	ld.const.u8 	%r1642, [%rd4982+5];
	mul.wide.u32 	%rd5026, %r1642, 8;
	add.s64 	%rd5027, %rd3, %rd5026;
	ld.local.u64 	%rd5028, [%rd5027];
	add.s64 	%rd5029, %rd19160, %rd5025;
	add.s64 	%rd5030, %rd5029, %rd19159;
	xor.b64  	%rd5031, %rd19142, %rd5030;
	mov.b64 	{%r1643, %r1644}, %rd5031;
	mov.b64 	%rd5032, {%r1644, %r1643};
	add.s64 	%rd5033, %rd19157, %rd5032;
	xor.b64  	%rd5034, %rd19159, %rd5033;
	mov.b64 	{%r1645, %r1646}, %rd5034;
	shf.l.wrap.b32 	%r1647, %r1646, %r1645, 8;
	shf.l.wrap.b32 	%r1648, %r1645, %r1646, 8;
	mov.b64 	%rd5035, {%r1648, %r1647};
	add.s64 	%rd5036, %rd5035, %rd5028;
	add.s64 	%rd5037, %rd5036, %rd5030;
	xor.b64  	%rd5038, %rd5032, %rd5037;
	mov.b64 	{%r1649, %r1650}, %rd5038;
	shf.l.wrap.b32 	%r1651, %r1650, %r1649, 16;
	shf.l.wrap.b32 	%r1652, %r1649, %r1650, 16;
	mov.b64 	%rd5039, {%r1652, %r1651};
	add.s64 	%rd5040, %rd5033, %rd5039;
	xor.b64  	%rd5041, %rd5035, %rd5040;
	mov.b64 	{%r1653, %r1654}, %rd5041;
	shf.l.wrap.b32 	%r1655, %r1653, %r1654, 1;
	shf.l.wrap.b32 	%r1656, %r1654, %r1653, 1;
	mov.b64 	%rd5042, {%r1656, %r1655};
	ld.const.u8 	%r1657, [%rd4982+6];
	mul.wide.u32 	%rd5043, %r1657, 8;
	add.s64 	%rd5044, %rd3, %rd5043;
	ld.local.u64 	%rd5045, [%rd5044];
	ld.const.u8 	%r1658, [%rd4982+7];
	mul.wide.u32 	%rd5046, %r1658, 8;
	add.s64 	%rd5047, %rd3, %rd5046;
	ld.local.u64 	%rd5048, [%rd5047];
	add.s64 	%rd5049, %rd19156, %rd5045;
	add.s64 	%rd5050, %rd5049, %rd19155;
	xor.b64  	%rd5051, %rd19154, %rd5050;
	mov.b64 	{%r1659, %r1660}, %rd5051;
	mov.b64 	%rd5052, {%r1660, %r1659};
	add.s64 	%rd5053, %rd19153, %rd5052;
	xor.b64  	%rd5054, %rd19155, %rd5053;
	mov.b64 	{%r1661, %r1662}, %rd5054;
	shf.l.wrap.b32 	%r1663, %r1662, %r1661, 8;
	shf.l.wrap.b32 	%r1664, %r1661, %r1662, 8;
	mov.b64 	%rd5055, {%r1664, %r1663};
	add.s64 	%rd5056, %rd5055, %rd5048;
	add.s64 	%rd5057, %rd5056, %rd5050;
	xor.b64  	%rd5058, %rd5052, %rd5057;
	mov.b64 	{%r1665, %r1666}, %rd5058;
	shf.l.wrap.b32 	%r1667, %r1666, %r1665, 16;
	shf.l.wrap.b32 	%r1668, %r1665, %r1666, 16;
	mov.b64 	%rd5059, {%r1668, %r1667};
	add.s64 	%rd5060, %rd5053, %rd5059;
	xor.b64  	%rd5061, %rd5055, %rd5060;
	mov.b64 	{%r1669, %r1670}, %rd5061;
	shf.l.wrap.b32 	%r1671, %r1669, %r1670, 1;
	shf.l.wrap.b32 	%r1672, %r1670, %r1669, 1;
	mov.b64 	%rd5062, {%r1672, %r1671};
	ld.const.u8 	%r1673, [%rd4982+8];
	mul.wide.u32 	%rd5063, %r1673, 8;
	add.s64 	%rd5064, %rd3, %rd5063;
	ld.local.u64 	%rd5065, [%rd5064];
	ld.const.u8 	%r1674, [%rd4982+9];
	mul.wide.u32 	%rd5066, %r1674, 8;
	add.s64 	%rd5067, %rd3, %rd5066;
	ld.local.u64 	%rd5068, [%rd5067];
	add.s64 	%rd5069, %rd4997, %rd5065;
	add.s64 	%rd5070, %rd5069, %rd5022;
	xor.b64  	%rd5071, %rd5059, %rd5070;
	mov.b64 	{%r1675, %r1676}, %rd5071;
	mov.b64 	%rd5072, {%r1676, %r1675};
	add.s64 	%rd5073, %rd5040, %rd5072;
	xor.b64  	%rd5074, %rd5022, %rd5073;
	mov.b64 	{%r1677, %r1678}, %rd5074;
	shf.l.wrap.b32 	%r1679, %r1678, %r1677, 8;
	shf.l.wrap.b32 	%r1680, %r1677, %r1678, 8;
	mov.b64 	%rd5075, {%r1680, %r1679};
	add.s64 	%rd5076, %rd5075, %rd5068;
	add.s64 	%rd19168, %rd5076, %rd5070;
	xor.b64  	%rd5077, %rd5072, %rd19168;
	mov.b64 	{%r1681, %r1682}, %rd5077;
	shf.l.wrap.b32 	%r1683, %r1682, %r1681, 16;
	shf.l.wrap.b32 	%r1684, %r1681, %r1682, 16;
	mov.b64 	%rd19154, {%r1684, %r1683};
	add.s64 	%rd19157, %rd5073, %rd19154;
	xor.b64  	%rd5078, %rd5075, %rd19157;
	mov.b64 	{%r1685, %r1686}, %rd5078;
	shf.l.wrap.b32 	%r1687, %r1685, %r1686, 1;
	shf.l.wrap.b32 	%r1688, %r1686, %r1685, 1;
	mov.b64 	%rd19163, {%r1688, %r1687};
	ld.const.u8 	%r1689, [%rd4982+10];
	mul.wide.u32 	%rd5079, %r1689, 8;
	add.s64 	%rd5080, %rd3, %rd5079;
	ld.local.u64 	%rd5081, [%rd5080];
	ld.const.u8 	%r1690, [%rd4982+11];
	mul.wide.u32 	%rd5082, %r1690, 8;
	add.s64 	%rd5083, %rd3, %rd5082;
	ld.local.u64 	%rd5084, [%rd5083];
	add.s64 	%rd5085, %rd5017, %rd5081;
	add.s64 	%rd5086, %rd5085, %rd5042;
	xor.b64  	%rd5087, %rd4999, %rd5086;
	mov.b64 	{%r1691, %r1692}, %rd5087;
	mov.b64 	%rd5088, {%r1692, %r1691};
	add.s64 	%rd5089, %rd5060, %rd5088;
	xor.b64  	%rd5090, %rd5042, %rd5089;
	mov.b64 	{%r1693, %r1694}, %rd5090;
	shf.l.wrap.b32 	%r1695, %r1694, %r1693, 8;
	shf.l.wrap.b32 	%r1696, %r1693, %r1694, 8;
	mov.b64 	%rd5091, {%r1696, %r1695};
	add.s64 	%rd5092, %rd5091, %rd5084;
	add.s64 	%rd19164, %rd5092, %rd5086;
	xor.b64  	%rd5093, %rd5088, %rd19164;
	mov.b64 	{%r1697, %r1698}, %rd5093;
	shf.l.wrap.b32 	%r1699, %r1698, %r1697, 16;
	shf.l.wrap.b32 	%r1700, %r1697, %r1698, 16;
	mov.b64 	%rd19166, {%r1700, %r1699};
	add.s64 	%rd19153, %rd5089, %rd19166;
	xor.b64  	%rd5094, %rd5091, %rd19153;
	mov.b64 	{%r1701, %r1702}, %rd5094;
	shf.l.wrap.b32 	%r1703, %r1701, %r1702, 1;
	shf.l.wrap.b32 	%r1704, %r1702, %r1701, 1;
	mov.b64 	%rd19159, {%r1704, %r1703};
	ld.const.u8 	%r1705, [%rd4982+12];
	mul.wide.u32 	%rd5095, %r1705, 8;
	add.s64 	%rd5096, %rd3, %rd5095;
	ld.local.u64 	%rd5097, [%rd5096];
	ld.const.u8 	%r1706, [%rd4982+13];
	mul.wide.u32 	%rd5098, %r1706, 8;
	add.s64 	%rd5099, %rd3, %rd5098;
	ld.local.u64 	%rd5100, [%rd5099];
	add.s64 	%rd5101, %rd5037, %rd5097;
	add.s64 	%rd5102, %rd5101, %rd5062;
	xor.b64  	%rd5103, %rd5019, %rd5102;
	mov.b64 	{%r1707, %r1708}, %rd5103;
	mov.b64 	%rd5104, {%r1708, %r1707};
	add.s64 	%rd5105, %rd5000, %rd5104;
	xor.b64  	%rd5106, %rd5062, %rd5105;
	mov.b64 	{%r1709, %r1710}, %rd5106;
	shf.l.wrap.b32 	%r1711, %r1710, %r1709, 8;
	shf.l.wrap.b32 	%r1712, %r1709, %r1710, 8;
	mov.b64 	%rd5107, {%r1712, %r1711};
	add.s64 	%rd5108, %rd5107, %rd5100;
	add.s64 	%rd19160, %rd5108, %rd5102;
	xor.b64  	%rd5109, %rd5104, %rd19160;
	mov.b64 	{%r1713, %r1714}, %rd5109;
	shf.l.wrap.b32 	%r1715, %r1714, %r1713, 16;
	shf.l.wrap.b32 	%r1716, %r1713, %r1714, 16;
	mov.b64 	%rd19162, {%r1716, %r1715};
	add.s64 	%rd19149, %rd5105, %rd19162;
	xor.b64  	%rd5110, %rd5107, %rd19149;
	mov.b64 	{%r1717, %r1718}, %rd5110;
	shf.l.wrap.b32 	%r1719, %r1717, %r1718, 1;
	shf.l.wrap.b32 	%r1720, %r1718, %r1717, 1;
	mov.b64 	%rd19155, {%r1720, %r1719};
	ld.const.u8 	%r1721, [%rd4982+14];
	mul.wide.u32 	%rd5111, %r1721, 8;
	add.s64 	%rd5112, %rd3, %rd5111;
	ld.local.u64 	%rd5113, [%rd5112];
	ld.const.u8 	%r1722, [%rd4982+15];
	mul.wide.u32 	%rd5114, %r1722, 8;
	add.s64 	%rd5115, %rd3, %rd5114;
	ld.local.u64 	%rd5116, [%rd5115];
	add.s64 	%rd5117, %rd5057, %rd5113;
	add.s64 	%rd5118, %rd5117, %rd5002;
	xor.b64  	%rd5119, %rd5039, %rd5118;
	mov.b64 	{%r1723, %r1724}, %rd5119;
	mov.b64 	%rd5120, {%r1724, %r1723};
	add.s64 	%rd5121, %rd5020, %rd5120;
	xor.b64  	%rd5122, %rd5002, %rd5121;
	mov.b64 	{%r1725, %r1726}, %rd5122;
	shf.l.wrap.b32 	%r1727, %r1726, %r1725, 8;
	shf.l.wrap.b32 	%r1728, %r1725, %r1726, 8;
	mov.b64 	%rd5123, {%r1728, %r1727};
	add.s64 	%rd5124, %rd5123, %rd5116;
	add.s64 	%rd19156, %rd5124, %rd5118;
	xor.b64  	%rd5125, %rd5120, %rd19156;
	mov.b64 	{%r1729, %r1730}, %rd5125;
	shf.l.wrap.b32 	%r1731, %r1730, %r1729, 16;
	shf.l.wrap.b32 	%r1732, %r1729, %r1730, 16;
	mov.b64 	%rd19142, {%r1732, %r1731};
	add.s64 	%rd19161, %rd5121, %rd19142;
	xor.b64  	%rd5126, %rd5123, %rd19161;
	mov.b64 	{%r1733, %r1734}, %rd5126;
	shf.l.wrap.b32 	%r1735, %r1733, %r1734, 1;
	shf.l.wrap.b32 	%r1736, %r1734, %r1733, 1;
	mov.b64 	%rd19167, {%r1736, %r1735};
	add.s32 	%r10380, %r10380, 1;
	setp.ne.s32 	%p27, %r10380, 12;
	@%p27 bra 	$L__BB0_43;
	ld.param.u32 	%r10358, [hashengine_mine_batch_param_7];
	xor.b64  	%rd5127, %rd19149, %rd19168;
	ld.const.u64 	%rd5128, [blake2b_IV];
	xor.b64  	%rd5129, %rd5128, %rd5127;
	xor.b64  	%rd19232, %rd5129, 16842816;
	xor.b64  	%rd5130, %rd19161, %rd19164;
	ld.const.u64 	%rd5131, [blake2b_IV+8];
	xor.b64  	%rd19224, %rd5130, %rd5131;
	xor.b64  	%rd5132, %rd19157, %rd19160;
	ld.const.u64 	%rd5133, [blake2b_IV+16];
	xor.b64  	%rd19216, %rd5132, %rd5133;
	xor.b64  	%rd5134, %rd19153, %rd19156;
	ld.const.u64 	%rd5135, [blake2b_IV+24];
	xor.b64  	%rd19208, %rd5134, %rd5135;
	xor.b64  	%rd5136, %rd19166, %rd19167;
	ld.const.u64 	%rd5137, [blake2b_IV+32];
	xor.b64  	%rd19200, %rd5136, %rd5137;
	xor.b64  	%rd5138, %rd19162, %rd19163;
	ld.const.u64 	%rd5139, [blake2b_IV+40];
	xor.b64  	%rd19192, %rd5138, %rd5139;
	xor.b64  	%rd5140, %rd19142, %rd19159;
	ld.const.u64 	%rd5141, [blake2b_IV+48];
	xor.b64  	%rd19184, %rd5140, %rd5141;
	xor.b64  	%rd5142, %rd19154, %rd19155;
	ld.const.u64 	%rd5143, [blake2b_IV+56];
	xor.b64  	%rd19176, %rd5142, %rd5143;
	shr.u64 	%rd19231, %rd19232, 8;
	shr.u64 	%rd19230, %rd19232, 16;
	shr.u64 	%rd19229, %rd19232, 24;
	shr.u64 	%rd19228, %rd5129, 32;
	shr.u64 	%rd19227, %rd5129, 40;
	shr.u64 	%rd19226, %rd5129, 48;
	shr.u64 	%rd19225, %rd5129, 56;
	shr.u64 	%rd19223, %rd19224, 8;
	shr.u64 	%rd19222, %rd19224, 16;
	shr.u64 	%rd19221, %rd19224, 24;
	shr.u64 	%rd19220, %rd19224, 32;
	shr.u64 	%rd19219, %rd19224, 40;
	shr.u64 	%rd19218, %rd19224, 48;
	shr.u64 	%rd19217, %rd19224, 56;
	cvt.u32.u64 	%r1738, %rd19217;
	cvt.u32.u64 	%r1739, %rd19218;
	prmt.b32 	%r1740, %r1739, %r1738, 0x3340U;
	{ .reg .b32 tmp; mov.b64 {tmp, %r1741}, %rd19224; }
	cvt.u32.u64 	%r1742, %rd19219;
	prmt.b32 	%r1743, %r1741, %r1742, 0x3340U;
	prmt.b32 	%r1744, %r1743, %r1740, 0x5410U;
	cvt.u32.u64 	%r1745, %rd19221;
	cvt.u32.u64 	%r1746, %rd19222;
	prmt.b32 	%r1747, %r1746, %r1745, 0x3340U;
	cvt.u32.u64 	%r1748, %rd19224;
	cvt.u32.u64 	%r1749, %rd19223;
	prmt.b32 	%r1750, %r1748, %r1749, 0x3340U;
	prmt.b32 	%r1751, %r1750, %r1747, 0x5410U;
	cvt.u32.u64 	%r1752, %rd19225;
	cvt.u32.u64 	%r1753, %rd19226;
	prmt.b32 	%r1754, %r1753, %r1752, 0x3340U;
	{ .reg .b32 tmp; mov.b64 {tmp, %r1755}, %rd5129; }
	cvt.u32.u64 	%r1756, %rd19227;
	prmt.b32 	%r1757, %r1755, %r1756, 0x3340U;
	prmt.b32 	%r1758, %r1757, %r1754, 0x5410U;
	cvt.u32.u64 	%r1759, %rd19229;
	cvt.u32.u64 	%r1760, %rd19230;
	prmt.b32 	%r1761, %r1760, %r1759, 0x3340U;
	cvt.u32.u64 	%r1762, %rd19232;
	cvt.u32.u64 	%r1763, %rd19231;
	prmt.b32 	%r1764, %r1762, %r1763, 0x3340U;
	prmt.b32 	%r1765, %r1764, %r1761, 0x5410U;
	st.local.v4.b32 	[%rd4], {%r1765, %r1758, %r1751, %r1744};
	shr.u64 	%rd19215, %rd19216, 8;
	shr.u64 	%rd19214, %rd19216, 16;
	shr.u64 	%rd19213, %rd19216, 24;
	shr.u64 	%rd19212, %rd19216, 32;
	shr.u64 	%rd19211, %rd19216, 40;
	shr.u64 	%rd19210, %rd19216, 48;
	shr.u64 	%rd19209, %rd19216, 56;
	shr.u64 	%rd19207, %rd19208, 8;
	shr.u64 	%rd19206, %rd19208, 16;
	shr.u64 	%rd19205, %rd19208, 24;
	shr.u64 	%rd19204, %rd19208, 32;
	shr.u64 	%rd19203, %rd19208, 40;
	shr.u64 	%rd19202, %rd19208, 48;
	shr.u64 	%rd19201, %rd19208, 56;
	cvt.u32.u64 	%r1766, %rd19201;
	cvt.u32.u64 	%r1767, %rd19202;
	prmt.b32 	%r1768, %r1767, %r1766, 0x3340U;
	{ .reg .b32 tmp; mov.b64 {tmp, %r1769}, %rd19208; }
	cvt.u32.u64 	%r1770, %rd19203;
	prmt.b32 	%r1771, %r1769, %r1770, 0x3340U;
	prmt.b32 	%r1772, %r1771, %r1768, 0x5410U;
	cvt.u32.u64 	%r1773, %rd19205;
	cvt.u32.u64 	%r1774, %rd19206;
	prmt.b32 	%r1775, %r1774, %r1773, 0x3340U;
	cvt.u32.u64 	%r1776, %rd19208;
	cvt.u32.u64 	%r1777, %rd19207;
	prmt.b32 	%r1778, %r1776, %r1777, 0x3340U;
	prmt.b32 	%r1779, %r1778, %r1775, 0x5410U;
	cvt.u32.u64 	%r1780, %rd19209;
	cvt.u32.u64 	%r1781, %rd19210;
	prmt.b32 	%r1782, %r1781, %r1780, 0x3340U;
	{ .reg .b32 tmp; mov.b64 {tmp, %r1783}, %rd19216; }
	cvt.u32.u64 	%r1784, %rd19211;
	prmt.b32 	%r1785, %r1783, %r1784, 0x3340U;
	prmt.b32 	%r1786, %r1785, %r1782, 0x5410U;
	cvt.u32.u64 	%r1787, %rd19213;
	cvt.u32.u64 	%r1788, %rd19214;
	prmt.b32 	%r1789, %r1788, %r1787, 0x3340U;
	cvt.u32.u64 	%r1790, %rd19216;
	cvt.u32.u64 	%r1791, %rd19215;
	prmt.b32 	%r1792, %r1790, %r1791, 0x3340U;
	prmt.b32 	%r1793, %r1792, %r1789, 0x5410U;
	st.local.v4.b32 	[%rd4+16], {%r1793, %r1786, %r1779, %r1772};
	shr.u64 	%rd19199, %rd19200, 8;
	shr.u64 	%rd19198, %rd19200, 16;
	shr.u64 	%rd19197, %rd19200, 24;
	shr.u64 	%rd19196, %rd19200, 32;
	shr.u64 	%rd19195, %rd19200, 40;
	shr.u64 	%rd19194, %rd19200, 48;
	shr.u64 	%rd19193, %rd19200, 56;
	shr.u64 	%rd19191, %rd19192, 8;
	shr.u64 	%rd19190, %rd19192, 16;
	shr.u64 	%rd19189, %rd19192, 24;
	shr.u64 	%rd19188, %rd19192, 32;
	shr.u64 	%rd19187, %rd19192, 40;
	shr.u64 	%rd19186, %rd19192, 48;
	shr.u64 	%rd19185, %rd19192, 56;
	cvt.u32.u64 	%r1794, %rd19185;
	cvt.u32.u64 	%r1795, %rd19186;
	prmt.b32 	%r1796, %r1795, %r1794, 0x3340U;
	{ .reg .b32 tmp; mov.b64 {tmp, %r1797}, %rd19192; }
	cvt.u32.u64 	%r1798, %rd19187;
	prmt.b32 	%r1799, %r1797, %r1798, 0x3340U;
	prmt.b32 	%r1800, %r1799, %r1796, 0x5410U;
	cvt.u32.u64 	%r1801, %rd19189;
	cvt.u32.u64 	%r1802, %rd19190;
	prmt.b32 	%r1803, %r1802, %r1801, 0x3340U;
	cvt.u32.u64 	%r1804, %rd19192;
	cvt.u32.u64 	%r1805, %rd19191;
	prmt.b32 	%r1806, %r1804, %r1805, 0x3340U;
	prmt.b32 	%r1807, %r1806, %r1803, 0x5410U;
	cvt.u32.u64 	%r1808, %rd19193;
	cvt.u32.u64 	%r1809, %rd19194;
	prmt.b32 	%r1810, %r1809, %r1808, 0x3340U;
	{ .reg .b32 tmp; mov.b64 {tmp, %r1811}, %rd19200; }
	cvt.u32.u64 	%r1812, %rd19195;
	prmt.b32 	%r1813, %r1811, %r1812, 0x3340U;
	prmt.b32 	%r1814, %r1813, %r1810, 0x5410U;
	cvt.u32.u64 	%r1815, %rd19197;
	cvt.u32.u64 	%r1816, %rd19198;
	prmt.b32 	%r1817, %r1816, %r1815, 0x3340U;
	cvt.u32.u64 	%r1818, %rd19200;
	cvt.u32.u64 	%r1819, %rd19199;
	prmt.b32 	%r1820, %r1818, %r1819, 0x3340U;
	prmt.b32 	%r1821, %r1820, %r1817, 0x5410U;
	st.local.v4.b32 	[%rd4+32], {%r1821, %r1814, %r1807, %r1800};
	shr.u64 	%rd19183, %rd19184, 8;
	shr.u64 	%rd19182, %rd19184, 16;
	shr.u64 	%rd19181, %rd19184, 24;
	shr.u64 	%rd19180, %rd19184, 32;
	shr.u64 	%rd19179, %rd19184, 40;
	shr.u64 	%rd19178, %rd19184, 48;
	shr.u64 	%rd19177, %rd19184, 56;
	shr.u64 	%rd19175, %rd19176, 8;
	shr.u64 	%rd19174, %rd19176, 16;
	shr.u64 	%rd19173, %rd19176, 24;
	shr.u64 	%rd19172, %rd19176, 32;
	shr.u64 	%rd19171, %rd19176, 40;
	shr.u64 	%rd19170, %rd19176, 48;
	shr.u64 	%rd19169, %rd19176, 56;
	cvt.u32.u64 	%r1822, %rd19169;
	cvt.u32.u64 	%r1823, %rd19170;
	prmt.b32 	%r1824, %r1823, %r1822, 0x3340U;
	{ .reg .b32 tmp; mov.b64 {tmp, %r1825}, %rd19176; }
	cvt.u32.u64 	%r1826, %rd19171;
	prmt.b32 	%r1827, %r1825, %r1826, 0x3340U;
	prmt.b32 	%r1828, %r1827, %r1824, 0x5410U;
	cvt.u32.u64 	%r1829, %rd19173;
	cvt.u32.u64 	%r1830, %rd19174;
	prmt.b32 	%r1831, %r1830, %r1829, 0x3340U;
	cvt.u32.u64 	%r1832, %rd19176;
	cvt.u32.u64 	%r1833, %rd19175;
	prmt.b32 	%r1834, %r1832, %r1833, 0x3340U;
	prmt.b32 	%r1835, %r1834, %r1831, 0x5410U;
	cvt.u32.u64 	%r1836, %rd19177;
	cvt.u32.u64 	%r1837, %rd19178;
	prmt.b32 	%r1838, %r1837, %r1836, 0x3340U;
	{ .reg .b32 tmp; mov.b64 {tmp, %r1839}, %rd19184; }
	cvt.u32.u64 	%r1840, %rd19179;
	prmt.b32 	%r1841, %r1839, %r1840, 0x3340U;
	prmt.b32 	%r1842, %r1841, %r1838, 0x5410U;
	cvt.u32.u64 	%r1843, %rd19181;
	cvt.u32.u64 	%r1844, %rd19182;
	prmt.b32 	%r1845, %r1844, %r1843, 0x3340U;
	cvt.u32.u64 	%r1846, %rd19184;
	cvt.u32.u64 	%r1847, %rd19183;
	prmt.b32 	%r1848, %r1846, %r1847, 0x3340U;
	prmt.b32 	%r1849, %r1848, %r1845, 0x5410U;
	st.local.v4.b32 	[%rd4+48], {%r1849, %r1842, %r1835, %r1828};
	st.local.v4.b32 	[%rd2], {%r1765, %r1758, %r1751, %r1744};
	st.local.v4.b32 	[%rd2+16], {%r1793, %r1786, %r1779, %r1772};
	st.local.v4.b32 	[%rd2+32], {%r1821, %r1814, %r1807, %r1800};
	st.local.v4.b32 	[%rd2+48], {%r1849, %r1842, %r1835, %r1828};
	mad.lo.s32 	%r10382, %r10358, 20, -64;
	mov.b32 	%r10389, 64;
$L__BB0_45:
	ld.const.u64 	%rd19235, [blake2b_IV+56];
	ld.const.u64 	%rd19243, [blake2b_IV+40];
	ld.const.u64 	%rd19234, [blake2b_IV+24];
	ld.const.u64 	%rd19238, [blake2b_IV+16];
	ld.const.u64 	%rd19242, [blake2b_IV+8];
	ld.const.u64 	%rd19240, [blake2b_IV+48];
	not.b64 	%rd19239, %rd19240;
	ld.const.u64 	%rd19246, [blake2b_IV];
	xor.b64  	%rd19249, %rd19246, 16842816;
	ld.const.u64 	%rd19248, [blake2b_IV+32];
	xor.b64  	%rd19247, %rd19248, 64;
	and.b64  	%rd5145, %rd19232, 255;
	shl.b64 	%rd5146, %rd19231, 8;
	and.b64  	%rd5147, %rd5146, 65280;
	or.b64  	%rd5148, %rd5147, %rd5145;
	shl.b64 	%rd5149, %rd19230, 16;
	and.b64  	%rd5150, %rd5149, 16711680;
	or.b64  	%rd5151, %rd5150, %rd5148;
	shl.b64 	%rd5152, %rd19229, 24;
	and.b64  	%rd5153, %rd5152, 4278190080;
	or.b64  	%rd5154, %rd5153, %rd5151;
	shl.b64 	%rd5155, %rd19228, 32;
	and.b64  	%rd5156, %rd5155, 1095216660480;
	or.b64  	%rd5157, %rd5156, %rd5154;
	shl.b64 	%rd5158, %rd19227, 40;
	and.b64  	%rd5159, %rd5158, 280375465082880;
	or.b64  	%rd5160, %rd5159, %rd5157;
	shl.b64 	%rd5161, %rd19226, 48;
	and.b64  	%rd5162, %rd5161, 71776119061217280;
	or.b64  	%rd5163, %rd5162, %rd5160;
	shl.b64 	%rd5164, %rd19225, 56;
	or.b64  	%rd5165, %rd5164, %rd5163;
	mov.b64 	%rd5166, 0;
	st.local.v2.u64 	[%rd3], {%rd5165, %rd5166};
	and.b64  	%rd5167, %rd19224, 255;
	shl.b64 	%rd5168, %rd19223, 8;
	and.b64  	%rd5169, %rd5168, 65280;
	or.b64  	%rd5170, %rd5169, %rd5167;
	shl.b64 	%rd5171, %rd19222, 16;
	and.b64  	%rd5172, %rd5171, 16711680;
	or.b64  	%rd5173, %rd5172, %rd5170;
	shl.b64 	%rd5174, %rd19221, 24;
	and.b64  	%rd5175, %rd5174, 4278190080;
	or.b64  	%rd5176, %rd5175, %rd5173;
	shl.b64 	%rd5177, %rd19220, 32;
	and.b64  	%rd5178, %rd5177, 1095216660480;
	or.b64  	%rd5179, %rd5178, %rd5176;
	shl.b64 	%rd5180, %rd19219, 40;
	and.b64  	%rd5181, %rd5180, 280375465082880;
	or.b64  	%rd5182, %rd5181, %rd5179;
	shl.b64 	%rd5183, %rd19218, 48;
	and.b64  	%rd5184, %rd5183, 71776119061217280;
	or.b64  	%rd5185, %rd5184, %rd5182;
	shl.b64 	%rd5186, %rd19217, 56;
	or.b64  	%rd5187, %rd5186, %rd5185;
	st.local.u64 	[%rd3+8], %rd5187;
	and.b64  	%rd5188, %rd19216, 255;
	shl.b64 	%rd5189, %rd19215, 8;
	and.b64  	%rd5190, %rd5189, 65280;
	or.b64  	%rd5191, %rd5190, %rd5188;
	shl.b64 	%rd5192, %rd19214, 16;
	and.b64  	%rd5193, %rd5192, 16711680;
	or.b64  	%rd5194, %rd5193, %rd5191;
	shl.b64 	%rd5195, %rd19213, 24;
	and.b64  	%rd5196, %rd5195, 4278190080;
	or.b64  	%rd5197, %rd5196, %rd5194;
	shl.b64 	%rd5198, %rd19212, 32;
	and.b64  	%rd5199, %rd5198, 1095216660480;
	or.b64  	%rd5200, %rd5199, %rd5197;
	shl.b64 	%rd5201, %rd19211, 40;
	and.b64  	%rd5202, %rd5201, 280375465082880;
	or.b64  	%rd5203, %rd5202, %rd5200;
	shl.b64 	%rd5204, %rd19210, 48;
	and.b64  	%rd5205, %rd5204, 71776119061217280;
	or.b64  	%rd5206, %rd5205, %rd5203;
	shl.b64 	%rd5207, %rd19209, 56;
	or.b64  	%rd5208, %rd5207, %rd5206;
	st.local.v2.u64 	[%rd3+16], {%rd5208, %rd5166};
	and.b64  	%rd5209, %rd19208, 255;
	shl.b64 	%rd5210, %rd19207, 8;
	and.b64  	%rd5211, %rd5210, 65280;
	or.b64  	%rd5212, %rd5211, %rd5209;
	shl.b64 	%rd5213, %rd19206, 16;
	and.b64  	%rd5214, %rd5213, 16711680;
	or.b64  	%rd5215, %rd5214, %rd5212;
	shl.b64 	%rd5216, %rd19205, 24;
	and.b64  	%rd5217, %rd5216, 4278190080;
	or.b64  	%rd5218, %rd5217, %rd5215;
	shl.b64 	%rd5219, %rd19204, 32;
	and.b64  	%rd5220, %rd5219, 1095216660480;
	or.b64  	%rd5221, %rd5220, %rd5218;
	shl.b64 	%rd5222, %rd19203, 40;
	and.b64  	%rd5223, %rd5222, 280375465082880;
	or.b64  	%rd5224, %rd5223, %rd5221;
	shl.b64 	%rd5225, %rd19202, 48;
	and.b64  	%rd5226, %rd5225, 71776119061217280;
	or.b64  	%rd5227, %rd5226, %rd5224;
	shl.b64 	%rd5228, %rd19201, 56;
	or.b64  	%rd5229, %rd5228, %rd5227;
	st.local.u64 	[%rd3+24], %rd5229;
	and.b64  	%rd5230, %rd19200, 255;
	shl.b64 	%rd5231, %rd19199, 8;
	and.b64  	%rd5232, %rd5231, 65280;
	or.b64  	%rd5233, %rd5232, %rd5230;
	shl.b64 	%rd5234, %rd19198, 16;
	and.b64  	%rd5235, %rd5234, 16711680;
	or.b64  	%rd5236, %rd5235, %rd5233;
	shl.b64 	%rd5237, %rd19197, 24;
	and.b64  	%rd5238, %rd5237, 4278190080;
	or.b64  	%rd5239, %rd5238, %rd5236;
	shl.b64 	%rd5240, %rd19196, 32;
	and.b64  	%rd5241, %rd5240, 1095216660480;
	or.b64  	%rd5242, %rd5241, %rd5239;
	shl.b64 	%rd5243, %rd19195, 40;
	and.b64  	%rd5244, %rd5243, 280375465082880;
	or.b64  	%rd5245, %rd5244, %rd5242;
	shl.b64 	%rd5246, %rd19194, 48;
	and.b64  	%rd5247, %rd5246, 71776119061217280;
	or.b64  	%rd5248, %rd5247, %rd5245;
	shl.b64 	%rd5249, %rd19193, 56;
	or.b64  	%rd5250, %rd5249, %rd5248;
	st.local.v2.u64 	[%rd3+32], {%rd5250, %rd5166};
	and.b64  	%rd5251, %rd19192, 255;
	shl.b64 	%rd5252, %rd19191, 8;
	and.b64  	%rd5253, %rd5252, 65280;
	or.b64  	%rd5254, %rd5253, %rd5251;
	shl.b64 	%rd5255, %rd19190, 16;
	and.b64  	%rd5256, %rd5255, 16711680;
	or.b64  	%rd5257, %rd5256, %rd5254;
	shl.b64 	%rd5258, %rd19189, 24;
	and.b64  	%rd5259, %rd5258, 4278190080;
	or.b64  	%rd5260, %rd5259, %rd5257;
	shl.b64 	%rd5261, %rd19188, 32;
	and.b64  	%rd5262, %rd5261, 1095216660480;
	or.b64  	%rd5263, %rd5262, %rd5260;
	shl.b64 	%rd5264, %rd19187, 40;
	and.b64  	%rd5265, %rd5264, 280375465082880;
	or.b64  	%rd5266, %rd5265, %rd5263;
	shl.b64 	%rd5267, %rd19186, 48;
	and.b64  	%rd5268, %rd5267, 71776119061217280;
	or.b64  	%rd5269, %rd5268, %rd5266;
	shl.b64 	%rd5270, %rd19185, 56;
	or.b64  	%rd5271, %rd5270, %rd5269;
	st.local.u64 	[%rd3+40], %rd5271;
	and.b64  	%rd5272, %rd19184, 255;
	shl.b64 	%rd5273, %rd19183, 8;
	and.b64  	%rd5274, %rd5273, 65280;
	or.b64  	%rd5275, %rd5274, %rd5272;
	shl.b64 	%rd5276, %rd19182, 16;
	and.b64  	%rd5277, %rd5276, 16711680;
	or.b64  	%rd5278, %rd5277, %rd5275;
	shl.b64 	%rd5279, %rd19181, 24;
	and.b64  	%rd5280, %rd5279, 4278190080;
	or.b64  	%rd5281, %rd5280, %rd5278;
	shl.b64 	%rd5282, %rd19180, 32;
	and.b64  	%rd5283, %rd5282, 1095216660480;
	or.b64  	%rd5284, %rd5283, %rd5281;
	shl.b64 	%rd5285, %rd19179, 40;
	and.b64  	%rd5286, %rd5285, 280375465082880;
	or.b64  	%rd5287, %rd5286, %rd5284;
	shl.b64 	%rd5288, %rd19178, 48;
	and.b64  	%rd5289, %rd5288, 71776119061217280;
	or.b64  	%rd5290, %rd5289, %rd5287;
	shl.b64 	%rd5291, %rd19177, 56;
	or.b64  	%rd5292, %rd5291, %rd5290;
	st.local.v2.u64 	[%rd3+48], {%rd5292, %rd5166};
	and.b64  	%rd5293, %rd19176, 255;
	shl.b64 	%rd5294, %rd19175, 8;
	and.b64  	%rd5295, %rd5294, 65280;
	or.b64  	%rd5296, %rd5295, %rd5293;
	shl.b64 	%rd5297, %rd19174, 16;
	and.b64  	%rd5298, %rd5297, 16711680;
	or.b64  	%rd5299, %rd5298, %rd5296;
	shl.b64 	%rd5300, %rd19173, 24;
	and.b64  	%rd5301, %rd5300, 4278190080;
	or.b64  	%rd5302, %rd5301, %rd5299;
	shl.b64 	%rd5303, %rd19172, 32;
	and.b64  	%rd5304, %rd5303, 1095216660480;
	or.b64  	%rd5305, %rd5304, %rd5302;
	shl.b64 	%rd5306, %rd19171, 40;
	and.b64  	%rd5307, %rd5306, 280375465082880;
	or.b64  	%rd5308, %rd5307, %rd5305;
	shl.b64 	%rd5309, %rd19170, 48;
	and.b64  	%rd5310, %rd5309, 71776119061217280;
	or.b64  	%rd5311, %rd5310, %rd5308;
	shl.b64 	%rd5312, %rd19169, 56;
	or.b64  	%rd5313, %rd5312, %rd5311;
	st.local.u64 	[%rd3+56], %rd5313;
	st.local.v2.u64 	[%rd3+64], {%rd5166, %rd5166};
	st.local.v2.u64 	[%rd3+80], {%rd5166, %rd5166};
	st.local.v2.u64 	[%rd3+96], {%rd5166, %rd5166};
	st.local.v2.u64 	[%rd3+112], {%rd5166, %rd5166};
	mov.u64 	%rd5314, blake2b_sigma;
	add.s64 	%rd19233, %rd5314, 7;
	mov.b32 	%r10383, 0;
	mov.u64 	%rd19236, %rd19235;
	mov.u64 	%rd19237, %rd19234;
	mov.u64 	%rd19241, %rd19238;
	mov.u64 	%rd19244, %rd19243;
	mov.u64 	%rd19245, %rd19242;
$L__BB0_46:
	ld.const.u8 	%r1851, [%rd19233+-7];
	mul.wide.u32 	%rd5315, %r1851, 8;
	add.s64 	%rd5316, %rd3, %rd5315;
	ld.local.u64 	%rd5317, [%rd5316];
	ld.const.u8 	%r1852, [%rd19233+-6];
	mul.wide.u32 	%rd5318, %r1852, 8;
	add.s64 	%rd5319, %rd3, %rd5318;
	ld.local.u64 	%rd5320, [%rd5319];
	add.s64 	%rd5321, %rd19249, %rd5317;
	add.s64 	%rd5322, %rd5321, %rd19248;
	xor.b64  	%rd5323, %rd19247, %rd5322;
	mov.b64 	{%r1853, %r1854}, %rd5323;
	mov.b64 	%rd5324, {%r1854, %r1853};
	add.s64 	%rd5325, %rd19246, %rd5324;
	xor.b64  	%rd5326, %rd19248, %rd5325;
	mov.b64 	{%r1855, %r1856}, %rd5326;
	shf.l.wrap.b32 	%r1857, %r1856, %r1855, 8;
	shf.l.wrap.b32 	%r1858, %r1855, %r1856, 8;
	mov.b64 	%rd5327, {%r1858, %r1857};
	add.s64 	%rd5328, %rd5327, %rd5320;
	add.s64 	%rd5329, %rd5328, %rd5322;
	xor.b64  	%rd5330, %rd5324, %rd5329;
	mov.b64 	{%r1859, %r1860}, %rd5330;
	shf.l.wrap.b32 	%r1861, %r1860, %r1859, 16;
	shf.l.wrap.b32 	%r1862, %r1859, %r1860, 16;
	mov.b64 	%rd5331, {%r1862, %r1861};
	add.s64 	%rd5332, %rd5325, %rd5331;
	xor.b64  	%rd5333, %rd5327, %rd5332;
	mov.b64 	{%r1863, %r1864}, %rd5333;
	shf.l.wrap.b32 	%r1865, %r1863, %r1864, 1;
	shf.l.wrap.b32 	%r1866, %r1864, %r1863, 1;
	mov.b64 	%rd5334, {%r1866, %r1865};
	ld.const.u8 	%r1867, [%rd19233+-5];
	mul.wide.u32 	%rd5335, %r1867, 8;
	add.s64 	%rd5336, %rd3, %rd5335;
	ld.local.u64 	%rd5337, [%rd5336];
	ld.const.u8 	%r1868, [%rd19233+-4];
	mul.wide.u32 	%rd5338, %r1868, 8;
	add.s64 	%rd5339, %rd3, %rd5338;
	ld.local.u64 	%rd5340, [%rd5339];
	add.s64 	%rd5341, %rd19245, %rd5337;
	add.s64 	%rd5342, %rd5341, %rd19244;
	xor.b64  	%rd5343, %rd19243, %rd5342;
	mov.b64 	{%r1869, %r1870}, %rd5343;
	mov.b64 	%rd5344, {%r1870, %r1869};
	add.s64 	%rd5345, %rd19242, %rd5344;
	xor.b64  	%rd5346, %rd19244, %rd5345;
	mov.b64 	{%r1871, %r1872}, %rd5346;
	shf.l.wrap.b32 	%r1873, %r1872, %r1871, 8;
	shf.l.wrap.b32 	%r1874, %r1871, %r1872, 8;
	mov.b64 	%rd5347, {%r1874, %r1873};
	add.s64 	%rd5348, %rd5347, %rd5340;
	add.s64 	%rd5349, %rd5348, %rd5342;
	xor.b64  	%rd5350, %rd5344, %rd5349;
	mov.b64 	{%r1875, %r1876}, %rd5350;
	shf.l.wrap.b32 	%r1877, %r1876, %r1875, 16;
	shf.l.wrap.b32 	%r1878, %r1875, %r1876, 16;
	mov.b64 	%rd5351, {%r1878, %r1877};
	add.s64 	%rd5352, %rd5345, %rd5351;
	xor.b64  	%rd5353, %rd5347, %rd5352;
	mov.b64 	{%r1879, %r1880}, %rd5353;
	shf.l.wrap.b32 	%r1881, %r1879, %r1880, 1;
	shf.l.wrap.b32 	%r1882, %r1880, %r1879, 1;
	mov.b64 	%rd5354, {%r1882, %r1881};
	ld.const.u8 	%r1883, [%rd19233+-3];
	mul.wide.u32 	%rd5355, %r1883, 8;
	add.s64 	%rd5356, %rd3, %rd5355;
	ld.local.u64 	%rd5357, [%rd5356];
	ld.const.u8 	%r1884, [%rd19233+-2];
	mul.wide.u32 	%rd5358, %r1884, 8;
	add.s64 	%rd5359, %rd3, %rd5358;
	ld.local.u64 	%rd5360, [%rd5359];
	add.s64 	%rd5361, %rd19241, %rd5357;
	add.s64 	%rd5362, %rd5361, %rd19240;
	xor.b64  	%rd5363, %rd19239, %rd5362;
	mov.b64 	{%r1885, %r1886}, %rd5363;
	mov.b64 	%rd5364, {%r1886, %r1885};
	add.s64 	%rd5365, %rd19238, %rd5364;
	xor.b64  	%rd5366, %rd19240, %rd5365;
	mov.b64 	{%r1887, %r1888}, %rd5366;
	shf.l.wrap.b32 	%r1889, %r1888, %r1887, 8;
	shf.l.wrap.b32 	%r1890, %r1887, %r1888, 8;
	mov.b64 	%rd5367, {%r1890, %r1889};
	add.s64 	%rd5368, %rd5367, %rd5360;
	add.s64 	%rd5369, %rd5368, %rd5362;
	xor.b64  	%rd5370, %rd5364, %rd5369;
	mov.b64 	{%r1891, %r1892}, %rd5370;
	shf.l.wrap.b32 	%r1893, %r1892, %r1891, 16;
	shf.l.wrap.b32 	%r1894, %r1891, %r1892, 16;
	mov.b64 	%rd5371, {%r1894, %r1893};
	add.s64 	%rd5372, %rd5365, %rd5371;
	xor.b64  	%rd5373, %rd5367, %rd5372;
	mov.b64 	{%r1895, %r1896}, %rd5373;
	shf.l.wrap.b32 	%r1897, %r1895, %r1896, 1;
	shf.l.wrap.b32 	%r1898, %r1896, %r1895, 1;
	mov.b64 	%rd5374, {%r1898, %r1897};
	ld.const.u8 	%r1899, [%rd19233+-1];
	mul.wide.u32 	%rd5375, %r1899, 8;
	add.s64 	%rd5376, %rd3, %rd5375;
	ld.local.u64 	%rd5377, [%rd5376];
	ld.const.u8 	%r1900, [%rd19233];
	mul.wide.u32 	%rd5378, %r1900, 8;
	add.s64 	%rd5379, %rd3, %rd5378;
	ld.local.u64 	%rd5380, [%rd5379];
	add.s64 	%rd5381, %rd19237, %rd5377;
	add.s64 	%rd5382, %rd5381, %rd19236;
	xor.b64  	%rd5383, %rd19235, %rd5382;
	mov.b64 	{%r1901, %r1902}, %rd5383;
	mov.b64 	%rd5384, {%r1902, %r1901};
	add.s64 	%rd5385, %rd19234, %rd5384;
	xor.b64  	%rd5386, %rd19236, %rd5385;
	mov.b64 	{%r1903, %r1904}, %rd5386;
	shf.l.wrap.b32 	%r1905, %r1904, %r1903, 8;
	shf.l.wrap.b32 	%r1906, %r1903, %r1904, 8;
	mov.b64 	%rd5387, {%r1906, %r1905};
	add.s64 	%rd5388, %rd5387, %rd5380;
	add.s64 	%rd5389, %rd5388, %rd5382;
	xor.b64  	%rd5390, %rd5384, %rd5389;
	mov.b64 	{%r1907, %r1908}, %rd5390;
	shf.l.wrap.b32 	%r1909, %r1908, %r1907, 16;
	shf.l.wrap.b32 	%r1910, %r1907, %r1908, 16;
	mov.b64 	%rd5391, {%r1910, %r1909};
	add.s64 	%rd5392, %rd5385, %rd5391;
	xor.b64  	%rd5393, %rd5387, %rd5392;
	mov.b64 	{%r1911, %r1912}, %rd5393;
	shf.l.wrap.b32 	%r1913, %r1911, %r1912, 1;
	shf.l.wrap.b32 	%r1914, %r1912, %r1911, 1;
	mov.b64 	%rd5394, {%r1914, %r1913};
	ld.const.u8 	%r1915, [%rd19233+1];
	mul.wide.u32 	%rd5395, %r1915, 8;
	add.s64 	%rd5396, %rd3, %rd5395;
	ld.local.u64 	%rd5397, [%rd5396];
	ld.const.u8 	%r1916, [%rd19233+2];
	mul.wide.u32 	%rd5398, %r1916, 8;
	add.s64 	%rd5399, %rd3, %rd5398;
	ld.local.u64 	%rd5400, [%rd5399];
	add.s64 	%rd5401, %rd5329, %rd5397;
	add.s64 	%rd5402, %rd5401, %rd5354;
	xor.b64  	%rd5403, %rd5391, %rd5402;
	mov.b64 	{%r1917, %r1918}, %rd5403;
	mov.b64 	%rd5404, {%r1918, %r1917};
	add.s64 	%rd5405, %rd5372, %rd5404;
	xor.b64  	%rd5406, %rd5354, %rd5405;
	mov.b64 	{%r1919, %r1920}, %rd5406;
	shf.l.wrap.b32 	%r1921, %r1920, %r1919, 8;
	shf.l.wrap.b32 	%r1922, %r1919, %r1920, 8;
	mov.b64 	%rd5407, {%r1922, %r1921};
	add.s64 	%rd5408, %rd5407, %rd5400;
	add.s64 	%rd19249, %rd5408, %rd5402;
	xor.b64  	%rd5409, %rd5404, %rd19249;
	mov.b64 	{%r1923, %r1924}, %rd5409;
	shf.l.wrap.b32 	%r1925, %r1924, %r1923, 16;
	shf.l.wrap.b32 	%r1926, %r1923, %r1924, 16;
	mov.b64 	%rd19235, {%r1926, %r1925};
	add.s64 	%rd19238, %rd5405, %rd19235;
	xor.b64  	%rd5410, %rd5407, %rd19238;
	mov.b64 	{%r1927, %r1928}, %rd5410;
	shf.l.wrap.b32 	%r1929, %r1927, %r1928, 1;
	shf.l.wrap.b32 	%r1930, %r1928, %r1927, 1;
	mov.b64 	%rd19244, {%r1930, %r1929};
	ld.const.u8 	%r1931, [%rd19233+3];
	mul.wide.u32 	%rd5411, %r1931, 8;
	add.s64 	%rd5412, %rd3, %rd5411;
	ld.local.u64 	%rd5413, [%rd5412];
	ld.const.u8 	%r1932, [%rd19233+4];
	mul.wide.u32 	%rd5414, %r1932, 8;
	add.s64 	%rd5415, %rd3, %rd5414;
	ld.local.u64 	%rd5416, [%rd5415];
	add.s64 	%rd5417, %rd5349, %rd5413;
	add.s64 	%rd5418, %rd5417, %rd5374;
	xor.b64  	%rd5419, %rd5331, %rd5418;
	mov.b64 	{%r1933, %r1934}, %rd5419;
	mov.b64 	%rd5420, {%r1934, %r1933};
	add.s64 	%rd5421, %rd5392, %rd5420;
	xor.b64  	%rd5422, %rd5374, %rd5421;
	mov.b64 	{%r1935, %r1936}, %rd5422;
	shf.l.wrap.b32 	%r1937, %r1936, %r1935, 8;
	shf.l.wrap.b32 	%r1938, %r1935, %r1936, 8;
	mov.b64 	%rd5423, {%r1938, %r1937};
	add.s64 	%rd5424, %rd5423, %rd5416;
	add.s64 	%rd19245, %rd5424, %rd5418;
	xor.b64  	%rd5425, %rd5420, %rd19245;
	mov.b64 	{%r1939, %r1940}, %rd5425;
	shf.l.wrap.b32 	%r1941, %r1940, %r1939, 16;
	shf.l.wrap.b32 	%r1942, %r1939, %r1940, 16;
	mov.b64 	%rd19247, {%r1942, %r1941};
	add.s64 	%rd19234, %rd5421, %rd19247;
	xor.b64  	%rd5426, %rd5423, %rd19234;
	mov.b64 	{%r1943, %r1944}, %rd5426;
	shf.l.wrap.b32 	%r1945, %r1943, %r1944, 1;
	shf.l.wrap.b32 	%r1946, %r1944, %r1943, 1;
	mov.b64 	%rd19240, {%r1946, %r1945};
	ld.const.u8 	%r1947, [%rd19233+5];
	mul.wide.u32 	%rd5427, %r1947, 8;
	add.s64 	%rd5428, %rd3, %rd5427;
	ld.local.u64 	%rd5429, [%rd5428];
	ld.const.u8 	%r1948, [%rd19233+6];
	mul.wide.u32 	%rd5430, %r1948, 8;
	add.s64 	%rd5431, %rd3, %rd5430;
	ld.local.u64 	%rd5432, [%rd5431];
	add.s64 	%rd5433, %rd5369, %rd5429;
	add.s64 	%rd5434, %rd5433, %rd5394;
	xor.b64  	%rd5435, %rd5351, %rd5434;
	mov.b64 	{%r1949, %r1950}, %rd5435;
	mov.b64 	%rd5436, {%r1950, %r1949};
	add.s64 	%rd5437, %rd5332, %rd5436;
	xor.b64  	%rd5438, %rd5394, %rd5437;
	mov.b64 	{%r1951, %r1952}, %rd5438;
	shf.l.wrap.b32 	%r1953, %r1952, %r1951, 8;
	shf.l.wrap.b32 	%r1954, %r1951, %r1952, 8;
	mov.b64 	%rd5439, {%r1954, %r1953};
	add.s64 	%rd5440, %rd5439, %rd5432;
	add.s64 	%rd19241, %rd5440, %rd5434;
	xor.b64  	%rd5441, %rd5436, %rd19241;
	mov.b64 	{%r1955, %r1956}, %rd5441;
	shf.l.wrap.b32 	%r1957, %r1956, %r1955, 16;
	shf.l.wrap.b32 	%r1958, %r1955, %r1956, 16;
	mov.b64 	%rd19243, {%r1958, %r1957};
	add.s64 	%rd19246, %rd5437, %rd19243;
	xor.b64  	%rd5442, %rd5439, %rd19246;
	mov.b64 	{%r1959, %r1960}, %rd5442;
	shf.l.wrap.b32 	%r1961, %r1959, %r1960, 1;
	shf.l.wrap.b32 	%r1962, %r1960, %r1959, 1;
	mov.b64 	%rd19236, {%r1962, %r1961};
	ld.const.u8 	%r1963, [%rd19233+7];
	mul.wide.u32 	%rd5443, %r1963, 8;
	add.s64 	%rd5444, %rd3, %rd5443;
	ld.local.u64 	%rd5445, [%rd5444];
	ld.const.u8 	%r1964, [%rd19233+8];
	mul.wide.u32 	%rd5446, %r1964, 8;
	add.s64 	%rd5447, %rd3, %rd5446;
	ld.local.u64 	%rd5448, [%rd5447];
	add.s64 	%rd5449, %rd5389, %rd5445;
	add.s64 	%rd5450, %rd5449, %rd5334;
	xor.b64  	%rd5451, %rd5371, %rd5450;
	mov.b64 	{%r1965, %r1966}, %rd5451;
	mov.b64 	%rd5452, {%r1966, %r1965};
	add.s64 	%rd5453, %rd5352, %rd5452;
	xor.b64  	%rd5454, %rd5334, %rd5453;
	mov.b64 	{%r1967, %r1968}, %rd5454;
	shf.l.wrap.b32 	%r1969, %r1968, %r1967, 8;
	shf.l.wrap.b32 	%r1970, %r1967, %r1968, 8;
	mov.b64 	%rd5455, {%r1970, %r1969};
	add.s64 	%rd5456, %rd5455, %rd5448;
	add.s64 	%rd19237, %rd5456, %rd5450;
	xor.b64  	%rd5457, %rd5452, %rd19237;
	mov.b64 	{%r1971, %r1972}, %rd5457;
	shf.l.wrap.b32 	%r1973, %r1972, %r1971, 16;
	shf.l.wrap.b32 	%r1974, %r1971, %r1972, 16;
	mov.b64 	%rd19239, {%r1974, %r1973};
	add.s64 	%rd19242, %rd5453, %rd19239;
	xor.b64  	%rd5458, %rd5455, %rd19242;
	mov.b64 	{%r1975, %r1976}, %rd5458;
	shf.l.wrap.b32 	%r1977, %r1975, %r1976, 1;
	shf.l.wrap.b32 	%r1978, %r1976, %r1975, 1;
	mov.b64 	%rd19248, {%r1978, %r1977};
	add.s32 	%r10383, %r10383, 1;
	add.s64 	%rd19233, %rd19233, 16;
	setp.ne.s32 	%p28, %r10383, 12;
	@%p28 bra 	$L__BB0_46;
	xor.b64  	%rd5459, %rd19246, %rd19249;
	xor.b64  	%rd5461, %rd5128, %rd5459;
	xor.b64  	%rd19232, %rd5461, 16842816;
	xor.b64  	%rd5462, %rd19242, %rd19245;
	xor.b64  	%rd19224, %rd5462, %rd5131;
	xor.b64  	%rd5464, %rd19238, %rd19241;
	xor.b64  	%rd19216, %rd5464, %rd5133;
	xor.b64  	%rd5466, %rd19234, %rd19237;
	xor.b64  	%rd19208, %rd5466, %rd5135;
	xor.b64  	%rd5468, %rd19247, %rd19248;
	xor.b64  	%rd19200, %rd5468, %rd5137;
	xor.b64  	%rd5470, %rd19243, %rd19244;
	xor.b64  	%rd19192, %rd5470, %rd5139;
	xor.b64  	%rd5472, %rd19239, %rd19240;
	xor.b64  	%rd19184, %rd5472, %rd5141;
	xor.b64  	%rd5474, %rd19235, %rd19236;
	xor.b64  	%rd19176, %rd5474, %rd5143;
	shr.u64 	%rd5476, %rd19232, 8;
	shr.u64 	%rd5477, %rd19232, 16;
	shr.u64 	%rd5478, %rd19232, 24;
	shr.u64 	%rd5479, %rd5461, 40;
	shr.u64 	%rd5480, %rd5461, 48;
	shr.u64 	%rd5481, %rd5461, 56;
	shr.u64 	%rd5482, %rd19224, 8;
	shr.u64 	%rd5483, %rd19224, 16;
	shr.u64 	%rd19221, %rd19224, 24;
	shr.u64 	%rd19219, %rd19224, 40;
	shr.u64 	%rd19218, %rd19224, 48;
	shr.u64 	%rd19217, %rd19224, 56;
	cvt.u32.u64 	%r1981, %rd19217;
	cvt.u32.u64 	%r1982, %rd19218;
	prmt.b32 	%r1983, %r1982, %r1981, 0x3340U;
	{ .reg .b32 tmp; mov.b64 {tmp, %r1984}, %rd19224; }
	cvt.u32.u64 	%r1985, %rd19219;
	prmt.b32 	%r1986, %r1984, %r1985, 0x3340U;
	prmt.b32 	%r1987, %r1986, %r1983, 0x5410U;
	cvt.u32.u64 	%r1988, %rd19221;
	cvt.u32.u64 	%r1989, %rd5483;
	prmt.b32 	%r1990, %r1989, %r1988, 0x3340U;
	cvt.u32.u64 	%r1991, %rd19224;
	cvt.u32.u64 	%r1992, %rd5482;
	prmt.b32 	%r1993, %r1991, %r1992, 0x3340U;
	prmt.b32 	%r1994, %r1993, %r1990, 0x5410U;
	cvt.u32.u64 	%r1995, %rd5481;
	cvt.u32.u64 	%r1996, %rd5480;
	prmt.b32 	%r1997, %r1996, %r1995, 0x3340U;
	{ .reg .b32 tmp; mov.b64 {tmp, %r1998}, %rd5461; }
	cvt.u32.u64 	%r1999, %rd5479;
	prmt.b32 	%r2000, %r1998, %r1999, 0x3340U;
	prmt.b32 	%r2001, %r2000, %r1997, 0x5410U;
	cvt.u32.u64 	%r2002, %rd5478;
	cvt.u32.u64 	%r2003, %rd5477;
	prmt.b32 	%r2004, %r2003, %r2002, 0x3340U;
	cvt.u32.u64 	%r2005, %rd19232;
	cvt.u32.u64 	%r2006, %rd5476;
	prmt.b32 	%r2007, %r2005, %r2006, 0x3340U;
	prmt.b32 	%r2008, %r2007, %r2004, 0x5410U;
	st.local.v4.b32 	[%rd4], {%r2008, %r2001, %r1994, %r1987};
	shr.u64 	%rd19215, %rd19216, 8;
	shr.u64 	%rd19214, %rd19216, 16;
	shr.u64 	%rd19213, %rd19216, 24;
	shr.u64 	%rd19211, %rd19216, 40;
	shr.u64 	%rd19210, %rd19216, 48;
	shr.u64 	%rd19209, %rd19216, 56;
	shr.u64 	%rd19207, %rd19208, 8;
	shr.u64 	%rd19206, %rd19208, 16;
	shr.u64 	%rd19205, %rd19208, 24;
	shr.u64 	%rd19204, %rd19208, 32;
	shr.u64 	%rd19203, %rd19208, 40;
	shr.u64 	%rd19202, %rd19208, 48;
	shr.u64 	%rd19201, %rd19208, 56;
	cvt.u32.u64 	%r2009, %rd19201;
	cvt.u32.u64 	%r2010, %rd19202;
	prmt.b32 	%r2011, %r2010, %r2009, 0x3340U;
	{ .reg .b32 tmp; mov.b64 {tmp, %r2012}, %rd19208; }
	cvt.u32.u64 	%r2013, %rd19203;
	prmt.b32 	%r2014, %r2012, %r2013, 0x3340U;
	prmt.b32 	%r2015, %r2014, %r2011, 0x5410U;
	cvt.u32.u64 	%r2016, %rd19205;
	cvt.u32.u64 	%r2017, %rd19206;
	prmt.b32 	%r2018, %r2017, %r2016, 0x3340U;
	cvt.u32.u64 	%r2019, %rd19208;
	cvt.u32.u64 	%r2020, %rd19207;
	prmt.b32 	%r2021, %r2019, %r2020, 0x3340U;
	prmt.b32 	%r2022, %r2021, %r2018, 0x5410U;
	cvt.u32.u64 	%r2023, %rd19209;
	cvt.u32.u64 	%r2024, %rd19210;
	prmt.b32 	%r2025, %r2024, %r2023, 0x3340U;
	{ .reg .b32 tmp; mov.b64 {tmp, %r2026}, %rd19216; }
	cvt.u32.u64 	%r2027, %rd19211;
	prmt.b32 	%r2028, %r2026, %r2027, 0x3340U;
	prmt.b32 	%r2029, %r2028, %r2025, 0x5410U;
	cvt.u32.u64 	%r2030, %rd19213;
	cvt.u32.u64 	%r2031, %rd19214;
	prmt.b32 	%r2032, %r2031, %r2030, 0x3340U;
	cvt.u32.u64 	%r2033, %rd19216;
	cvt.u32.u64 	%r2034, %rd19215;
	prmt.b32 	%r2035, %r2033, %r2034, 0x3340U;
	prmt.b32 	%r2036, %r2035, %r2032, 0x5410U;
	st.local.v4.b32 	[%rd4+16], {%r2036, %r2029, %r2022, %r2015};
	shr.u64 	%rd19199, %rd19200, 8;
	shr.u64 	%rd19198, %rd19200, 16;
	shr.u64 	%rd19197, %rd19200, 24;
	shr.u64 	%rd19196, %rd19200, 32;
	shr.u64 	%rd19195, %rd19200, 40;
	shr.u64 	%rd19194, %rd19200, 48;
	shr.u64 	%rd19193, %rd19200, 56;
	shr.u64 	%rd19191, %rd19192, 8;
	shr.u64 	%rd19190, %rd19192, 16;
	shr.u64 	%rd19189, %rd19192, 24;
	shr.u64 	%rd19188, %rd19192, 32;
	shr.u64 	%rd19187, %rd19192, 40;
	shr.u64 	%rd19186, %rd19192, 48;
	shr.u64 	%rd19185, %rd19192, 56;
	cvt.u32.u64 	%r2037, %rd19185;
	cvt.u32.u64 	%r2038, %rd19186;
	prmt.b32 	%r2039, %r2038, %r2037, 0x3340U;
	{ .reg .b32 tmp; mov.b64 {tmp, %r2040}, %rd19192; }
	cvt.u32.u64 	%r2041, %rd19187;
	prmt.b32 	%r2042, %r2040, %r2041, 0x3340U;
	prmt.b32 	%r2043, %r2042, %r2039, 0x5410U;
	cvt.u32.u64 	%r2044, %rd19189;
	cvt.u32.u64 	%r2045, %rd19190;
	prmt.b32 	%r2046, %r2045, %r2044, 0x3340U;
	cvt.u32.u64 	%r2047, %rd19192;
	cvt.u32.u64 	%r2048, %rd19191;
	prmt.b32 	%r2049, %r2047, %r2048, 0x3340U;
	prmt.b32 	%r2050, %r2049, %r2046, 0x5410U;
	cvt.u32.u64 	%r2051, %rd19193;
	cvt.u32.u64 	%r2052, %rd19194;
	prmt.b32 	%r2053, %r2052, %r2051, 0x3340U;
	{ .reg .b32 tmp; mov.b64 {tmp, %r2054}, %rd19200; }
	cvt.u32.u64 	%r2055, %rd19195;
	prmt.b32 	%r2056, %r2054, %r2055, 0x3340U;
	prmt.b32 	%r2057, %r2056, %r2053, 0x5410U;
	cvt.u32.u64 	%r2058, %rd19197;
	cvt.u32.u64 	%r2059, %rd19198;
	prmt.b32 	%r2060, %r2059, %r2058, 0x3340U;
	cvt.u32.u64 	%r2061, %rd19200;
	cvt.u32.u64 	%r2062, %rd19199;
	prmt.b32 	%r2063, %r2061, %r2062, 0x3340U;
	prmt.b32 	%r2064, %r2063, %r2060, 0x5410U;
	st.local.v4.b32 	[%rd4+32], {%r2064, %r2057, %r2050, %r2043};
	shr.u64 	%rd19183, %rd19184, 8;
	shr.u64 	%rd19182, %rd19184, 16;
	shr.u64 	%rd19181, %rd19184, 24;
	shr.u64 	%rd19180, %rd19184, 32;
	shr.u64 	%rd19179, %rd19184, 40;
	shr.u64 	%rd19178, %rd19184, 48;
	shr.u64 	%rd19177, %rd19184, 56;
	shr.u64 	%rd19175, %rd19176, 8;
	shr.u64 	%rd19174, %rd19176, 16;
	shr.u64 	%rd19173, %rd19176, 24;
	shr.u64 	%rd19172, %rd19176, 32;
	shr.u64 	%rd19171, %rd19176, 40;
	shr.u64 	%rd19170, %rd19176, 48;
	shr.u64 	%rd19169, %rd19176, 56;
	cvt.u32.u64 	%r2065, %rd19169;
	cvt.u32.u64 	%r2066, %rd19170;
	prmt.b32 	%r2067, %r2066, %r2065, 0x3340U;
	{ .reg .b32 tmp; mov.b64 {tmp, %r2068}, %rd19176; }
	cvt.u32.u64 	%r2069, %rd19171;
	prmt.b32 	%r2070, %r2068, %r2069, 0x3340U;
	prmt.b32 	%r2071, %r2070, %r2067, 0x5410U;
	cvt.u32.u64 	%r2072, %rd19173;
	cvt.u32.u64 	%r2073, %rd19174;
	prmt.b32 	%r2074, %r2073, %r2072, 0x3340U;
	cvt.u32.u64 	%r2075, %rd19176;
	cvt.u32.u64 	%r2076, %rd19175;
	prmt.b32 	%r2077, %r2075, %r2076, 0x3340U;
	prmt.b32 	%r2078, %r2077, %r2074, 0x5410U;
	cvt.u32.u64 	%r2079, %rd19177;
	cvt.u32.u64 	%r2080, %rd19178;
	prmt.b32 	%r2081, %r2080, %r2079, 0x3340U;
	{ .reg .b32 tmp; mov.b64 {tmp, %r2082}, %rd19184; }
	cvt.u32.u64 	%r2083, %rd19179;
	prmt.b32 	%r2084, %r2082, %r2083, 0x3340U;
	prmt.b32 	%r2085, %r2084, %r2081, 0x5410U;
	cvt.u32.u64 	%r2086, %rd19181;
	cvt.u32.u64 	%r2087, %rd19182;
	prmt.b32 	%r2088, %r2087, %r2086, 0x3340U;
	cvt.u32.u64 	%r2089, %rd19184;
	cvt.u32.u64 	%r2090, %rd19183;
	prmt.b32 	%r2091, %r2089, %r2090, 0x3340U;
	prmt.b32 	%r2092, %r2091, %r2088, 0x5410U;
	st.local.v4.b32 	[%rd4+48], {%r2092, %r2085, %r2078, %r2071};
	min.u32 	%r45, %r10382, 64;
	setp.lt.u32 	%p29, %r10382, 4;
	mov.b32 	%r10387, 0;
	mov.u32 	%r10386, %r10389;
	@%p29 bra 	$L__BB0_50;
	mov.b32 	%r10384, 0;
	mov.u32 	%r10386, %r10389;
$L__BB0_49:
	cvt.u64.u32 	%rd5491, %r10384;
	add.s64 	%rd5492, %rd4, %rd5491;
	ld.local.u32 	%r2094, [%rd5492];
	bfe.u32 	%r2095, %r2094, 0, 8;
	bfe.u32 	%r2096, %r2094, 8, 8;
	bfe.u32 	%r2097, %r2094, 16, 8;
	bfe.u32 	%r2098, %r2094, 24, 8;
	add.s32 	%r2099, %r10386, 1;
	cvt.u64.u32 	%rd5493, %r10386;
	add.s64 	%rd5494, %rd2, %rd5493;
	st.local.u8 	[%rd5494], %r2095;
	add.s32 	%r2100, %r10386, 2;
	cvt.u64.u32 	%rd5495, %r2099;
	add.s64 	%rd5496, %rd2, %rd5495;
	st.local.u8 	[%rd5496], %r2096;
	add.s32 	%r2101, %r10386, 3;
	cvt.u64.u32 	%rd5497, %r2100;
	add.s64 	%rd5498, %rd2, %rd5497;
	st.local.u8 	[%rd5498], %r2097;
	add.s32 	%r10386, %r10386, 4;
	cvt.u64.u32 	%rd5499, %r2101;
	add.s64 	%rd5500, %rd2, %rd5499;
	st.local.u8 	[%rd5500], %r2098;
	add.s32 	%r10384, %r10384, 4;
	and.b32  	%r10387, %r45, 124;
	setp.ne.s32 	%p30, %r10384, %r10387;
	@%p30 bra 	$L__BB0_49;
$L__BB0_50:
	and.b32  	%r2102, %r45, 3;
	setp.eq.s32 	%p31, %r2102, 0;
	mov.u32 	%r10389, %r10386;
	@%p31 bra 	$L__BB0_54;
	cvt.u64.u32 	%rd5501, %r10387;
	add.s64 	%rd731, %rd4, %rd5501;
	ld.local.u8 	%rs107, [%rd731];
	add.s32 	%r10389, %r10386, 1;
	cvt.u64.u32 	%rd5502, %r10386;
	add.s64 	%rd5503, %rd2, %rd5502;
	st.local.u8 	[%rd5503], %rs107;
	setp.eq.s32 	%p32, %r2102, 1;
	@%p32 bra 	$L__BB0_54;
	ld.local.u8 	%rs108, [%rd731+1];
	add.s32 	%r55, %r10386, 2;
	cvt.u64.u32 	%rd5504, %r10389;
	add.s64 	%rd5505, %rd2, %rd5504;
	st.local.u8 	[%rd5505], %rs108;
	setp.eq.s32 	%p33, %r2102, 2;
	mov.u32 	%r10389, %r55;
	@%p33 bra 	$L__BB0_54;
	ld.local.u8 	%rs109, [%rd731+2];
	add.s32 	%r10389, %r10386, 3;
	cvt.u64.u32 	%rd5506, %r55;
	add.s64 	%rd5507, %rd2, %rd5506;
	st.local.u8 	[%rd5507], %rs109;
$L__BB0_54:
	shr.u64 	%rd19212, %rd19216, 32;
	shr.u64 	%rd19223, %rd19224, 8;
	shr.u64 	%rd19222, %rd19224, 16;
	shr.u64 	%rd19220, %rd19224, 32;
	shr.u64 	%rd19225, %rd19232, 56;
	shr.u64 	%rd19226, %rd19232, 48;
	shr.u64 	%rd19227, %rd19232, 40;
	shr.u64 	%rd19229, %rd19232, 24;
	shr.u64 	%rd19228, %rd19232, 32;
	shr.u64 	%rd19230, %rd19232, 16;
	shr.u64 	%rd19231, %rd19232, 8;
	sub.s32 	%r10382, %r10382, %r45;
	setp.ne.s32 	%p34, %r10382, 0;
	@%p34 bra 	$L__BB0_45;
$L__BB0_55:
	ld.param.u32 	%r10354, [hashengine_mine_batch_param_6];
	setp.eq.s32 	%p36, %r10354, 0;
	mov.b64 	%rd19903, 64;
	@%p36 bra 	$L__BB0_379;
	add.u64 	%rd750, %SPL, 13312;
	mov.b32 	%r10390, 0;
	ld.const.u64 	%rd751, [blake2b_IV+32];
	ld.const.u64 	%rd752, [blake2b_IV+56];
	ld.const.u64 	%rd753, [blake2b_IV+40];
	ld.const.u64 	%rd754, [blake2b_IV+24];
	ld.const.u64 	%rd15420, [blake2b_IV];
	ld.const.u64 	%rd15423, [blake2b_IV+8];
	ld.const.u64 	%rd15425, [blake2b_IV+16];
	ld.const.u64 	%rd15433, [blake2b_IV+48];
$L__BB0_57:
	ld.param.u32 	%r10359, [hashengine_mine_batch_param_7];
	ld.const.u64 	%rd19633, [blake2b_IV+16];
	ld.const.u64 	%rd19637, [blake2b_IV+8];
	ld.const.u64 	%rd19641, [blake2b_IV];
	ld.const.u64 	%rd758, [blake2b_IV+48];
	not.b64 	%rd19634, %rd758;
	setp.ne.s32 	%p37, %r10359, 0;
	@%p37 bra 	$L__BB0_59;
	ld.local.u64 	%rd19527, [%rd45+448];
	bra.uni 	$L__BB0_269;
$L__BB0_59:
	ld.local.u32 	%r10391, [%rd45+736];
	mov.b32 	%r10392, 0;
$L__BB0_60:
	ld.param.u32 	%r10360, [hashengine_mine_batch_param_7];
	mul.lo.s32 	%r2396, %r10391, 20;
	mul.lo.s32 	%r2397, %r10360, 20;
	rem.u32 	%r2398, %r2396, %r2397;
	cvt.u64.u32 	%rd5906, %r2398;
	add.s64 	%rd761, %rd2, %rd5906;
	ld.local.u8 	%rs65, [%rd761];
	setp.lt.u16 	%p38, %rs65, 40;
	mov.b16 	%rs346, 0;
	@%p38 bra 	$L__BB0_72;
	setp.lt.u16 	%p39, %rs65, 80;
	mov.b16 	%rs346, 1;
	@%p39 bra 	$L__BB0_72;
	setp.lt.u16 	%p40, %rs65, 96;
	mov.b16 	%rs346, 2;
	@%p40 bra 	$L__BB0_72;
	setp.lt.u16 	%p41, %rs65, 112;
	mov.b16 	%rs346, 4;
	@%p41 bra 	$L__BB0_72;
	cvt.s16.s8 	%rs115, %rs65;
	setp.gt.s16 	%p42, %rs115, -1;
	mov.b16 	%rs346, 5;
	@%p42 bra 	$L__BB0_72;
	setp.lt.u16 	%p43, %rs65, 138;
	mov.b16 	%rs346, 8;
	@%p43 bra 	$L__BB0_72;
	setp.lt.u16 	%p44, %rs65, 148;
	mov.b16 	%rs346, 10;
	@%p44 bra 	$L__BB0_72;
	setp.lt.u16 	%p45, %rs65, 188;
	mov.b16 	%rs346, 3;
	@%p45 bra 	$L__BB0_72;
	setp.lt.u16 	%p46, %rs65, 204;
	mov.b16 	%rs346, 11;
	@%p46 bra 	$L__BB0_72;
	setp.lt.u16 	%p47, %rs65, 220;
	mov.b16 	%rs346, 12;
	@%p47 bra 	$L__BB0_72;
	setp.lt.u16 	%p48, %rs65, 240;
	mov.b16 	%rs346, 9;
	@%p48 bra 	$L__BB0_72;
	setp.lt.u16 	%p49, %rs65, 248;
	selp.b16 	%rs346, 6, 7, %p49;
$L__BB0_72:
	ld.local.u8 	%rs68, [%rd761+1];
	setp.lt.u16 	%p50, %rs68, 80;
	mov.b16 	%rs347, 0;
	@%p50 bra 	$L__BB0_76;
	setp.lt.u16 	%p51, %rs68, 144;
	mov.b16 	%rs347, 1;
	@%p51 bra 	$L__BB0_76;
	setp.lt.u16 	%p52, %rs68, 208;
	mov.b16 	%rs347, 2;
	@%p52 bra 	$L__BB0_76;
	and.b16  	%rs125, %rs68, 240;
	setp.eq.s16 	%p53, %rs125, 208;
	selp.b16 	%rs347, 3, 4, %p53;
$L__BB0_76:
	and.b16  	%rs71, %rs68, 15;
	setp.lt.u16 	%p54, %rs71, 5;
	mov.b16 	%rs348, 0;
	@%p54 bra 	$L__BB0_80;
	setp.lt.u16 	%p55, %rs71, 9;
	mov.b16 	%rs348, 1;
	@%p55 bra 	$L__BB0_80;
	setp.lt.u16 	%p56, %rs71, 13;
	mov.b16 	%rs348, 2;
	@%p56 bra 	$L__BB0_80;
	setp.eq.s16 	%p57, %rs71, 13;
	selp.b16 	%rs348, 3, 4, %p57;
$L__BB0_80:
	ld.param.u64 	%rd18991, [hashengine_mine_batch_param_3];
	add.s64 	%rd762, %rd45, 464;
	add.s64 	%rd763, %rd45, 656;
	cvta.to.global.u64 	%rd764, %rd18991;
	ld.local.v2.u8 	{%rs74, %rs75}, [%rd761+2];
	shr.u16 	%rs130, %rs74, 2;
	and.b16  	%rs76, %rs130, 31;
	ld.local.u32 	%r2399, [%rd761+4];
	bfe.u32 	%r2400, %r2399, 0, 8;
	cvt.u16.u32 	%rs77, %r2400;
	bfe.u32 	%r2401, %r2399, 8, 8;
	cvt.u16.u32 	%rs78, %r2401;
	bfe.u32 	%r2402, %r2399, 16, 8;
	cvt.u16.u32 	%rs79, %r2402;
	bfe.u32 	%r2403, %r2399, 24, 8;
	cvt.u16.u32 	%rs80, %r2403;
	cvt.u64.u32 	%rd5907, %r2400;
	and.b64  	%rd5908, %rd5907, 255;
	ld.local.u32 	%r2404, [%rd761+12];
	bfe.u32 	%r2405, %r2404, 0, 8;
	cvt.u16.u32 	%rs81, %r2405;
	bfe.u32 	%r2406, %r2404, 8, 8;
	cvt.u16.u32 	%rs82, %r2406;
	bfe.u32 	%r2407, %r2404, 16, 8;
	cvt.u16.u32 	%rs83, %r2407;
	bfe.u32 	%r2408, %r2404, 24, 8;
	cvt.u16.u32 	%rs84, %r2408;
	cvt.u64.u32 	%rd5909, %r2405;
	and.b64  	%rd5910, %rd5909, 255;
	mul.wide.u32 	%rd5911, %r2401, 256;
	or.b64  	%rd5912, %rd5911, %rd5908;
	mul.wide.u32 	%rd5913, %r2406, 256;
	or.b64  	%rd5914, %rd5913, %rd5910;
	mul.wide.u32 	%rd5915, %r2402, 65536;
	or.b64  	%rd5916, %rd5915, %rd5912;
	mul.wide.u32 	%rd5917, %r2407, 65536;
	or.b64  	%rd5918, %rd5917, %rd5914;
	mul.wide.u32 	%rd5919, %r2403, 16777216;
	or.b64  	%rd765, %rd5919, %rd5916;
	mul.wide.u32 	%rd5920, %r2408, 16777216;
	or.b64  	%rd766, %rd5920, %rd5918;
	ld.local.u32 	%r2409, [%rd761+8];
	bfe.u32 	%r2410, %r2409, 0, 8;
	cvt.u16.u32 	%rs85, %r2410;
	bfe.u32 	%r2411, %r2409, 8, 8;
	cvt.u16.u32 	%rs86, %r2411;
	bfe.u32 	%r2412, %r2409, 16, 8;
	cvt.u16.u32 	%rs87, %r2412;
	bfe.u32 	%r2413, %r2409, 24, 8;
	cvt.u16.u32 	%rs88, %r2413;
	cvt.u64.u32 	%rd5921, %r2410;
	shl.b64 	%rd5922, %rd5921, 32;
	and.b64  	%rd5923, %rd5922, 1095216660480;
	ld.local.u32 	%r2414, [%rd761+16];
	bfe.u32 	%r2415, %r2414, 0, 8;
	cvt.u16.u32 	%rs89, %r2415;
	bfe.u32 	%r2416, %r2414, 8, 8;
	cvt.u16.u32 	%rs90, %r2416;
	bfe.u32 	%r2417, %r2414, 16, 8;
	cvt.u16.u32 	%rs91, %r2417;
	bfe.u32 	%r2418, %r2414, 24, 8;
	cvt.u16.u32 	%rs92, %r2418;
	cvt.u64.u32 	%rd5924, %r2411;
	shl.b64 	%rd5925, %rd5924, 40;
	and.b64  	%rd5926, %rd5925, 280375465082880;
	or.b64  	%rd5927, %rd5923, %rd5926;
	or.b64  	%rd5928, %rd5927, %rd765;
	cvt.u64.u32 	%rd5929, %r2412;
	shl.b64 	%rd5930, %rd5929, 48;
	and.b64  	%rd5931, %rd5930, 71776119061217280;
	cvt.u64.u32 	%rd5932, %r2413;
	shl.b64 	%rd5933, %rd5932, 56;
	or.b64  	%rd5934, %rd5931, %rd5933;
	or.b64  	%rd1001, %rd5934, %rd5928;
	setp.gt.s16 	%p58, %rs347, 1;
	@%p58 bra 	$L__BB0_83;
	setp.eq.s16 	%p61, %rs347, 0;
	@%p61 bra 	$L__BB0_82;
	bra.uni 	$L__BB0_88;
$L__BB0_82:
	cvt.u32.u16 	%r3420, %rs76;
	mul.wide.u32 	%rd7919, %r3420, 8;
	add.s64 	%rd7920, %rd45, %rd7919;
	ld.local.u64 	%rd1001, [%rd7920];
	bra.uni 	$L__BB0_132;
$L__BB0_83:
	setp.eq.s16 	%p59, %rs347, 2;
	@%p59 bra 	$L__BB0_132;
	setp.eq.s16 	%p60, %rs347, 3;
	@%p60 bra 	$L__BB0_85;
	bra.uni 	$L__BB0_121;
$L__BB0_85:
	ld.local.u64 	%rd894, [%rd45+256];
	ld.local.u64 	%rd19312, [%rd45+264];
	ld.local.u64 	%rd19308, [%rd45+272];
	ld.local.u64 	%rd19304, [%rd45+280];
	ld.local.u64 	%rd19315, [%rd45+288];
	ld.local.u64 	%rd19311, [%rd45+296];
	ld.local.u64 	%rd19307, [%rd45+304];
	ld.local.u64 	%rd19303, [%rd45+312];
	ld.local.v2.b32 	{%r2710, %r2711}, [%rd45+320];
	ld.local.v2.b32 	{%r2712, %r2713}, [%rd45+328];
	ld.local.v2.b32 	{%r2714, %r2715}, [%rd45+336];
	ld.local.v2.b32 	{%r2716, %r2717}, [%rd45+344];
	ld.local.v2.b32 	{%r2718, %r2719}, [%rd45+352];
	ld.local.v2.b32 	{%r2720, %r2721}, [%rd45+360];
	ld.local.v2.b32 	{%r2722, %r2723}, [%rd45+368];
	ld.local.v2.b32 	{%r2724, %r2725}, [%rd45+376];
	ld.local.v2.b32 	{%r2726, %r2727}, [%rd45+384];
	ld.local.v2.b32 	{%r2728, %r2729}, [%rd45+392];
	ld.local.v2.b32 	{%r2730, %r2731}, [%rd45+400];
	ld.local.v2.b32 	{%r2732, %r2733}, [%rd45+408];
	ld.local.v2.b32 	{%r2734, %r2735}, [%rd45+416];
	ld.local.v2.b32 	{%r2736, %r2737}, [%rd45+424];
	ld.local.v2.b32 	{%r2738, %r2739}, [%rd45+432];
	ld.local.v2.b32 	{%r2740, %r2741}, [%rd45+440];
	ld.local.u64 	%rd902, [%rd45+448];
	ld.local.u64 	%rd903, [%rd45+456];
	st.local.u64 	[%rd43], %rd894;
	st.local.u64 	[%rd43+8], %rd19312;
	st.local.u64 	[%rd43+16], %rd19308;
	st.local.u64 	[%rd43+24], %rd19304;
	st.local.u64 	[%rd43+32], %rd19315;
	st.local.u64 	[%rd43+40], %rd19311;
	st.local.u64 	[%rd43+48], %rd19307;
	st.local.u64 	[%rd43+56], %rd19303;
	st.local.v2.b32 	[%rd43+64], {%r2710, %r2711};
	st.local.v2.b32 	[%rd43+72], {%r2712, %r2713};
	st.local.v2.b32 	[%rd43+80], {%r2714, %r2715};
	st.local.v2.b32 	[%rd43+88], {%r2716, %r2717};
	st.local.v2.b32 	[%rd43+96], {%r2718, %r2719};
	st.local.v2.b32 	[%rd43+104], {%r2720, %r2721};
	st.local.v2.b32 	[%rd43+112], {%r2722, %r2723};
	st.local.v2.b32 	[%rd43+120], {%r2724, %r2725};
	st.local.v2.b32 	[%rd43+128], {%r2726, %r2727};
	st.local.v2.b32 	[%rd43+136], {%r2728, %r2729};
	st.local.v2.b32 	[%rd43+144], {%r2730, %r2731};
	st.local.v2.b32 	[%rd43+152], {%r2732, %r2733};
	st.local.v2.b32 	[%rd43+160], {%r2734, %r2735};
	st.local.v2.b32 	[%rd43+168], {%r2736, %r2737};
	st.local.v2.b32 	[%rd43+176], {%r2738, %r2739};
	st.local.v2.b32 	[%rd43+184], {%r2740, %r2741};
	st.local.u64 	[%rd43+192], %rd902;
	st.local.u64 	[%rd43+200], %rd903;
	mov.b32 	%r2742, 0;
	st.local.v4.b32 	[%rd41], {%r2742, %r2742, %r2742, %r2742};
	st.local.v4.b32 	[%rd41+16], {%r2742, %r2742, %r2742, %r2742};
	st.local.v4.b32 	[%rd41+32], {%r2742, %r2742, %r2742, %r2742};
	st.local.v4.b32 	[%rd41+48], {%r2742, %r2742, %r2742, %r2742};
	st.local.v4.b32 	[%rd41+64], {%r2742, %r2742, %r2742, %r2742};
	st.local.v4.b32 	[%rd41+80], {%r2742, %r2742, %r2742, %r2742};
	st.local.v4.b32 	[%rd41+96], {%r2742, %r2742, %r2742, %r2742};
	st.local.v4.b32 	[%rd41+112], {%r2742, %r2742, %r2742, %r2742};
	setp.eq.s64 	%p69, %rd902, 0;
	@%p69 bra 	$L__BB0_118;
	and.b64  	%rd904, %rd902, 3;
	setp.lt.u64 	%p70, %rd902, 4;
	mov.b64 	%rd19299, 0;
	@%p70 bra 	$L__BB0_114;
	and.b64  	%rd19299, %rd902, -4;
	mov.b64 	%rd19300, 0;
	bra.uni 	$L__BB0_113;
$L__BB0_88:
	ld.param.u32 	%r10352, [hashengine_mine_batch_param_5];
	cvt.u32.u64 	%r3001, %rd765;
	rem.u32 	%r3002, %r3001, %r10352;
	and.b32  	%r3003, %r3002, -64;
	cvt.u64.u32 	%rd6860, %r3003;
	add.s64 	%rd769, %rd764, %rd6860;
	ld.local.u64 	%rd6861, [%rd45+664];
	add.s64 	%rd6862, %rd6861, 64;
	st.local.u64 	[%rd45+664], %rd6862;
	ld.local.u64 	%rd770, [%rd45+656];
	add.s64 	%rd6863, %rd770, 64;
	setp.gt.u64 	%p76, %rd6863, 128;
	@%p76 bra 	$L__BB0_90;
	ld.global.u8 	%rs147, [%rd769];
	add.s64 	%rd7771, %rd762, %rd770;
	st.local.u8 	[%rd7771+64], %rs147;
	ld.global.u8 	%rs148, [%rd769+1];
	ld.local.u64 	%rd7772, [%rd763];
	add.s64 	%rd7773, %rd762, %rd7772;
	st.local.u8 	[%rd7773+65], %rs148;
	ld.global.u8 	%rs149, [%rd769+2];
	ld.local.u64 	%rd7774, [%rd763];
	add.s64 	%rd7775, %rd762, %rd7774;
	st.local.u8 	[%rd7775+66], %rs149;
	ld.global.u8 	%rs150, [%rd769+3];
	ld.local.u64 	%rd7776, [%rd763];
	add.s64 	%rd7777, %rd762, %rd7776;
	st.local.u8 	[%rd7777+67], %rs150;
	ld.global.u8 	%rs151, [%rd769+4];
	ld.local.u64 	%rd7778, [%rd763];
	add.s64 	%rd7779, %rd762, %rd7778;
	st.local.u8 	[%rd7779+68], %rs151;
	ld.global.u8 	%rs152, [%rd769+5];
	ld.local.u64 	%rd7780, [%rd763];
	add.s64 	%rd7781, %rd762, %rd7780;
	st.local.u8 	[%rd7781+69], %rs152;
	ld.global.u8 	%rs153, [%rd769+6];
	ld.local.u64 	%rd7782, [%rd763];
	add.s64 	%rd7783, %rd762, %rd7782;
	st.local.u8 	[%rd7783+70], %rs153;
	ld.global.u8 	%rs154, [%rd769+7];
	ld.local.u64 	%rd7784, [%rd763];
	add.s64 	%rd7785, %rd762, %rd7784;
	st.local.u8 	[%rd7785+71], %rs154;
	ld.global.u8 	%rs155, [%rd769+8];
	ld.local.u64 	%rd7786, [%rd763];
	add.s64 	%rd7787, %rd762, %rd7786;
	st.local.u8 	[%rd7787+72], %rs155;
	ld.global.u8 	%rs156, [%rd769+9];
	ld.local.u64 	%rd7788, [%rd763];
	add.s64 	%rd7789, %rd762, %rd7788;
	st.local.u8 	[%rd7789+73], %rs156;
	ld.global.u8 	%rs157, [%rd769+10];
	ld.local.u64 	%rd7790, [%rd763];
	add.s64 	%rd7791, %rd762, %rd7790;
	st.local.u8 	[%rd7791+74], %rs157;
	ld.global.u8 	%rs158, [%rd769+11];
	ld.local.u64 	%rd7792, [%rd763];
	add.s64 	%rd7793, %rd762, %rd7792;
	st.local.u8 	[%rd7793+75], %rs158;
	ld.global.u8 	%rs159, [%rd769+12];
	ld.local.u64 	%rd7794, [%rd763];
	add.s64 	%rd7795, %rd762, %rd7794;
	st.local.u8 	[%rd7795+76], %rs159;
	ld.global.u8 	%rs160, [%rd769+13];
	ld.local.u64 	%rd7796, [%rd763];
	add.s64 	%rd7797, %rd762, %rd7796;
	st.local.u8 	[%rd7797+77], %rs160;
	ld.global.u8 	%rs161, [%rd769+14];
	ld.local.u64 	%rd7798, [%rd763];
	add.s64 	%rd7799, %rd762, %rd7798;
	st.local.u8 	[%rd7799+78], %rs161;
	ld.global.u8 	%rs162, [%rd769+15];
	ld.local.u64 	%rd7800, [%rd763];
	add.s64 	%rd7801, %rd762, %rd7800;
	st.local.u8 	[%rd7801+79], %rs162;
	ld.global.u8 	%rs163, [%rd769+16];
	ld.local.u64 	%rd7802, [%rd763];
	add.s64 	%rd7803, %rd762, %rd7802;
	st.local.u8 	[%rd7803+80], %rs163;
	ld.global.u8 	%rs164, [%rd769+17];
	ld.local.u64 	%rd7804, [%rd763];
	add.s64 	%rd7805, %rd762, %rd7804;
	st.local.u8 	[%rd7805+81], %rs164;
	ld.global.u8 	%rs165, [%rd769+18];
	ld.local.u64 	%rd7806, [%rd763];
	add.s64 	%rd7807, %rd762, %rd7806;
	st.local.u8 	[%rd7807+82], %rs165;
	ld.global.u8 	%rs166, [%rd769+19];
	ld.local.u64 	%rd7808, [%rd763];
	add.s64 	%rd7809, %rd762, %rd7808;
	st.local.u8 	[%rd7809+83], %rs166;
	ld.global.u8 	%rs167, [%rd769+20];
	ld.local.u64 	%rd7810, [%rd763];
	add.s64 	%rd7811, %rd762, %rd7810;
	st.local.u8 	[%rd7811+84], %rs167;
	ld.global.u8 	%rs168, [%rd769+21];
	ld.local.u64 	%rd7812, [%rd763];
	add.s64 	%rd7813, %rd762, %rd7812;
	st.local.u8 	[%rd7813+85], %rs168;
	ld.global.u8 	%rs169, [%rd769+22];
	ld.local.u64 	%rd7814, [%rd763];
	add.s64 	%rd7815, %rd762, %rd7814;
	st.local.u8 	[%rd7815+86], %rs169;
	ld.global.u8 	%rs170, [%rd769+23];
	ld.local.u64 	%rd7816, [%rd763];
	add.s64 	%rd7817, %rd762, %rd7816;
	st.local.u8 	[%rd7817+87], %rs170;
	ld.global.u8 	%rs171, [%rd769+24];
	ld.local.u64 	%rd7818, [%rd763];
	add.s64 	%rd7819, %rd762, %rd7818;
	st.local.u8 	[%rd7819+88], %rs171;
	ld.global.u8 	%rs172, [%rd769+25];
	ld.local.u64 	%rd7820, [%rd763];
	add.s64 	%rd7821, %rd762, %rd7820;
	st.local.u8 	[%rd7821+89], %rs172;
	ld.global.u8 	%rs173, [%rd769+26];
	ld.local.u64 	%rd7822, [%rd763];
	add.s64 	%rd7823, %rd762, %rd7822;
	st.local.u8 	[%rd7823+90], %rs173;
	ld.global.u8 	%rs174, [%rd769+27];
	ld.local.u64 	%rd7824, [%rd763];
	add.s64 	%rd7825, %rd762, %rd7824;
	st.local.u8 	[%rd7825+91], %rs174;
	ld.global.u8 	%rs175, [%rd769+28];
	ld.local.u64 	%rd7826, [%rd763];
	add.s64 	%rd7827, %rd762, %rd7826;
	st.local.u8 	[%rd7827+92], %rs175;
	ld.global.u8 	%rs176, [%rd769+29];
	ld.local.u64 	%rd7828, [%rd763];
	add.s64 	%rd7829, %rd762, %rd7828;
	st.local.u8 	[%rd7829+93], %rs176;
	ld.global.u8 	%rs177, [%rd769+30];
	ld.local.u64 	%rd7830, [%rd763];
	add.s64 	%rd7831, %rd762, %rd7830;
	st.local.u8 	[%rd7831+94], %rs177;
	ld.global.u8 	%rs178, [%rd769+31];
	ld.local.u64 	%rd7832, [%rd763];
	add.s64 	%rd7833, %rd762, %rd7832;
	st.local.u8 	[%rd7833+95], %rs178;
	ld.global.u8 	%rs179, [%rd769+32];
	ld.local.u64 	%rd7834, [%rd763];
	add.s64 	%rd7835, %rd762, %rd7834;
	st.local.u8 	[%rd7835+96], %rs179;
	ld.global.u8 	%rs180, [%rd769+33];
	ld.local.u64 	%rd7836, [%rd763];
	add.s64 	%rd7837, %rd762, %rd7836;
	st.local.u8 	[%rd7837+97], %rs180;
	ld.global.u8 	%rs181, [%rd769+34];
	ld.local.u64 	%rd7838, [%rd763];
	add.s64 	%rd7839, %rd762, %rd7838;
	st.local.u8 	[%rd7839+98], %rs181;
	ld.global.u8 	%rs182, [%rd769+35];
	ld.local.u64 	%rd7840, [%rd763];
	add.s64 	%rd7841, %rd762, %rd7840;
	st.local.u8 	[%rd7841+99], %rs182;
	ld.global.u8 	%rs183, [%rd769+36];
	ld.local.u64 	%rd7842, [%rd763];
	add.s64 	%rd7843, %rd762, %rd7842;
	st.local.u8 	[%rd7843+100], %rs183;
	ld.global.u8 	%rs184, [%rd769+37];
	ld.local.u64 	%rd7844, [%rd763];
	add.s64 	%rd7845, %rd762, %rd7844;
	st.local.u8 	[%rd7845+101], %rs184;
	ld.global.u8 	%rs185, [%rd769+38];
	ld.local.u64 	%rd7846, [%rd763];
	add.s64 	%rd7847, %rd762, %rd7846;
	st.local.u8 	[%rd7847+102], %rs185;
	ld.global.u8 	%rs186, [%rd769+39];
	ld.local.u64 	%rd7848, [%rd763];
	add.s64 	%rd7849, %rd762, %rd7848;
	st.local.u8 	[%rd7849+103], %rs186;
	ld.global.u8 	%rs187, [%rd769+40];
	ld.local.u64 	%rd7850, [%rd763];
	add.s64 	%rd7851, %rd762, %rd7850;
	st.local.u8 	[%rd7851+104], %rs187;
	ld.global.u8 	%rs188, [%rd769+41];
	ld.local.u64 	%rd7852, [%rd763];
	add.s64 	%rd7853, %rd762, %rd7852;
	st.local.u8 	[%rd7853+105], %rs188;
	ld.global.u8 	%rs189, [%rd769+42];
	ld.local.u64 	%rd7854, [%rd763];
	add.s64 	%rd7855, %rd762, %rd7854;
	st.local.u8 	[%rd7855+106], %rs189;
	ld.global.u8 	%rs190, [%rd769+43];
	ld.local.u64 	%rd7856, [%rd763];
	add.s64 	%rd7857, %rd762, %rd7856;
	st.local.u8 	[%rd7857+107], %rs190;
	ld.global.u8 	%rs191, [%rd769+44];
	ld.local.u64 	%rd7858, [%rd763];
	add.s64 	%rd7859, %rd762, %rd7858;
	st.local.u8 	[%rd7859+108], %rs191;
	ld.global.u8 	%rs192, [%rd769+45];
	ld.local.u64 	%rd7860, [%rd763];
	add.s64 	%rd7861, %rd762, %rd7860;
	st.local.u8 	[%rd7861+109], %rs192;
	ld.global.u8 	%rs193, [%rd769+46];
	ld.local.u64 	%rd7862, [%rd763];
	add.s64 	%rd7863, %rd762, %rd7862;
	st.local.u8 	[%rd7863+110], %rs193;
	ld.global.u8 	%rs194, [%rd769+47];
	ld.local.u64 	%rd7864, [%rd763];
	add.s64 	%rd7865, %rd762, %rd7864;
	st.local.u8 	[%rd7865+111], %rs194;
	ld.global.u8 	%rs195, [%rd769+48];
	ld.local.u64 	%rd7866, [%rd763];
	add.s64 	%rd7867, %rd762, %rd7866;
	st.local.u8 	[%rd7867+112], %rs195;
	ld.global.u8 	%rs196, [%rd769+49];
	ld.local.u64 	%rd7868, [%rd763];
	add.s64 	%rd7869, %rd762, %rd7868;
	st.local.u8 	[%rd7869+113], %rs196;
	ld.global.u8 	%rs197, [%rd769+50];
	ld.local.u64 	%rd7870, [%rd763];
	add.s64 	%rd7871, %rd762, %rd7870;
	st.local.u8 	[%rd7871+114], %rs197;
	ld.global.u8 	%rs198, [%rd769+51];
	ld.local.u64 	%rd7872, [%rd763];
	add.s64 	%rd7873, %rd762, %rd7872;
	st.local.u8 	[%rd7873+115], %rs198;
	ld.global.u8 	%rs199, [%rd769+52];
	ld.local.u64 	%rd7874, [%rd763];
	add.s64 	%rd7875, %rd762, %rd7874;
	st.local.u8 	[%rd7875+116], %rs199;
	ld.global.u8 	%rs200, [%rd769+53];
	ld.local.u64 	%rd7876, [%rd763];
	add.s64 	%rd7877, %rd762, %rd7876;
	st.local.u8 	[%rd7877+117], %rs200;
	ld.global.u8 	%rs201, [%rd769+54];
	ld.local.u64 	%rd7878, [%rd763];
	add.s64 	%rd7879, %rd762, %rd7878;
	st.local.u8 	[%rd7879+118], %rs201;
	ld.global.u8 	%rs202, [%rd769+55];
	ld.local.u64 	%rd7880, [%rd763];
	add.s64 	%rd7881, %rd762, %rd7880;
	st.local.u8 	[%rd7881+119], %rs202;
	ld.global.u8 	%rs203, [%rd769+56];
	ld.local.u64 	%rd7882, [%rd763];
	add.s64 	%rd7883, %rd762, %rd7882;
	st.local.u8 	[%rd7883+120], %rs203;
	ld.global.u8 	%rs204, [%rd769+57];
	ld.local.u64 	%rd7884, [%rd763];
	add.s64 	%rd7885, %rd762, %rd7884;
	st.local.u8 	[%rd7885+121], %rs204;
	ld.global.u8 	%rs205, [%rd769+58];
	ld.local.u64 	%rd7886, [%rd763];
	add.s64 	%rd7887, %rd762, %rd7886;
	st.local.u8 	[%rd7887+122], %rs205;
	ld.global.u8 	%rs206, [%rd769+59];
	ld.local.u64 	%rd7888, [%rd763];
	add.s64 	%rd7889, %rd762, %rd7888;
	st.local.u8 	[%rd7889+123], %rs206;
	ld.global.u8 	%rs207, [%rd769+60];
	ld.local.u64 	%rd7890, [%rd763];
	add.s64 	%rd7891, %rd762, %rd7890;
	st.local.u8 	[%rd7891+124], %rs207;
	ld.global.u8 	%rs208, [%rd769+61];
	ld.local.u64 	%rd7892, [%rd763];
	add.s64 	%rd7893, %rd762, %rd7892;
	st.local.u8 	[%rd7893+125], %rs208;
	ld.global.u8 	%rs209, [%rd769+62];
	ld.local.u64 	%rd7894, [%rd763];
	add.s64 	%rd7895, %rd762, %rd7894;
	st.local.u8 	[%rd7895+126], %rs209;
	ld.global.u8 	%rs210, [%rd769+63];
	ld.local.u64 	%rd7896, [%rd763];
	add.s64 	%rd7897, %rd762, %rd7896;
	st.local.u8 	[%rd7897+127], %rs210;
	ld.local.u64 	%rd7898, [%rd763];
	add.s64 	%rd19298, %rd7898, 64;
	bra.uni 	$L__BB0_112;
$L__BB0_90:
	sub.s64 	%rd19277, 128, %rd770;
	setp.eq.s64 	%p77, %rd770, 128;
	@%p77 bra 	$L__BB0_98;
	and.b64  	%rd773, %rd19277, 3;
	add.s64 	%rd6865, %rd770, -125;
	setp.lt.u64 	%p78, %rd6865, 3;
	mov.b64 	%rd19250, 0;
	@%p78 bra 	$L__BB0_94;
	and.b64  	%rd19250, %rd19277, -4;
	mov.b64 	%rd19251, 0;
$L__BB0_93:
	add.s64 	%rd6867, %rd769, %rd19251;
	ld.global.u8 	%rs137, [%rd6867];
	ld.local.u64 	%rd6868, [%rd763];
	add.s64 	%rd6869, %rd19251, %rd6868;
	add.s64 	%rd6870, %rd762, %rd6869;
	st.local.u8 	[%rd6870+64], %rs137;
	ld.global.u8 	%rs138, [%rd6867+1];
	ld.local.u64 	%rd6871, [%rd763];
	add.s64 	%rd6872, %rd19251, %rd6871;
	add.s64 	%rd6873, %rd762, %rd6872;
	st.local.u8 	[%rd6873+65], %rs138;
	ld.global.u8 	%rs139, [%rd6867+2];
	ld.local.u64 	%rd6874, [%rd763];
	add.s64 	%rd6875, %rd19251, %rd6874;
	add.s64 	%rd6876, %rd762, %rd6875;
	st.local.u8 	[%rd6876+66], %rs139;
	ld.global.u8 	%rs140, [%rd6867+3];
	ld.local.u64 	%rd6877, [%rd763];
	add.s64 	%rd6878, %rd19251, %rd6877;
	add.s64 	%rd6879, %rd762, %rd6878;
	st.local.u8 	[%rd6879+67], %rs140;
	add.s64 	%rd19251, %rd19251, 4;
	setp.eq.s64 	%p79, %rd19251, %rd19250;
	@%p79 bra 	$L__BB0_94;
	bra.uni 	$L__BB0_93;
$L__BB0_94:
	setp.eq.s64 	%p80, %rd773, 0;
	@%p80 bra 	$L__BB0_98;
	add.s64 	%rd776, %rd769, %rd19250;
	ld.global.u8 	%rs141, [%rd776];
	ld.local.u64 	%rd6880, [%rd763];
	add.s64 	%rd6881, %rd19250, %rd6880;
	add.s64 	%rd6882, %rd762, %rd6881;
	st.local.u8 	[%rd6882+64], %rs141;
	setp.eq.s64 	%p81, %rd773, 1;
	@%p81 bra 	$L__BB0_98;
	ld.global.u8 	%rs142, [%rd776+1];
	ld.local.u64 	%rd6883, [%rd763];
	add.s64 	%rd6884, %rd19250, %rd6883;
	add.s64 	%rd6885, %rd762, %rd6884;
	st.local.u8 	[%rd6885+65], %rs142;
	setp.eq.s64 	%p82, %rd773, 2;
	@%p82 bra 	$L__BB0_98;
	ld.global.u8 	%rs143, [%rd776+2];
	ld.local.u64 	%rd6886, [%rd763];
	add.s64 	%rd6887, %rd19250, %rd6886;
	add.s64 	%rd6888, %rd762, %rd6887;
	st.local.u8 	[%rd6888+66], %rs143;
$L__BB0_98:
	ld.local.v2.b32 	{%r3005, %r3006}, [%rd45+528];
	bfe.u32 	%r3007, %r3006, 24, 8;
	bfe.u32 	%r3008, %r3006, 16, 8;
	bfe.u32 	%r3009, %r3006, 8, 8;
	bfe.u32 	%r3010, %r3006, 0, 8;
	ld.local.u32 	%rd6889, [%rd45+528];
	cvt.u64.u32 	%rd6890, %r3010;
	shl.b64 	%rd6891, %rd6890, 32;
	and.b64  	%rd6892, %rd6891, 1095216660480;
	or.b64  	%rd6893, %rd6892, %rd6889;
	cvt.u64.u32 	%rd6894, %r3009;
	shl.b64 	%rd6895, %rd6894, 40;
	and.b64  	%rd6896, %rd6895, 280375465082880;
	or.b64  	%rd6897, %rd6896, %rd6893;
	cvt.u64.u32 	%rd6898, %r3008;
	shl.b64 	%rd6899, %rd6898, 48;
	and.b64  	%rd6900, %rd6899, 71776119061217280;
	or.b64  	%rd6901, %rd6900, %rd6897;
	cvt.u64.u32 	%rd6902, %r3007;
	shl.b64 	%rd6903, %rd6902, 56;
	or.b64  	%rd6904, %rd6903, %rd6901;
	ld.local.v2.b32 	{%r3011, %r3012}, [%rd45+536];
	bfe.u32 	%r3013, %r3012, 24, 8;
	bfe.u32 	%r3014, %r3012, 16, 8;
	bfe.u32 	%r3015, %r3012, 8, 8;
	bfe.u32 	%r3016, %r3012, 0, 8;
	ld.local.u32 	%rd6905, [%rd45+536];
	cvt.u64.u32 	%rd6906, %r3016;
	shl.b64 	%rd6907, %rd6906, 32;
	and.b64  	%rd6908, %rd6907, 1095216660480;
	or.b64  	%rd6909, %rd6908, %rd6905;
	cvt.u64.u32 	%rd6910, %r3015;
	shl.b64 	%rd6911, %rd6910, 40;
	and.b64  	%rd6912, %rd6911, 280375465082880;
	or.b64  	%rd6913, %rd6912, %rd6909;
	cvt.u64.u32 	%rd6914, %r3014;
	shl.b64 	%rd6915, %rd6914, 48;
	and.b64  	%rd6916, %rd6915, 71776119061217280;
	or.b64  	%rd6917, %rd6916, %rd6913;
	cvt.u64.u32 	%rd6918, %r3013;
	shl.b64 	%rd6919, %rd6918, 56;
	or.b64  	%rd6920, %rd6919, %rd6917;
	st.local.v2.u64 	[%rd3], {%rd6904, %rd6920};
	ld.local.v2.b32 	{%r3017, %r3018}, [%rd45+544];
	bfe.u32 	%r3019, %r3018, 24, 8;
	bfe.u32 	%r3020, %r3018, 16, 8;
	bfe.u32 	%r3021, %r3018, 8, 8;
	bfe.u32 	%r3022, %r3018, 0, 8;
	ld.local.u32 	%rd6921, [%rd45+544];
	cvt.u64.u32 	%rd6922, %r3022;
	shl.b64 	%rd6923, %rd6922, 32;
	and.b64  	%rd6924, %rd6923, 1095216660480;
	or.b64  	%rd6925, %rd6924, %rd6921;
	cvt.u64.u32 	%rd6926, %r3021;
	shl.b64 	%rd6927, %rd6926, 40;
	and.b64  	%rd6928, %rd6927, 280375465082880;
	or.b64  	%rd6929, %rd6928, %rd6925;
	cvt.u64.u32 	%rd6930, %r3020;
	shl.b64 	%rd6931, %rd6930, 48;
	and.b64  	%rd6932, %rd6931, 71776119061217280;
	or.b64  	%rd6933, %rd6932, %rd6929;
	cvt.u64.u32 	%rd6934, %r3019;
	shl.b64 	%rd6935, %rd6934, 56;
	or.b64  	%rd6936, %rd6935, %rd6933;
	ld.local.v2.b32 	{%r3023, %r3024}, [%rd45+552];
	bfe.u32 	%r3025, %r3024, 24, 8;
	bfe.u32 	%r3026, %r3024, 16, 8;
	bfe.u32 	%r3027, %r3024, 8, 8;
	bfe.u32 	%r3028, %r3024, 0, 8;
	ld.local.u32 	%rd6937, [%rd45+552];
	cvt.u64.u32 	%rd6938, %r3028;
	shl.b64 	%rd6939, %rd6938, 32;
	and.b64  	%rd6940, %rd6939, 1095216660480;
	or.b64  	%rd6941, %rd6940, %rd6937;
	cvt.u64.u32 	%rd6942, %r3027;
	shl.b64 	%rd6943, %rd6942, 40;
	and.b64  	%rd6944, %rd6943, 280375465082880;
	or.b64  	%rd6945, %rd6944, %rd6941;
	cvt.u64.u32 	%rd6946, %r3026;
	shl.b64 	%rd6947, %rd6946, 48;
	and.b64  	%rd6948, %rd6947, 71776119061217280;
	or.b64  	%rd6949, %rd6948, %rd6945;
	cvt.u64.u32 	%rd6950, %r3025;
	shl.b64 	%rd6951, %rd6950, 56;
	or.b64  	%rd6952, %rd6951, %rd6949;
	st.local.v2.u64 	[%rd3+16], {%rd6936, %rd6952};
	ld.local.v2.b32 	{%r3029, %r3030}, [%rd45+560];
	bfe.u32 	%r3031, %r3030, 24, 8;
	bfe.u32 	%r3032, %r3030, 16, 8;
	bfe.u32 	%r3033, %r3030, 8, 8;
	bfe.u32 	%r3034, %r3030, 0, 8;
	ld.local.u32 	%rd6953, [%rd45+560];
	cvt.u64.u32 	%rd6954, %r3034;
	shl.b64 	%rd6955, %rd6954, 32;
	and.b64  	%rd6956, %rd6955, 1095216660480;
	or.b64  	%rd6957, %rd6956, %rd6953;
	cvt.u64.u32 	%rd6958, %r3033;
	shl.b64 	%rd6959, %rd6958, 40;
	and.b64  	%rd6960, %rd6959, 280375465082880;
	or.b64  	%rd6961, %rd6960, %rd6957;
	cvt.u64.u32 	%rd6962, %r3032;
	shl.b64 	%rd6963, %rd6962, 48;
	and.b64  	%rd6964, %rd6963, 71776119061217280;
	or.b64  	%rd6965, %rd6964, %rd6961;
	cvt.u64.u32 	%rd6966, %r3031;
	shl.b64 	%rd6967, %rd6966, 56;
	or.b64  	%rd6968, %rd6967, %rd6965;
	ld.local.v2.b32 	{%r3035, %r3036}, [%rd45+568];
	bfe.u32 	%r3037, %r3036, 24, 8;
	bfe.u32 	%r3038, %r3036, 16, 8;
	bfe.u32 	%r3039, %r3036, 8, 8;
	bfe.u32 	%r3040, %r3036, 0, 8;
	ld.local.u32 	%rd6969, [%rd45+568];
	cvt.u64.u32 	%rd6970, %r3040;
	shl.b64 	%rd6971, %rd6970, 32;
	and.b64  	%rd6972, %rd6971, 1095216660480;
	or.b64  	%rd6973, %rd6972, %rd6969;
	cvt.u64.u32 	%rd6974, %r3039;
	shl.b64 	%rd6975, %rd6974, 40;
	and.b64  	%rd6976, %rd6975, 280375465082880;
	or.b64  	%rd6977, %rd6976, %rd6973;
	cvt.u64.u32 	%rd6978, %r3038;
	shl.b64 	%rd6979, %rd6978, 48;
	and.b64  	%rd6980, %rd6979, 71776119061217280;
	or.b64  	%rd6981, %rd6980, %rd6977;
	cvt.u64.u32 	%rd6982, %r3037;
	shl.b64 	%rd6983, %rd6982, 56;
	or.b64  	%rd6984, %rd6983, %rd6981;
	st.local.v2.u64 	[%rd3+32], {%rd6968, %rd6984};
	ld.local.v2.b32 	{%r3041, %r3042}, [%rd45+576];
	bfe.u32 	%r3043, %r3042, 24, 8;
	bfe.u32 	%r3044, %r3042, 16, 8;
	bfe.u32 	%r3045, %r3042, 8, 8;
	bfe.u32 	%r3046, %r3042, 0, 8;
	ld.local.u32 	%rd6985, [%rd45+576];
	cvt.u64.u32 	%rd6986, %r3046;
	shl.b64 	%rd6987, %rd6986, 32;
	and.b64  	%rd6988, %rd6987, 1095216660480;
	or.b64  	%rd6989, %rd6988, %rd6985;
	cvt.u64.u32 	%rd6990, %r3045;
	shl.b64 	%rd6991, %rd6990, 40;
	and.b64  	%rd6992, %rd6991, 280375465082880;
	or.b64  	%rd6993, %rd6992, %rd6989;
	cvt.u64.u32 	%rd6994, %r3044;
	shl.b64 	%rd6995, %rd6994, 48;
	and.b64  	%rd6996, %rd6995, 71776119061217280;
	or.b64  	%rd6997, %rd6996, %rd6993;
	cvt.u64.u32 	%rd6998, %r3043;
	shl.b64 	%rd6999, %rd6998, 56;
	or.b64  	%rd7000, %rd6999, %rd6997;
	ld.local.v2.b32 	{%r3047, %r3048}, [%rd45+584];
	bfe.u32 	%r3049, %r3048, 24, 8;
	bfe.u32 	%r3050, %r3048, 16, 8;
	bfe.u32 	%r3051, %r3048, 8, 8;
	bfe.u32 	%r3052, %r3048, 0, 8;
	ld.local.u32 	%rd7001, [%rd45+584];
	cvt.u64.u32 	%rd7002, %r3052;
	shl.b64 	%rd7003, %rd7002, 32;
	and.b64  	%rd7004, %rd7003, 1095216660480;
	or.b64  	%rd7005, %rd7004, %rd7001;
	cvt.u64.u32 	%rd7006, %r3051;
	shl.b64 	%rd7007, %rd7006, 40;
	and.b64  	%rd7008, %rd7007, 280375465082880;
	or.b64  	%rd7009, %rd7008, %rd7005;
	cvt.u64.u32 	%rd7010, %r3050;
	shl.b64 	%rd7011, %rd7010, 48;
	and.b64  	%rd7012, %rd7011, 71776119061217280;
	or.b64  	%rd7013, %rd7012, %rd7009;
	cvt.u64.u32 	%rd7014, %r3049;
	shl.b64 	%rd7015, %rd7014, 56;
	or.b64  	%rd7016, %rd7015, %rd7013;
	st.local.v2.u64 	[%rd3+48], {%rd7000, %rd7016};
	ld.local.v2.b32 	{%r3053, %r3054}, [%rd45+592];
	bfe.u32 	%r3055, %r3054, 24, 8;
	bfe.u32 	%r3056, %r3054, 16, 8;
	bfe.u32 	%r3057, %r3054, 8, 8;
	bfe.u32 	%r3058, %r3054, 0, 8;
	ld.local.u32 	%rd7017, [%rd45+592];
	cvt.u64.u32 	%rd7018, %r3058;
	shl.b64 	%rd7019, %rd7018, 32;
	and.b64  	%rd7020, %rd7019, 1095216660480;
	or.b64  	%rd7021, %rd7020, %rd7017;
	cvt.u64.u32 	%rd7022, %r3057;
	shl.b64 	%rd7023, %rd7022, 40;
	and.b64  	%rd7024, %rd7023, 280375465082880;
	or.b64  	%rd7025, %rd7024, %rd7021;
	cvt.u64.u32 	%rd7026, %r3056;
	shl.b64 	%rd7027, %rd7026, 48;
	and.b64  	%rd7028, %rd7027, 71776119061217280;
	or.b64  	%rd7029, %rd7028, %rd7025;
	cvt.u64.u32 	%rd7030, %r3055;
	shl.b64 	%rd7031, %rd7030, 56;
	or.b64  	%rd7032, %rd7031, %rd7029;
	ld.local.v2.b32 	{%r3059, %r3060}, [%rd45+600];
	bfe.u32 	%r3061, %r3060, 24, 8;
	bfe.u32 	%r3062, %r3060, 16, 8;
	bfe.u32 	%r3063, %r3060, 8, 8;
	bfe.u32 	%r3064, %r3060, 0, 8;
	ld.local.u32 	%rd7033, [%rd45+600];
	cvt.u64.u32 	%rd7034, %r3064;
	shl.b64 	%rd7035, %rd7034, 32;
	and.b64  	%rd7036, %rd7035, 1095216660480;
	or.b64  	%rd7037, %rd7036, %rd7033;
	cvt.u64.u32 	%rd7038, %r3063;
	shl.b64 	%rd7039, %rd7038, 40;
	and.b64  	%rd7040, %rd7039, 280375465082880;
	or.b64  	%rd7041, %rd7040, %rd7037;
	cvt.u64.u32 	%rd7042, %r3062;
	shl.b64 	%rd7043, %rd7042, 48;
	and.b64  	%rd7044, %rd7043, 71776119061217280;
	or.b64  	%rd7045, %rd7044, %rd7041;
	cvt.u64.u32 	%rd7046, %r3061;
	shl.b64 	%rd7047, %rd7046, 56;
	or.b64  	%rd7048, %rd7047, %rd7045;
	st.local.v2.u64 	[%rd3+64], {%rd7032, %rd7048};
	ld.local.v2.b32 	{%r3065, %r3066}, [%rd45+608];
	bfe.u32 	%r3067, %r3066, 24, 8;
	bfe.u32 	%r3068, %r3066, 16, 8;
	bfe.u32 	%r3069, %r3066, 8, 8;
	bfe.u32 	%r3070, %r3066, 0, 8;
	ld.local.u32 	%rd7049, [%rd45+608];
	cvt.u64.u32 	%rd7050, %r3070;
	shl.b64 	%rd7051, %rd7050, 32;
	and.b64  	%rd7052, %rd7051, 1095216660480;
	or.b64  	%rd7053, %rd7052, %rd7049;
	cvt.u64.u32 	%rd7054, %r3069;
	shl.b64 	%rd7055, %rd7054, 40;
	and.b64  	%rd7056, %rd7055, 280375465082880;
	or.b64  	%rd7057, %rd7056, %rd7053;
	cvt.u64.u32 	%rd7058, %r3068;
	shl.b64 	%rd7059, %rd7058, 48;
	and.b64  	%rd7060, %rd7059, 71776119061217280;
	or.b64  	%rd7061, %rd7060, %rd7057;
	cvt.u64.u32 	%rd7062, %r3067;
	shl.b64 	%rd7063, %rd7062, 56;
	or.b64  	%rd7064, %rd7063, %rd7061;
	ld.local.v2.b32 	{%r3071, %r3072}, [%rd45+616];
	bfe.u32 	%r3073, %r3072, 24, 8;
	bfe.u32 	%r3074, %r3072, 16, 8;
	bfe.u32 	%r3075, %r3072, 8, 8;
	bfe.u32 	%r3076, %r3072, 0, 8;
	ld.local.u32 	%rd7065, [%rd45+616];
	cvt.u64.u32 	%rd7066, %r3076;
	shl.b64 	%rd7067, %rd7066, 32;
	and.b64  	%rd7068, %rd7067, 1095216660480;
	or.b64  	%rd7069, %rd7068, %rd7065;
	cvt.u64.u32 	%rd7070, %r3075;
	shl.b64 	%rd7071, %rd7070, 40;
	and.b64  	%rd7072, %rd7071, 280375465082880;
	or.b64  	%rd7073, %rd7072, %rd7069;
	cvt.u64.u32 	%rd7074, %r3074;
	shl.b64 	%rd7075, %rd7074, 48;
	and.b64  	%rd7076, %rd7075, 71776119061217280;
	or.b64  	%rd7077, %rd7076, %rd7073;
	cvt.u64.u32 	%rd7078, %r3073;
	shl.b64 	%rd7079, %rd7078, 56;
	or.b64  	%rd7080, %rd7079, %rd7077;
	st.local.v2.u64 	[%rd3+80], {%rd7064, %rd7080};
	ld.local.v2.b32 	{%r3077, %r3078}, [%rd45+624];
	bfe.u32 	%r3079, %r3078, 24, 8;
	bfe.u32 	%r3080, %r3078, 16, 8;
	bfe.u32 	%r3081, %r3078, 8, 8;
	bfe.u32 	%r3082, %r3078, 0, 8;
	ld.local.u32 	%rd7081, [%rd45+624];
	cvt.u64.u32 	%rd7082, %r3082;
	shl.b64 	%rd7083, %rd7082, 32;
	and.b64  	%rd7084, %rd7083, 1095216660480;
	or.b64  	%rd7085, %rd7084, %rd7081;
	cvt.u64.u32 	%rd7086, %r3081;
	shl.b64 	%rd7087, %rd7086, 40;
	and.b64  	%rd7088, %rd7087, 280375465082880;
	or.b64  	%rd7089, %rd7088, %rd7085;
	cvt.u64.u32 	%rd7090, %r3080;
	shl.b64 	%rd7091, %rd7090, 48;
	and.b64  	%rd7092, %rd7091, 71776119061217280;
	or.b64  	%rd7093, %rd7092, %rd7089;
	cvt.u64.u32 	%rd7094, %r3079;
	shl.b64 	%rd7095, %rd7094, 56;
	or.b64  	%rd7096, %rd7095, %rd7093;
	ld.local.v2.b32 	{%r3083, %r3084}, [%rd45+632];
	bfe.u32 	%r3085, %r3084, 24, 8;
	bfe.u32 	%r3086, %r3084, 16, 8;
	bfe.u32 	%r3087, %r3084, 8, 8;
	bfe.u32 	%r3088, %r3084, 0, 8;
	ld.local.u32 	%rd7097, [%rd45+632];
	cvt.u64.u32 	%rd7098, %r3088;
	shl.b64 	%rd7099, %rd7098, 32;
	and.b64  	%rd7100, %rd7099, 1095216660480;
	or.b64  	%rd7101, %rd7100, %rd7097;
	cvt.u64.u32 	%rd7102, %r3087;
	shl.b64 	%rd7103, %rd7102, 40;
	and.b64  	%rd7104, %rd7103, 280375465082880;
	or.b64  	%rd7105, %rd7104, %rd7101;
	cvt.u64.u32 	%rd7106, %r3086;
	shl.b64 	%rd7107, %rd7106, 48;
	and.b64  	%rd7108, %rd7107, 71776119061217280;
	or.b64  	%rd7109, %rd7108, %rd7105;
	cvt.u64.u32 	%rd7110, %r3085;
	shl.b64 	%rd7111, %rd7110, 56;
	or.b64  	%rd7112, %rd7111, %rd7109;
	st.local.v2.u64 	[%rd3+96], {%rd7096, %rd7112};
	ld.local.v2.b32 	{%r3089, %r3090}, [%rd45+640];
	bfe.u32 	%r3091, %r3090, 24, 8;
	bfe.u32 	%r3092, %r3090, 16, 8;
	bfe.u32 	%r3093, %r3090, 8, 8;
	bfe.u32 	%r3094, %r3090, 0, 8;
	ld.local.u32 	%rd7113, [%rd45+640];
	cvt.u64.u32 	%rd7114, %r3094;
	shl.b64 	%rd7115, %rd7114, 32;
	and.b64  	%rd7116, %rd7115, 1095216660480;
	or.b64  	%rd7117, %rd7116, %rd7113;
	cvt.u64.u32 	%rd7118, %r3093;
	shl.b64 	%rd7119, %rd7118, 40;
	and.b64  	%rd7120, %rd7119, 280375465082880;
	or.b64  	%rd7121, %rd7120, %rd7117;
	cvt.u64.u32 	%rd7122, %r3092;
	shl.b64 	%rd7123, %rd7122, 48;
	and.b64  	%rd7124, %rd7123, 71776119061217280;
	or.b64  	%rd7125, %rd7124, %rd7121;
	cvt.u64.u32 	%rd7126, %r3091;
	shl.b64 	%rd7127, %rd7126, 56;
	or.b64  	%rd7128, %rd7127, %rd7125;
	ld.local.v2.b32 	{%r3095, %r3096}, [%rd45+648];
	bfe.u32 	%r3097, %r3096, 24, 8;
	bfe.u32 	%r3098, %r3096, 16, 8;
	bfe.u32 	%r3099, %r3096, 8, 8;
	bfe.u32 	%r3100, %r3096, 0, 8;
	ld.local.u32 	%rd7129, [%rd45+648];
	cvt.u64.u32 	%rd7130, %r3100;
	shl.b64 	%rd7131, %rd7130, 32;
	and.b64  	%rd7132, %rd7131, 1095216660480;
	or.b64  	%rd7133, %rd7132, %rd7129;
	cvt.u64.u32 	%rd7134, %r3099;
	shl.b64 	%rd7135, %rd7134, 40;
	and.b64  	%rd7136, %rd7135, 280375465082880;
	or.b64  	%rd7137, %rd7136, %rd7133;
	cvt.u64.u32 	%rd7138, %r3098;
	shl.b64 	%rd7139, %rd7138, 48;
	and.b64  	%rd7140, %rd7139, 71776119061217280;
	or.b64  	%rd7141, %rd7140, %rd7137;
	cvt.u64.u32 	%rd7142, %r3097;
	shl.b64 	%rd7143, %rd7142, 56;
	or.b64  	%rd7144, %rd7143, %rd7141;
	st.local.v2.u64 	[%rd3+112], {%rd7128, %rd7144};
	ld.local.u64 	%rd779, [%rd45+664];
	sub.s64 	%rd7145, %rd779, %rd770;
	add.s64 	%rd7146, %rd7145, 64;
	ld.local.u64 	%rd780, [%rd45+464];
	ld.local.u64 	%rd781, [%rd45+472];
	ld.local.u64 	%rd782, [%rd45+480];
	ld.local.u64 	%rd783, [%rd45+488];
	ld.local.u64 	%rd784, [%rd45+496];
	ld.local.u64 	%rd785, [%rd45+504];
	ld.local.u64 	%rd786, [%rd45+512];
	ld.local.u64 	%rd787, [%rd45+520];
	xor.b64  	%rd19265, %rd751, %rd7146;
	mov.b32 	%r10393, 0;
	mov.u64 	%rd19252, %rd754;
	mov.u64 	%rd19253, %rd752;
	mov.u64 	%rd19254, %rd787;
	mov.u64 	%rd19255, %rd783;
	mov.u64 	%rd19256, %rd19633;
	mov.u64 	%rd19257, %rd758;
	mov.u64 	%rd19258, %rd786;
	mov.u64 	%rd19259, %rd782;
	mov.u64 	%rd19260, %rd19637;
	mov.u64 	%rd19261, %rd753;
	mov.u64 	%rd19262, %rd785;
	mov.u64 	%rd19263, %rd781;
	mov.u64 	%rd19264, %rd19641;
	mov.u64 	%rd19266, %rd784;
	mov.u64 	%rd19267, %rd780;
$L__BB0_99:
	mul.wide.u32 	%rd7147, %r10393, 16;
	mov.u64 	%rd7148, blake2b_sigma;
	add.s64 	%rd7149, %rd7148, %rd7147;
	ld.const.u8 	%r3101, [%rd7149];
	mul.wide.u32 	%rd7150, %r3101, 8;
	add.s64 	%rd7151, %rd3, %rd7150;
	ld.local.u64 	%rd7152, [%rd7151];
	ld.const.u8 	%r3102, [%rd7149+1];
	mul.wide.u32 	%rd7153, %r3102, 8;
	add.s64 	%rd7154, %rd3, %rd7153;
	ld.local.u64 	%rd7155, [%rd7154];
	add.s64 	%rd7156, %rd19267, %rd7152;
	add.s64 	%rd7157, %rd7156, %rd19266;
	xor.b64  	%rd7158, %rd19265, %rd7157;
	mov.b64 	{%r3103, %r3104}, %rd7158;
	mov.b64 	%rd7159, {%r3104, %r3103};
	add.s64 	%rd7160, %rd19264, %rd7159;
	xor.b64  	%rd7161, %rd19266, %rd7160;
	mov.b64 	{%r3105, %r3106}, %rd7161;
	shf.l.wrap.b32 	%r3107, %r3106, %r3105, 8;
	shf.l.wrap.b32 	%r3108, %r3105, %r3106, 8;
	mov.b64 	%rd7162, {%r3108, %r3107};
	add.s64 	%rd7163, %rd7162, %rd7155;
	add.s64 	%rd7164, %rd7163, %rd7157;
	xor.b64  	%rd7165, %rd7159, %rd7164;
	mov.b64 	{%r3109, %r3110}, %rd7165;
	shf.l.wrap.b32 	%r3111, %r3110, %r3109, 16;
	shf.l.wrap.b32 	%r3112, %r3109, %r3110, 16;
	mov.b64 	%rd7166, {%r3112, %r3111};
	add.s64 	%rd7167, %rd7160, %rd7166;
	xor.b64  	%rd7168, %rd7162, %rd7167;
	mov.b64 	{%r3113, %r3114}, %rd7168;
	shf.l.wrap.b32 	%r3115, %r3113, %r3114, 1;
	shf.l.wrap.b32 	%r3116, %r3114, %r3113, 1;
	mov.b64 	%rd7169, {%r3116, %r3115};
	ld.const.u8 	%r3117, [%rd7149+2];
	mul.wide.u32 	%rd7170, %r3117, 8;
	add.s64 	%rd7171, %rd3, %rd7170;
	ld.local.u64 	%rd7172, [%rd7171];
	ld.const.u8 	%r3118, [%rd7149+3];
	mul.wide.u32 	%rd7173, %r3118, 8;
	add.s64 	%rd7174, %rd3, %rd7173;
	ld.local.u64 	%rd7175, [%rd7174];
	add.s64 	%rd7176, %rd19263, %rd7172;
	add.s64 	%rd7177, %rd7176, %rd19262;
	xor.b64  	%rd7178, %rd19261, %rd7177;
	mov.b64 	{%r3119, %r3120}, %rd7178;
	mov.b64 	%rd7179, {%r3120, %r3119};
	add.s64 	%rd7180, %rd19260, %rd7179;
	xor.b64  	%rd7181, %rd19262, %rd7180;
	mov.b64 	{%r3121, %r3122}, %rd7181;
	shf.l.wrap.b32 	%r3123, %r3122, %r3121, 8;
	shf.l.wrap.b32 	%r3124, %r3121, %r3122, 8;
	mov.b64 	%rd7182, {%r3124, %r3123};
	add.s64 	%rd7183, %rd7182, %rd7175;
	add.s64 	%rd7184, %rd7183, %rd7177;
	xor.b64  	%rd7185, %rd7179, %rd7184;
	mov.b64 	{%r3125, %r3126}, %rd7185;
	shf.l.wrap.b32 	%r3127, %r3126, %r3125, 16;
	shf.l.wrap.b32 	%r3128, %r3125, %r3126, 16;
	mov.b64 	%rd7186, {%r3128, %r3127};
	add.s64 	%rd7187, %rd7180, %rd7186;
	xor.b64  	%rd7188, %rd7182, %rd7187;
	mov.b64 	{%r3129, %r3130}, %rd7188;
	shf.l.wrap.b32 	%r3131, %r3129, %r3130, 1;
	shf.l.wrap.b32 	%r3132, %r3130, %r3129, 1;
	mov.b64 	%rd7189, {%r3132, %r3131};
	ld.const.u8 	%r3133, [%rd7149+4];
	mul.wide.u32 	%rd7190, %r3133, 8;
	add.s64 	%rd7191, %rd3, %rd7190;
	ld.local.u64 	%rd7192, [%rd7191];
	ld.const.u8 	%r3134, [%rd7149+5];
	mul.wide.u32 	%rd7193, %r3134, 8;
	add.s64 	%rd7194, %rd3, %rd7193;
	ld.local.u64 	%rd7195, [%rd7194];
	add.s64 	%rd7196, %rd19259, %rd7192;
	add.s64 	%rd7197, %rd7196, %rd19258;
	xor.b64  	%rd7198, %rd19257, %rd7197;
	mov.b64 	{%r3135, %r3136}, %rd7198;
	mov.b64 	%rd7199, {%r3136, %r3135};
	add.s64 	%rd7200, %rd19256, %rd7199;
	xor.b64  	%rd7201, %rd19258, %rd7200;
	mov.b64 	{%r3137, %r3138}, %rd7201;
	shf.l.wrap.b32 	%r3139, %r3138, %r3137, 8;
	shf.l.wrap.b32 	%r3140, %r3137, %r3138, 8;
	mov.b64 	%rd7202, {%r3140, %r3139};
	add.s64 	%rd7203, %rd7202, %rd7195;
	add.s64 	%rd7204, %rd7203, %rd7197;
	xor.b64  	%rd7205, %rd7199, %rd7204;
	mov.b64 	{%r3141, %r3142}, %rd7205;
	shf.l.wrap.b32 	%r3143, %r3142, %r3141, 16;
	shf.l.wrap.b32 	%r3144, %r3141, %r3142, 16;
	mov.b64 	%rd7206, {%r3144, %r3143};
	add.s64 	%rd7207, %rd7200, %rd7206;
	xor.b64  	%rd7208, %rd7202, %rd7207;
	mov.b64 	{%r3145, %r3146}, %rd7208;
	shf.l.wrap.b32 	%r3147, %r3145, %r3146, 1;
	shf.l.wrap.b32 	%r3148, %r3146, %r3145, 1;
	mov.b64 	%rd7209, {%r3148, %r3147};
	ld.const.u8 	%r3149, [%rd7149+6];
	mul.wide.u32 	%rd7210, %r3149, 8;
	add.s64 	%rd7211, %rd3, %rd7210;
	ld.local.u64 	%rd7212, [%rd7211];
	ld.const.u8 	%r3150, [%rd7149+7];
	mul.wide.u32 	%rd7213, %r3150, 8;
	add.s64 	%rd7214, %rd3, %rd7213;
	ld.local.u64 	%rd7215, [%rd7214];
	add.s64 	%rd7216, %rd19255, %rd7212;
	add.s64 	%rd7217, %rd7216, %rd19254;
	xor.b64  	%rd7218, %rd19253, %rd7217;
	mov.b64 	{%r3151, %r3152}, %rd7218;
	mov.b64 	%rd7219, {%r3152, %r3151};
	add.s64 	%rd7220, %rd19252, %rd7219;
	xor.b64  	%rd7221, %rd19254, %rd7220;
	mov.b64 	{%r3153, %r3154}, %rd7221;
	shf.l.wrap.b32 	%r3155, %r3154, %r3153, 8;
	shf.l.wrap.b32 	%r3156, %r3153, %r3154, 8;
	mov.b64 	%rd7222, {%r3156, %r3155};
	add.s64 	%rd7223, %rd7222, %rd7215;
	add.s64 	%rd7224, %rd7223, %rd7217;
	xor.b64  	%rd7225, %rd7219, %rd7224;
	mov.b64 	{%r3157, %r3158}, %rd7225;
	shf.l.wrap.b32 	%r3159, %r3158, %r3157, 16;
	shf.l.wrap.b32 	%r3160, %r3157, %r3158, 16;
	mov.b64 	%rd7226, {%r3160, %r3159};
	add.s64 	%rd7227, %rd7220, %rd7226;
	xor.b64  	%rd7228, %rd7222, %rd7227;
	mov.b64 	{%r3161, %r3162}, %rd7228;
	shf.l.wrap.b32 	%r3163, %r3161, %r3162, 1;
	shf.l.wrap.b32 	%r3164, %r3162, %r3161, 1;
	mov.b64 	%rd7229, {%r3164, %r3163};
	ld.const.u8 	%r3165, [%rd7149+8];
	mul.wide.u32 	%rd7230, %r3165, 8;
	add.s64 	%rd7231, %rd3, %rd7230;
	ld.local.u64 	%rd7232, [%rd7231];
	ld.const.u8 	%r3166, [%rd7149+9];
	mul.wide.u32 	%rd7233, %r3166, 8;
	add.s64 	%rd7234, %rd3, %rd7233;
	ld.local.u64 	%rd7235, [%rd7234];
	add.s64 	%rd7236, %rd7164, %rd7232;
	add.s64 	%rd7237, %rd7236, %rd7189;
	xor.b64  	%rd7238, %rd7226, %rd7237;
	mov.b64 	{%r3167, %r3168}, %rd7238;
	mov.b64 	%rd7239, {%r3168, %r3167};
	add.s64 	%rd7240, %rd7207, %rd7239;
	xor.b64  	%rd7241, %rd7189, %rd7240;
	mov.b64 	{%r3169, %r3170}, %rd7241;
	shf.l.wrap.b32 	%r3171, %r3170, %r3169, 8;
	shf.l.wrap.b32 	%r3172, %r3169, %r3170, 8;
	mov.b64 	%rd7242, {%r3172, %r3171};
	add.s64 	%rd7243, %rd7242, %rd7235;
	add.s64 	%rd19267, %rd7243, %rd7237;
	xor.b64  	%rd7244, %rd7239, %rd19267;
	mov.b64 	{%r3173, %r3174}, %rd7244;
	shf.l.wrap.b32 	%r3175, %r3174, %r3173, 16;
	shf.l.wrap.b32 	%r3176, %r3173, %r3174, 16;
	mov.b64 	%rd19253, {%r3176, %r3175};
	add.s64 	%rd19256, %rd7240, %rd19253;
	xor.b64  	%rd7245, %rd7242, %rd19256;
	mov.b64 	{%r3177, %r3178}, %rd7245;
	shf.l.wrap.b32 	%r3179, %r3177, %r3178, 1;
	shf.l.wrap.b32 	%r3180, %r3178, %r3177, 1;
	mov.b64 	%rd19262, {%r3180, %r3179};
	ld.const.u8 	%r3181, [%rd7149+10];
	mul.wide.u32 	%rd7246, %r3181, 8;
	add.s64 	%rd7247, %rd3, %rd7246;
	ld.local.u64 	%rd7248, [%rd7247];
	ld.const.u8 	%r3182, [%rd7149+11];
	mul.wide.u32 	%rd7249, %r3182, 8;
	add.s64 	%rd7250, %rd3, %rd7249;
	ld.local.u64 	%rd7251, [%rd7250];
	add.s64 	%rd7252, %rd7184, %rd7248;
	add.s64 	%rd7253, %rd7252, %rd7209;
	xor.b64  	%rd7254, %rd7166, %rd7253;
	mov.b64 	{%r3183, %r3184}, %rd7254;
	mov.b64 	%rd7255, {%r3184, %r3183};
	add.s64 	%rd7256, %rd7227, %rd7255;
	xor.b64  	%rd7257, %rd7209, %rd7256;
	mov.b64 	{%r3185, %r3186}, %rd7257;
	shf.l.wrap.b32 	%r3187, %r3186, %r3185, 8;
	shf.l.wrap.b32 	%r3188, %r3185, %r3186, 8;
	mov.b64 	%rd7258, {%r3188, %r3187};
	add.s64 	%rd7259, %rd7258, %rd7251;
	add.s64 	%rd19263, %rd7259, %rd7253;
	xor.b64  	%rd7260, %rd7255, %rd19263;
	mov.b64 	{%r3189, %r3190}, %rd7260;
	shf.l.wrap.b32 	%r3191, %r3190, %r3189, 16;
	shf.l.wrap.b32 	%r3192, %r3189, %r3190, 16;
	mov.b64 	%rd19265, {%r3192, %r3191};
	add.s64 	%rd19252, %rd7256, %rd19265;
	xor.b64  	%rd7261, %rd7258, %rd19252;
	mov.b64 	{%r3193, %r3194}, %rd7261;
	shf.l.wrap.b32 	%r3195, %r3193, %r3194, 1;
	shf.l.wrap.b32 	%r3196, %r3194, %r3193, 1;
	mov.b64 	%rd19258, {%r3196, %r3195};
	ld.const.u8 	%r3197, [%rd7149+12];
	mul.wide.u32 	%rd7262, %r3197, 8;
	add.s64 	%rd7263, %rd3, %rd7262;
	ld.local.u64 	%rd7264, [%rd7263];
	ld.const.u8 	%r3198, [%rd7149+13];
	mul.wide.u32 	%rd7265, %r3198, 8;
	add.s64 	%rd7266, %rd3, %rd7265;
	ld.local.u64 	%rd7267, [%rd7266];
	add.s64 	%rd7268, %rd7204, %rd7264;
	add.s64 	%rd7269, %rd7268, %rd7229;
	xor.b64  	%rd7270, %rd7186, %rd7269;
	mov.b64 	{%r3199, %r3200}, %rd7270;
	mov.b64 	%rd7271, {%r3200, %r3199};
	add.s64 	%rd7272, %rd7167, %rd7271;
	xor.b64  	%rd7273, %rd7229, %rd7272;
	mov.b64 	{%r3201, %r3202}, %rd7273;
	shf.l.wrap.b32 	%r3203, %r3202, %r3201, 8;
	shf.l.wrap.b32 	%r3204, %r3201, %r3202, 8;
	mov.b64 	%rd7274, {%r3204, %r3203};
	add.s64 	%rd7275, %rd7274, %rd7267;
	add.s64 	%rd19259, %rd7275, %rd7269;
	xor.b64  	%rd7276, %rd7271, %rd19259;
	mov.b64 	{%r3205, %r3206}, %rd7276;
	shf.l.wrap.b32 	%r3207, %r3206, %r3205, 16;
	shf.l.wrap.b32 	%r3208, %r3205, %r3206, 16;
	mov.b64 	%rd19261, {%r3208, %r3207};
	add.s64 	%rd19264, %rd7272, %rd19261;
	xor.b64  	%rd7277, %rd7274, %rd19264;
	mov.b64 	{%r3209, %r3210}, %rd7277;
	shf.l.wrap.b32 	%r3211, %r3209, %r3210, 1;
	shf.l.wrap.b32 	%r3212, %r3210, %r3209, 1;
	mov.b64 	%rd19254, {%r3212, %r3211};
	ld.const.u8 	%r3213, [%rd7149+14];
	mul.wide.u32 	%rd7278, %r3213, 8;
	add.s64 	%rd7279, %rd3, %rd7278;
	ld.local.u64 	%rd7280, [%rd7279];
	ld.const.u8 	%r3214, [%rd7149+15];
	mul.wide.u32 	%rd7281, %r3214, 8;
	add.s64 	%rd7282, %rd3, %rd7281;
	ld.local.u64 	%rd7283, [%rd7282];
	add.s64 	%rd7284, %rd7224, %rd7280;
	add.s64 	%rd7285, %rd7284, %rd7169;
	xor.b64  	%rd7286, %rd7206, %rd7285;
	mov.b64 	{%r3215, %r3216}, %rd7286;
	mov.b64 	%rd7287, {%r3216, %r3215};
	add.s64 	%rd7288, %rd7187, %rd7287;
	xor.b64  	%rd7289, %rd7169, %rd7288;
	mov.b64 	{%r3217, %r3218}, %rd7289;
	shf.l.wrap.b32 	%r3219, %r3218, %r3217, 8;
	shf.l.wrap.b32 	%r3220, %r3217, %r3218, 8;
	mov.b64 	%rd7290, {%r3220, %r3219};
	add.s64 	%rd7291, %rd7290, %rd7283;
	add.s64 	%rd19255, %rd7291, %rd7285;
	xor.b64  	%rd7292, %rd7287, %rd19255;
	mov.b64 	{%r3221, %r3222}, %rd7292;
	shf.l.wrap.b32 	%r3223, %r3222, %r3221, 16;
	shf.l.wrap.b32 	%r3224, %r3221, %r3222, 16;
	mov.b64 	%rd19257, {%r3224, %r3223};
	add.s64 	%rd19260, %rd7288, %rd19257;
	xor.b64  	%rd7293, %rd7290, %rd19260;
	mov.b64 	{%r3225, %r3226}, %rd7293;
	shf.l.wrap.b32 	%r3227, %r3225, %r3226, 1;
	shf.l.wrap.b32 	%r3228, %r3226, %r3225, 1;
	mov.b64 	%rd19266, {%r3228, %r3227};
	add.s32 	%r10393, %r10393, 1;
	setp.ne.s32 	%p83, %r10393, 12;
	@%p83 bra 	$L__BB0_99;
	xor.b64  	%rd7294, %rd19267, %rd780;
	xor.b64  	%rd19275, %rd7294, %rd19264;
	st.local.u64 	[%rd45+464], %rd19275;
	xor.b64  	%rd7295, %rd19263, %rd781;
	xor.b64  	%rd19274, %rd7295, %rd19260;
	st.local.u64 	[%rd45+472], %rd19274;
	xor.b64  	%rd7296, %rd19259, %rd782;
	xor.b64  	%rd19273, %rd7296, %rd19256;
	st.local.u64 	[%rd45+480], %rd19273;
	xor.b64  	%rd7297, %rd19255, %rd783;
	xor.b64  	%rd19272, %rd7297, %rd19252;
	st.local.u64 	[%rd45+488], %rd19272;
	xor.b64  	%rd7298, %rd19266, %rd784;
	xor.b64  	%rd19271, %rd7298, %rd19265;
	st.local.u64 	[%rd45+496], %rd19271;
	xor.b64  	%rd7299, %rd19262, %rd785;
	xor.b64  	%rd19270, %rd7299, %rd19261;
	st.local.u64 	[%rd45+504], %rd19270;
	xor.b64  	%rd7300, %rd19258, %rd786;
	xor.b64  	%rd19269, %rd7300, %rd19257;
	st.local.u64 	[%rd45+512], %rd19269;
	xor.b64  	%rd7301, %rd19254, %rd787;
	xor.b64  	%rd19268, %rd7301, %rd19253;
	st.local.u64 	[%rd45+520], %rd19268;
	add.s64 	%rd19298, %rd770, -64;
	mov.b64 	%rd7302, 0;
	st.local.u64 	[%rd45+656], %rd7302;
	setp.lt.u64 	%p84, %rd19298, 129;
	@%p84 bra 	$L__BB0_105;
$L__BB0_101:
	add.s64 	%rd7303, %rd769, %rd19277;
	ld.global.u8 	%rd7304, [%rd7303];
	ld.global.u8 	%r3230, [%rd7303+1];
	mul.wide.u32 	%rd7305, %r3230, 256;
	or.b64  	%rd7306, %rd7305, %rd7304;
	ld.global.u8 	%r3231, [%rd7303+2];
	mul.wide.u32 	%rd7307, %r3231, 65536;
	or.b64  	%rd7308, %rd7307, %rd7306;
	ld.global.u8 	%r3232, [%rd7303+3];
	mul.wide.u32 	%rd7309, %r3232, 16777216;
	or.b64  	%rd7310, %rd7309, %rd7308;
	ld.global.u8 	%rd7311, [%rd7303+4];
	shl.b64 	%rd7312, %rd7311, 32;
	or.b64  	%rd7313, %rd7312, %rd7310;
	ld.global.u8 	%rd7314, [%rd7303+5];
	shl.b64 	%rd7315, %rd7314, 40;
	or.b64  	%rd7316, %rd7315, %rd7313;
	ld.global.u8 	%rd7317, [%rd7303+6];
	shl.b64 	%rd7318, %rd7317, 48;
	or.b64  	%rd7319, %rd7318, %rd7316;
	ld.global.u8 	%rd7320, [%rd7303+7];
	shl.b64 	%rd7321, %rd7320, 56;
	or.b64  	%rd7322, %rd7321, %rd7319;
	ld.global.u8 	%rd7323, [%rd7303+8];
	ld.global.u8 	%r3233, [%rd7303+9];
	mul.wide.u32 	%rd7324, %r3233, 256;
	or.b64  	%rd7325, %rd7324, %rd7323;
	ld.global.u8 	%r3234, [%rd7303+10];
	mul.wide.u32 	%rd7326, %r3234, 65536;
	or.b64  	%rd7327, %rd7326, %rd7325;
	ld.global.u8 	%r3235, [%rd7303+11];
	mul.wide.u32 	%rd7328, %r3235, 16777216;
	or.b64  	%rd7329, %rd7328, %rd7327;
	ld.global.u8 	%rd7330, [%rd7303+12];
	shl.b64 	%rd7331, %rd7330, 32;
	or.b64  	%rd7332, %rd7331, %rd7329;
	ld.global.u8 	%rd7333, [%rd7303+13];
	shl.b64 	%rd7334, %rd7333, 40;
	or.b64  	%rd7335, %rd7334, %rd7332;
	ld.global.u8 	%rd7336, [%rd7303+14];
	shl.b64 	%rd7337, %rd7336, 48;
	or.b64  	%rd7338, %rd7337, %rd7335;
	ld.global.u8 	%rd7339, [%rd7303+15];
	shl.b64 	%rd7340, %rd7339, 56;
	or.b64  	%rd7341, %rd7340, %rd7338;
	st.local.v2.u64 	[%rd44], {%rd7322, %rd7341};
	ld.global.u8 	%rd7342, [%rd7303+16];
	ld.global.u8 	%r3236, [%rd7303+17];
	mul.wide.u32 	%rd7343, %r3236, 256;
	or.b64  	%rd7344, %rd7343, %rd7342;
	ld.global.u8 	%r3237, [%rd7303+18];
	mul.wide.u32 	%rd7345, %r3237, 65536;
	or.b64  	%rd7346, %rd7345, %rd7344;
	ld.global.u8 	%r3238, [%rd7303+19];
	mul.wide.u32 	%rd7347, %r3238, 16777216;
	or.b64  	%rd7348, %rd7347, %rd7346;
	ld.global.u8 	%rd7349, [%rd7303+20];
	shl.b64 	%rd7350, %rd7349, 32;
	or.b64  	%rd7351, %rd7350, %rd7348;
	ld.global.u8 	%rd7352, [%rd7303+21];
	shl.b64 	%rd7353, %rd7352, 40;
	or.b64  	%rd7354, %rd7353, %rd7351;
	ld.global.u8 	%rd7355, [%rd7303+22];
	shl.b64 	%rd7356, %rd7355, 48;
	or.b64  	%rd7357, %rd7356, %rd7354;
	ld.global.u8 	%rd7358, [%rd7303+23];
	shl.b64 	%rd7359, %rd7358, 56;
	or.b64  	%rd7360, %rd7359, %rd7357;
	ld.global.u8 	%rd7361, [%rd7303+24];
	ld.global.u8 	%r3239, [%rd7303+25];
	mul.wide.u32 	%rd7362, %r3239, 256;
	or.b64  	%rd7363, %rd7362, %rd7361;
	ld.global.u8 	%r3240, [%rd7303+26];
	mul.wide.u32 	%rd7364, %r3240, 65536;
	or.b64  	%rd7365, %rd7364, %rd7363;
	ld.global.u8 	%r3241, [%rd7303+27];
	mul.wide.u32 	%rd7366, %r3241, 16777216;
	or.b64  	%rd7367, %rd7366, %rd7365;
	ld.global.u8 	%rd7368, [%rd7303+28];
	shl.b64 	%rd7369, %rd7368, 32;
	or.b64  	%rd7370, %rd7369, %rd7367;
	ld.global.u8 	%rd7371, [%rd7303+29];
	shl.b64 	%rd7372, %rd7371, 40;
	or.b64  	%rd7373, %rd7372, %rd7370;
	ld.global.u8 	%rd7374, [%rd7303+30];
	shl.b64 	%rd7375, %rd7374, 48;
	or.b64  	%rd7376, %rd7375, %rd7373;
	ld.global.u8 	%rd7377, [%rd7303+31];
	shl.b64 	%rd7378, %rd7377, 56;
	or.b64  	%rd7379, %rd7378, %rd7376;
	st.local.v2.u64 	[%rd44+16], {%rd7360, %rd7379};
	ld.global.u8 	%rd7380, [%rd7303+32];
	ld.global.u8 	%r3242, [%rd7303+33];
	mul.wide.u32 	%rd7381, %r3242, 256;
	or.b64  	%rd7382, %rd7381, %rd7380;
	ld.global.u8 	%r3243, [%rd7303+34];
	mul.wide.u32 	%rd7383, %r3243, 65536;
	or.b64  	%rd7384, %rd7383, %rd7382;
	ld.global.u8 	%r3244, [%rd7303+35];
	mul.wide.u32 	%rd7385, %r3244, 16777216;
	or.b64  	%rd7386, %rd7385, %rd7384;
	ld.global.u8 	%rd7387, [%rd7303+36];
	shl.b64 	%rd7388, %rd7387, 32;
	or.b64  	%rd7389, %rd7388, %rd7386;
	ld.global.u8 	%rd7390, [%rd7303+37];
	shl.b64 	%rd7391, %rd7390, 40;
	or.b64  	%rd7392, %rd7391, %rd7389;
	ld.global.u8 	%rd7393, [%rd7303+38];
	shl.b64 	%rd7394, %rd7393, 48;
	or.b64  	%rd7395, %rd7394, %rd7392;
	ld.global.u8 	%rd7396, [%rd7303+39];
	shl.b64 	%rd7397, %rd7396, 56;
	or.b64  	%rd7398, %rd7397, %rd7395;
	ld.global.u8 	%rd7399, [%rd7303+40];
	ld.global.u8 	%r3245, [%rd7303+41];
	mul.wide.u32 	%rd7400, %r3245, 256;
	or.b64  	%rd7401, %rd7400, %rd7399;
	ld.global.u8 	%r3246, [%rd7303+42];
	mul.wide.u32 	%rd7402, %r3246, 65536;
	or.b64  	%rd7403, %rd7402, %rd7401;
	ld.global.u8 	%r3247, [%rd7303+43];
	mul.wide.u32 	%rd7404, %r3247, 16777216;
	or.b64  	%rd7405, %rd7404, %rd7403;
	ld.global.u8 	%rd7406, [%rd7303+44];
	shl.b64 	%rd7407, %rd7406, 32;
	or.b64  	%rd7408, %rd7407, %rd7405;
	ld.global.u8 	%rd7409, [%rd7303+45];
	shl.b64 	%rd7410, %rd7409, 40;
	or.b64  	%rd7411, %rd7410, %rd7408;
	ld.global.u8 	%rd7412, [%rd7303+46];
	shl.b64 	%rd7413, %rd7412, 48;
	or.b64  	%rd7414, %rd7413, %rd7411;
	ld.global.u8 	%rd7415, [%rd7303+47];
	shl.b64 	%rd7416, %rd7415, 56;
	or.b64  	%rd7417, %rd7416, %rd7414;
	st.local.v2.u64 	[%rd44+32], {%rd7398, %rd7417};
	ld.global.u8 	%rd7418, [%rd7303+48];
	ld.global.u8 	%r3248, [%rd7303+49];
	mul.wide.u32 	%rd7419, %r3248, 256;
	or.b64  	%rd7420, %rd7419, %rd7418;
	ld.global.u8 	%r3249, [%rd7303+50];
	mul.wide.u32 	%rd7421, %r3249, 65536;
	or.b64  	%rd7422, %rd7421, %rd7420;
	ld.global.u8 	%r3250, [%rd7303+51];
	mul.wide.u32 	%rd7423, %r3250, 16777216;
	or.b64  	%rd7424, %rd7423, %rd7422;
	ld.global.u8 	%rd7425, [%rd7303+52];
	shl.b64 	%rd7426, %rd7425, 32;
	or.b64  	%rd7427, %rd7426, %rd7424;
	ld.global.u8 	%rd7428, [%rd7303+53];
	shl.b64 	%rd7429, %rd7428, 40;
	or.b64  	%rd7430, %rd7429, %rd7427;
	ld.global.u8 	%rd7431, [%rd7303+54];
	shl.b64 	%rd7432, %rd7431, 48;
	or.b64  	%rd7433, %rd7432, %rd7430;
	ld.global.u8 	%rd7434, [%rd7303+55];
	shl.b64 	%rd7435, %rd7434, 56;
	or.b64  	%rd7436, %rd7435, %rd7433;
	ld.global.u8 	%rd7437, [%rd7303+56];
	ld.global.u8 	%r3251, [%rd7303+57];
	mul.wide.u32 	%rd7438, %r3251, 256;
	or.b64  	%rd7439, %rd7438, %rd7437;
	ld.global.u8 	%r3252, [%rd7303+58];
	mul.wide.u32 	%rd7440, %r3252, 65536;
	or.b64  	%rd7441, %rd7440, %rd7439;
	ld.global.u8 	%r3253, [%rd7303+59];
	mul.wide.u32 	%rd7442, %r3253, 16777216;
	or.b64  	%rd7443, %rd7442, %rd7441;
	ld.global.u8 	%rd7444, [%rd7303+60];
	shl.b64 	%rd7445, %rd7444, 32;
	or.b64  	%rd7446, %rd7445, %rd7443;
	ld.global.u8 	%rd7447, [%rd7303+61];
	shl.b64 	%rd7448, %rd7447, 40;
	or.b64  	%rd7449, %rd7448, %rd7446;
	ld.global.u8 	%rd7450, [%rd7303+62];
	shl.b64 	%rd7451, %rd7450, 48;
	or.b64  	%rd7452, %rd7451, %rd7449;
	ld.global.u8 	%rd7453, [%rd7303+63];
	shl.b64 	%rd7454, %rd7453, 56;
	or.b64  	%rd7455, %rd7454, %rd7452;
	st.local.v2.u64 	[%rd44+48], {%rd7436, %rd7455};
	ld.global.u8 	%rd7456, [%rd7303+64];
	ld.global.u8 	%r3254, [%rd7303+65];
	mul.wide.u32 	%rd7457, %r3254, 256;
	or.b64  	%rd7458, %rd7457, %rd7456;
	ld.global.u8 	%r3255, [%rd7303+66];
	mul.wide.u32 	%rd7459, %r3255, 65536;
	or.b64  	%rd7460, %rd7459, %rd7458;
	ld.global.u8 	%r3256, [%rd7303+67];
	mul.wide.u32 	%rd7461, %r3256, 16777216;
	or.b64  	%rd7462, %rd7461, %rd7460;
	ld.global.u8 	%rd7463, [%rd7303+68];
	shl.b64 	%rd7464, %rd7463, 32;
	or.b64  	%rd7465, %rd7464, %rd7462;
	ld.global.u8 	%rd7466, [%rd7303+69];
	shl.b64 	%rd7467, %rd7466, 40;
	or.b64  	%rd7468, %rd7467, %rd7465;
	ld.global.u8 	%rd7469, [%rd7303+70];
	shl.b64 	%rd7470, %rd7469, 48;
	or.b64  	%rd7471, %rd7470, %rd7468;
	ld.global.u8 	%rd7472, [%rd7303+71];
	shl.b64 	%rd7473, %rd7472, 56;
	or.b64  	%rd7474, %rd7473, %rd7471;
	ld.global.u8 	%rd7475, [%rd7303+72];
	ld.global.u8 	%r3257, [%rd7303+73];
	mul.wide.u32 	%rd7476, %r3257, 256;
	or.b64  	%rd7477, %rd7476, %rd7475;
	ld.global.u8 	%r3258, [%rd7303+74];
	mul.wide.u32 	%rd7478, %r3258, 65536;
	or.b64  	%rd7479, %rd7478, %rd7477;
	ld.global.u8 	%r3259, [%rd7303+75];
	mul.wide.u32 	%rd7480, %r3259, 16777216;
	or.b64  	%rd7481, %rd7480, %rd7479;
	ld.global.u8 	%rd7482, [%rd7303+76];
	shl.b64 	%rd7483, %rd7482, 32;
	or.b64  	%rd7484, %rd7483, %rd7481;
	ld.global.u8 	%rd7485, [%rd7303+77];
	shl.b64 	%rd7486, %rd7485, 40;
	or.b64  	%rd7487, %rd7486, %rd7484;
	ld.global.u8 	%rd7488, [%rd7303+78];
	shl.b64 	%rd7489, %rd7488, 48;
	or.b64  	%rd7490, %rd7489, %rd7487;
	ld.global.u8 	%rd7491, [%rd7303+79];
	shl.b64 	%rd7492, %rd7491, 56;
	or.b64  	%rd7493, %rd7492, %rd7490;
	st.local.v2.u64 	[%rd44+64], {%rd7474, %rd7493};
	ld.global.u8 	%rd7494, [%rd7303+80];
	ld.global.u8 	%r3260, [%rd7303+81];
	mul.wide.u32 	%rd7495, %r3260, 256;
	or.b64  	%rd7496, %rd7495, %rd7494;
	ld.global.u8 	%r3261, [%rd7303+82];
	mul.wide.u32 	%rd7497, %r3261, 65536;
	or.b64  	%rd7498, %rd7497, %rd7496;
	ld.global.u8 	%r3262, [%rd7303+83];
	mul.wide.u32 	%rd7499, %r3262, 16777216;
	or.b64  	%rd7500, %rd7499, %rd7498;
	ld.global.u8 	%rd7501, [%rd7303+84];
	shl.b64 	%rd7502, %rd7501, 32;
	or.b64  	%rd7503, %rd7502, %rd7500;
	ld.global.u8 	%rd7504, [%rd7303+85];
	shl.b64 	%rd7505, %rd7504, 40;
	or.b64  	%rd7506, %rd7505, %rd7503;
	ld.global.u8 	%rd7507, [%rd7303+86];
	shl.b64 	%rd7508, %rd7507, 48;
	or.b64  	%rd7509, %rd7508, %rd7506;
	ld.global.u8 	%rd7510, [%rd7303+87];
	shl.b64 	%rd7511, %rd7510, 56;
	or.b64  	%rd7512, %rd7511, %rd7509;
	ld.global.u8 	%rd7513, [%rd7303+88];
	ld.global.u8 	%r3263, [%rd7303+89];
	mul.wide.u32 	%rd7514, %r3263, 256;
	or.b64  	%rd7515, %rd7514, %rd7513;
	ld.global.u8 	%r3264, [%rd7303+90];
	mul.wide.u32 	%rd7516, %r3264, 65536;
	or.b64  	%rd7517, %rd7516, %rd7515;
	ld.global.u8 	%r3265, [%rd7303+91];
	mul.wide.u32 	%rd7518, %r3265, 16777216;
	or.b64  	%rd7519, %rd7518, %rd7517;
	ld.global.u8 	%rd7520, [%rd7303+92];
	shl.b64 	%rd7521, %rd7520, 32;
	or.b64  	%rd7522, %rd7521, %rd7519;
	ld.global.u8 	%rd7523, [%rd7303+93];
	shl.b64 	%rd7524, %rd7523, 40;
	or.b64  	%rd7525, %rd7524, %rd7522;
	ld.global.u8 	%rd7526, [%rd7303+94];
	shl.b64 	%rd7527, %rd7526, 48;
	or.b64  	%rd7528, %rd7527, %rd7525;
	ld.global.u8 	%rd7529, [%rd7303+95];
	shl.b64 	%rd7530, %rd7529, 56;
	or.b64  	%rd7531, %rd7530, %rd7528;
	st.local.v2.u64 	[%rd44+80], {%rd7512, %rd7531};
	ld.global.u8 	%rd7532, [%rd7303+96];
	ld.global.u8 	%r3266, [%rd7303+97];
	mul.wide.u32 	%rd7533, %r3266, 256;
	or.b64  	%rd7534, %rd7533, %rd7532;
	ld.global.u8 	%r3267, [%rd7303+98];
	mul.wide.u32 	%rd7535, %r3267, 65536;
	or.b64  	%rd7536, %rd7535, %rd7534;
	ld.global.u8 	%r3268, [%rd7303+99];
	mul.wide.u32 	%rd7537, %r3268, 16777216;
	or.b64  	%rd7538, %rd7537, %rd7536;
	ld.global.u8 	%rd7539, [%rd7303+100];
	shl.b64 	%rd7540, %rd7539, 32;
	or.b64  	%rd7541, %rd7540, %rd7538;
	ld.global.u8 	%rd7542, [%rd7303+101];
	shl.b64 	%rd7543, %rd7542, 40;
	or.b64  	%rd7544, %rd7543, %rd7541;
	ld.global.u8 	%rd7545, [%rd7303+102];
	shl.b64 	%rd7546, %rd7545, 48;
	or.b64  	%rd7547, %rd7546, %rd7544;
	ld.global.u8 	%rd7548, [%rd7303+103];
	shl.b64 	%rd7549, %rd7548, 56;
	or.b64  	%rd7550, %rd7549, %rd7547;
	ld.global.u8 	%rd7551, [%rd7303+104];
	ld.global.u8 	%r3269, [%rd7303+105];
	mul.wide.u32 	%rd7552, %r3269, 256;
	or.b64  	%rd7553, %rd7552, %rd7551;
	ld.global.u8 	%r3270, [%rd7303+106];
	mul.wide.u32 	%rd7554, %r3270, 65536;
	or.b64  	%rd7555, %rd7554, %rd7553;
	ld.global.u8 	%r3271, [%rd7303+107];
	mul.wide.u32 	%rd7556, %r3271, 16777216;
	or.b64  	%rd7557, %rd7556, %rd7555;
	ld.global.u8 	%rd7558, [%rd7303+108];
	shl.b64 	%rd7559, %rd7558, 32;
	or.b64  	%rd7560, %rd7559, %rd7557;
	ld.global.u8 	%rd7561, [%rd7303+109];
	shl.b64 	%rd7562, %rd7561, 40;
	or.b64  	%rd7563, %rd7562, %rd7560;
	ld.global.u8 	%rd7564, [%rd7303+110];
	shl.b64 	%rd7565, %rd7564, 48;
	or.b64  	%rd7566, %rd7565, %rd7563;
	ld.global.u8 	%rd7567, [%rd7303+111];
	shl.b64 	%rd7568, %rd7567, 56;
	or.b64  	%rd7569, %rd7568, %rd7566;
	st.local.v2.u64 	[%rd44+96], {%rd7550, %rd7569};
	ld.global.u8 	%rd7570, [%rd7303+112];
	ld.global.u8 	%r3272, [%rd7303+113];
	mul.wide.u32 	%rd7571, %r3272, 256;
	or.b64  	%rd7572, %rd7571, %rd7570;
	ld.global.u8 	%r3273, [%rd7303+114];
	mul.wide.u32 	%rd7573, %r3273, 65536;
	or.b64  	%rd7574, %rd7573, %rd7572;
	ld.global.u8 	%r3274, [%rd7303+115];
	mul.wide.u32 	%rd7575, %r3274, 16777216;
	or.b64  	%rd7576, %rd7575, %rd7574;
	ld.global.u8 	%rd7577, [%rd7303+116];
	shl.b64 	%rd7578, %rd7577, 32;
	or.b64  	%rd7579, %rd7578, %rd7576;
	ld.global.u8 	%rd7580, [%rd7303+117];
	shl.b64 	%rd7581, %rd7580, 40;
	or.b64  	%rd7582, %rd7581, %rd7579;
	ld.global.u8 	%rd7583, [%rd7303+118];
	shl.b64 	%rd7584, %rd7583, 48;
	or.b64  	%rd7585, %rd7584, %rd7582;
	ld.global.u8 	%rd7586, [%rd7303+119];
	shl.b64 	%rd7587, %rd7586, 56;
	or.b64  	%rd7588, %rd7587, %rd7585;
	ld.global.u8 	%rd7589, [%rd7303+120];
	ld.global.u8 	%r3275, [%rd7303+121];
	mul.wide.u32 	%rd7590, %r3275, 256;
	or.b64  	%rd7591, %rd7590, %rd7589;
	ld.global.u8 	%r3276, [%rd7303+122];
	mul.wide.u32 	%rd7592, %r3276, 65536;
	or.b64  	%rd7593, %rd7592, %rd7591;
	ld.global.u8 	%r3277, [%rd7303+123];
	mul.wide.u32 	%rd7594, %r3277, 16777216;
	or.b64  	%rd7595, %rd7594, %rd7593;
	ld.global.u8 	%rd7596, [%rd7303+124];
	shl.b64 	%rd7597, %rd7596, 32;
	or.b64  	%rd7598, %rd7597, %rd7595;
	ld.global.u8 	%rd7599, [%rd7303+125];
	shl.b64 	%rd7600, %rd7599, 40;
	or.b64  	%rd7601, %rd7600, %rd7598;
	ld.global.u8 	%rd7602, [%rd7303+126];
	shl.b64 	%rd7603, %rd7602, 48;
	or.b64  	%rd7604, %rd7603, %rd7601;
	ld.global.u8 	%rd7605, [%rd7303+127];
	shl.b64 	%rd7606, %rd7605, 56;
	or.b64  	%rd7607, %rd7606, %rd7604;
	st.local.v2.u64 	[%rd44+112], {%rd7588, %rd7607};
	add.s64 	%rd19277, %rd19277, 128;
	sub.s64 	%rd7608, %rd779, %rd19298;
	add.s64 	%rd7609, %rd7608, 128;
	xor.b64  	%rd19291, %rd751, %rd7609;
	mov.b32 	%r10394, 0;
	mov.u64 	%rd19278, %rd754;
	mov.u64 	%rd19279, %rd752;
	mov.u64 	%rd19280, %rd19268;
	mov.u64 	%rd19281, %rd19272;
	mov.u64 	%rd19282, %rd19633;
	mov.u64 	%rd19283, %rd758;
	mov.u64 	%rd19284, %rd19269;
	mov.u64 	%rd19285, %rd19273;
	mov.u64 	%rd19286, %rd19637;
	mov.u64 	%rd19287, %rd753;
	mov.u64 	%rd19288, %rd19270;
	mov.u64 	%rd19289, %rd19274;
	mov.u64 	%rd19290, %rd19641;
	mov.u64 	%rd19292, %rd19271;
	mov.u64 	%rd19293, %rd19275;
$L__BB0_102:
	mul.wide.u32 	%rd7610, %r10394, 16;
	add.s64 	%rd7612, %rd7148, %rd7610;
	ld.const.u8 	%r3278, [%rd7612];
	mul.wide.u32 	%rd7613, %r3278, 8;
	add.s64 	%rd7614, %rd44, %rd7613;
	ld.local.u64 	%rd7615, [%rd7614];
	ld.const.u8 	%r3279, [%rd7612+1];
	mul.wide.u32 	%rd7616, %r3279, 8;
	add.s64 	%rd7617, %rd44, %rd7616;
	ld.local.u64 	%rd7618, [%rd7617];
	add.s64 	%rd7619, %rd19293, %rd7615;
	add.s64 	%rd7620, %rd7619, %rd19292;
	xor.b64  	%rd7621, %rd19291, %rd7620;
	mov.b64 	{%r3280, %r3281}, %rd7621;
	mov.b64 	%rd7622, {%r3281, %r3280};
	add.s64 	%rd7623, %rd19290, %rd7622;
	xor.b64  	%rd7624, %rd19292, %rd7623;
	mov.b64 	{%r3282, %r3283}, %rd7624;
	shf.l.wrap.b32 	%r3284, %r3283, %r3282, 8;
	shf.l.wrap.b32 	%r3285, %r3282, %r3283, 8;
	mov.b64 	%rd7625, {%r3285, %r3284};
	add.s64 	%rd7626, %rd7625, %rd7618;
	add.s64 	%rd7627, %rd7626, %rd7620;
	xor.b64  	%rd7628, %rd7622, %rd7627;
	mov.b64 	{%r3286, %r3287}, %rd7628;
	shf.l.wrap.b32 	%r3288, %r3287, %r3286, 16;
	shf.l.wrap.b32 	%r3289, %r3286, %r3287, 16;
	mov.b64 	%rd7629, {%r3289, %r3288};
	add.s64 	%rd7630, %rd7623, %rd7629;
	xor.b64  	%rd7631, %rd7625, %rd7630;
	mov.b64 	{%r3290, %r3291}, %rd7631;
	shf.l.wrap.b32 	%r3292, %r3290, %r3291, 1;
	shf.l.wrap.b32 	%r3293, %r3291, %r3290, 1;
	mov.b64 	%rd7632, {%r3293, %r3292};
	ld.const.u8 	%r3294, [%rd7612+2];
	mul.wide.u32 	%rd7633, %r3294, 8;
	add.s64 	%rd7634, %rd44, %rd7633;
	ld.local.u64 	%rd7635, [%rd7634];
	ld.const.u8 	%r3295, [%rd7612+3];
	mul.wide.u32 	%rd7636, %r3295, 8;
	add.s64 	%rd7637, %rd44, %rd7636;
	ld.local.u64 	%rd7638, [%rd7637];
	add.s64 	%rd7639, %rd19289, %rd7635;
	add.s64 	%rd7640, %rd7639, %rd19288;
	xor.b64  	%rd7641, %rd19287, %rd7640;
	mov.b64 	{%r3296, %r3297}, %rd7641;
	mov.b64 	%rd7642, {%r3297, %r3296};
	add.s64 	%rd7643, %rd19286, %rd7642;
	xor.b64  	%rd7644, %rd19288, %rd7643;
	mov.b64 	{%r3298, %r3299}, %rd7644;
	shf.l.wrap.b32 	%r3300, %r3299, %r3298, 8;
	shf.l.wrap.b32 	%r3301, %r3298, %r3299, 8;
	mov.b64 	%rd7645, {%r3301, %r3300};
	add.s64 	%rd7646, %rd7645, %rd7638;
	add.s64 	%rd7647, %rd7646, %rd7640;
	xor.b64  	%rd7648, %rd7642, %rd7647;
	mov.b64 	{%r3302, %r3303}, %rd7648;
	shf.l.wrap.b32 	%r3304, %r3303, %r3302, 16;
	shf.l.wrap.b32 	%r3305, %r3302, %r3303, 16;
	mov.b64 	%rd7649, {%r3305, %r3304};
	add.s64 	%rd7650, %rd7643, %rd7649;
	xor.b64  	%rd7651, %rd7645, %rd7650;
	mov.b64 	{%r3306, %r3307}, %rd7651;
	shf.l.wrap.b32 	%r3308, %r3306, %r3307, 1;
	shf.l.wrap.b32 	%r3309, %r3307, %r3306, 1;
	mov.b64 	%rd7652, {%r3309, %r3308};
	ld.const.u8 	%r3310, [%rd7612+4];
	mul.wide.u32 	%rd7653, %r3310, 8;
	add.s64 	%rd7654, %rd44, %rd7653;
	ld.local.u64 	%rd7655, [%rd7654];
	ld.const.u8 	%r3311, [%rd7612+5];
	mul.wide.u32 	%rd7656, %r3311, 8;
	add.s64 	%rd7657, %rd44, %rd7656;
	ld.local.u64 	%rd7658, [%rd7657];
	add.s64 	%rd7659, %rd19285, %rd7655;
	add.s64 	%rd7660, %rd7659, %rd19284;
	xor.b64  	%rd7661, %rd19283, %rd7660;
	mov.b64 	{%r3312, %r3313}, %rd7661;
	mov.b64 	%rd7662, {%r3313, %r3312};
	add.s64 	%rd7663, %rd19282, %rd7662;
	xor.b64  	%rd7664, %rd19284, %rd7663;
	mov.b64 	{%r3314, %r3315}, %rd7664;
	shf.l.wrap.b32 	%r3316, %r3315, %r3314, 8;
	shf.l.wrap.b32 	%r3317, %r3314, %r3315, 8;
	mov.b64 	%rd7665, {%r3317, %r3316};
	add.s64 	%rd7666, %rd7665, %rd7658;
	add.s64 	%rd7667, %rd7666, %rd7660;
	xor.b64  	%rd7668, %rd7662, %rd7667;
	mov.b64 	{%r3318, %r3319}, %rd7668;
	shf.l.wrap.b32 	%r3320, %r3319, %r3318, 16;
	shf.l.wrap.b32 	%r3321, %r3318, %r3319, 16;
	mov.b64 	%rd7669, {%r3321, %r3320};
	add.s64 	%rd7670, %rd7663, %rd7669;
	xor.b64  	%rd7671, %rd7665, %rd7670;
	mov.b64 	{%r3322, %r3323}, %rd7671;
	shf.l.wrap.b32 	%r3324, %r3322, %r3323, 1;
	shf.l.wrap.b32 	%r3325, %r3323, %r3322, 1;
	mov.b64 	%rd7672, {%r3325, %r3324};
	ld.const.u8 	%r3326, [%rd7612+6];
	mul.wide.u32 	%rd7673, %r3326, 8;
	add.s64 	%rd7674, %rd44, %rd7673;
	ld.local.u64 	%rd7675, [%rd7674];
	ld.const.u8 	%r3327, [%rd7612+7];
	mul.wide.u32 	%rd7676, %r3327, 8;
	add.s64 	%rd7677, %rd44, %rd7676;
	ld.local.u64 	%rd7678, [%rd7677];
	add.s64 	%rd7679, %rd19281, %rd7675;
	add.s64 	%rd7680, %rd7679, %rd19280;
	xor.b64  	%rd7681, %rd19279, %rd7680;
	mov.b64 	{%r3328, %r3329}, %rd7681;
	mov.b64 	%rd7682, {%r3329, %r3328};
	add.s64 	%rd7683, %rd19278, %rd7682;
	xor.b64  	%rd7684, %rd19280, %rd7683;
	mov.b64 	{%r3330, %r3331}, %rd7684;
	shf.l.wrap.b32 	%r3332, %r3331, %r3330, 8;
	shf.l.wrap.b32 	%r3333, %r3330, %r3331, 8;
	mov.b64 	%rd7685, {%r3333, %r3332};
	add.s64 	%rd7686, %rd7685, %rd7678;
	add.s64 	%rd7687, %rd7686, %rd7680;
	xor.b64  	%rd7688, %rd7682, %rd7687;
	mov.b64 	{%r3334, %r3335}, %rd7688;
	shf.l.wrap.b32 	%r3336, %r3335, %r3334, 16;
	shf.l.wrap.b32 	%r3337, %r3334, %r3335, 16;
	mov.b64 	%rd7689, {%r3337, %r3336};
	add.s64 	%rd7690, %rd7683, %rd7689;
	xor.b64  	%rd7691, %rd7685, %rd7690;
	mov.b64 	{%r3338, %r3339}, %rd7691;
	shf.l.wrap.b32 	%r3340, %r3338, %r3339, 1;
	shf.l.wrap.b32 	%r3341, %r3339, %r3338, 1;
	mov.b64 	%rd7692, {%r3341, %r3340};
	ld.const.u8 	%r3342, [%rd7612+8];
	mul.wide.u32 	%rd7693, %r3342, 8;
	add.s64 	%rd7694, %rd44, %rd7693;
	ld.local.u64 	%rd7695, [%rd7694];
	ld.const.u8 	%r3343, [%rd7612+9];
	mul.wide.u32 	%rd7696, %r3343, 8;
	add.s64 	%rd7697, %rd44, %rd7696;
	ld.local.u64 	%rd7698, [%rd7697];
	add.s64 	%rd7699, %rd7627, %rd7695;
	add.s64 	%rd7700, %rd7699, %rd7652;
	xor.b64  	%rd7701, %rd7689, %rd7700;
	mov.b64 	{%r3344, %r3345}, %rd7701;
	mov.b64 	%rd7702, {%r3345, %r3344};
	add.s64 	%rd7703, %rd7670, %rd7702;
	xor.b64  	%rd7704, %rd7652, %rd7703;
	mov.b64 	{%r3346, %r3347}, %rd7704;
	shf.l.wrap.b32 	%r3348, %r3347, %r3346, 8;
	shf.l.wrap.b32 	%r3349, %r3346, %r3347, 8;
	mov.b64 	%rd7705, {%r3349, %r3348};
	add.s64 	%rd7706, %rd7705, %rd7698;
	add.s64 	%rd19293, %rd7706, %rd7700;
	xor.b64  	%rd7707, %rd7702, %rd19293;
	mov.b64 	{%r3350, %r3351}, %rd7707;
	shf.l.wrap.b32 	%r3352, %r3351, %r3350, 16;
	shf.l.wrap.b32 	%r3353, %r3350, %r3351, 16;
	mov.b64 	%rd19279, {%r3353, %r3352};
	add.s64 	%rd19282, %rd7703, %rd19279;
	xor.b64  	%rd7708, %rd7705, %rd19282;
	mov.b64 	{%r3354, %r3355}, %rd7708;
	shf.l.wrap.b32 	%r3356, %r3354, %r3355, 1;
	shf.l.wrap.b32 	%r3357, %r3355, %r3354, 1;
	mov.b64 	%rd19288, {%r3357, %r3356};
	ld.const.u8 	%r3358, [%rd7612+10];
	mul.wide.u32 	%rd7709, %r3358, 8;
	add.s64 	%rd7710, %rd44, %rd7709;
	ld.local.u64 	%rd7711, [%rd7710];
	ld.const.u8 	%r3359, [%rd7612+11];
	mul.wide.u32 	%rd7712, %r3359, 8;
	add.s64 	%rd7713, %rd44, %rd7712;
	ld.local.u64 	%rd7714, [%rd7713];
	add.s64 	%rd7715, %rd7647, %rd7711;
	add.s64 	%rd7716, %rd7715, %rd7672;
	xor.b64  	%rd7717, %rd7629, %rd7716;
	mov.b64 	{%r3360, %r3361}, %rd7717;
	mov.b64 	%rd7718, {%r3361, %r3360};
	add.s64 	%rd7719, %rd7690, %rd7718;
	xor.b64  	%rd7720, %rd7672, %rd7719;
	mov.b64 	{%r3362, %r3363}, %rd7720;
	shf.l.wrap.b32 	%r3364, %r3363, %r3362, 8;
	shf.l.wrap.b32 	%r3365, %r3362, %r3363, 8;
	mov.b64 	%rd7721, {%r3365, %r3364};
	add.s64 	%rd7722, %rd7721, %rd7714;
	add.s64 	%rd19289, %rd7722, %rd7716;
	xor.b64  	%rd7723, %rd7718, %rd19289;
	mov.b64 	{%r3366, %r3367}, %rd7723;
	shf.l.wrap.b32 	%r3368, %r3367, %r3366, 16;
	shf.l.wrap.b32 	%r3369, %r3366, %r3367, 16;
	mov.b64 	%rd19291, {%r3369, %r3368};
	add.s64 	%rd19278, %rd7719, %rd19291;
	xor.b64  	%rd7724, %rd7721, %rd19278;
	mov.b64 	{%r3370, %r3371}, %rd7724;
	shf.l.wrap.b32 	%r3372, %r3370, %r3371, 1;
	shf.l.wrap.b32 	%r3373, %r3371, %r3370, 1;
	mov.b64 	%rd19284, {%r3373, %r3372};
	ld.const.u8 	%r3374, [%rd7612+12];
	mul.wide.u32 	%rd7725, %r3374, 8;
	add.s64 	%rd7726, %rd44, %rd7725;
	ld.local.u64 	%rd7727, [%rd7726];
	ld.const.u8 	%r3375, [%rd7612+13];
	mul.wide.u32 	%rd7728, %r3375, 8;
	add.s64 	%rd7729, %rd44, %rd7728;
	ld.local.u64 	%rd7730, [%rd7729];
	add.s64 	%rd7731, %rd7667, %rd7727;
	add.s64 	%rd7732, %rd7731, %rd7692;
	xor.b64  	%rd7733, %rd7649, %rd7732;
	mov.b64 	{%r3376, %r3377}, %rd7733;
	mov.b64 	%rd7734, {%r3377, %r3376};
	add.s64 	%rd7735, %rd7630, %rd7734;
	xor.b64  	%rd7736, %rd7692, %rd7735;
	mov.b64 	{%r3378, %r3379}, %rd7736;
	shf.l.wrap.b32 	%r3380, %r3379, %r3378, 8;
	shf.l.wrap.b32 	%r3381, %r3378, %r3379, 8;
	mov.b64 	%rd7737, {%r3381, %r3380};
	add.s64 	%rd7738, %rd7737, %rd7730;
	add.s64 	%rd19285, %rd7738, %rd7732;
	xor.b64  	%rd7739, %rd7734, %rd19285;
	mov.b64 	{%r3382, %r3383}, %rd7739;
	shf.l.wrap.b32 	%r3384, %r3383, %r3382, 16;
	shf.l.wrap.b32 	%r3385, %r3382, %r3383, 16;
	mov.b64 	%rd19287, {%r3385, %r3384};
	add.s64 	%rd19290, %rd7735, %rd19287;
	xor.b64  	%rd7740, %rd7737, %rd19290;
	mov.b64 	{%r3386, %r3387}, %rd7740;
	shf.l.wrap.b32 	%r3388, %r3386, %r3387, 1;
	shf.l.wrap.b32 	%r3389, %r3387, %r3386, 1;
	mov.b64 	%rd19280, {%r3389, %r3388};
	ld.const.u8 	%r3390, [%rd7612+14];
	mul.wide.u32 	%rd7741, %r3390, 8;
	add.s64 	%rd7742, %rd44, %rd7741;
	ld.local.u64 	%rd7743, [%rd7742];
	ld.const.u8 	%r3391, [%rd7612+15];
	mul.wide.u32 	%rd7744, %r3391, 8;
	add.s64 	%rd7745, %rd44, %rd7744;
	ld.local.u64 	%rd7746, [%rd7745];
	add.s64 	%rd7747, %rd7687, %rd7743;
	add.s64 	%rd7748, %rd7747, %rd7632;
	xor.b64  	%rd7749, %rd7669, %rd7748;
	mov.b64 	{%r3392, %r3393}, %rd7749;
	mov.b64 	%rd7750, {%r3393, %r3392};
	add.s64 	%rd7751, %rd7650, %rd7750;
	xor.b64  	%rd7752, %rd7632, %rd7751;
	mov.b64 	{%r3394, %r3395}, %rd7752;
	shf.l.wrap.b32 	%r3396, %r3395, %r3394, 8;
	shf.l.wrap.b32 	%r3397, %r3394, %r3395, 8;
	mov.b64 	%rd7753, {%r3397, %r3396};
	add.s64 	%rd7754, %rd7753, %rd7746;
	add.s64 	%rd19281, %rd7754, %rd7748;
	xor.b64  	%rd7755, %rd7750, %rd19281;
	mov.b64 	{%r3398, %r3399}, %rd7755;
	shf.l.wrap.b32 	%r3400, %r3399, %r3398, 16;
	shf.l.wrap.b32 	%r3401, %r3398, %r3399, 16;
	mov.b64 	%rd19283, {%r3401, %r3400};
	add.s64 	%rd19286, %rd7751, %rd19283;
	xor.b64  	%rd7756, %rd7753, %rd19286;
	mov.b64 	{%r3402, %r3403}, %rd7756;
	shf.l.wrap.b32 	%r3404, %r3402, %r3403, 1;
	shf.l.wrap.b32 	%r3405, %r3403, %r3402, 1;
	mov.b64 	%rd19292, {%r3405, %r3404};
	add.s32 	%r10394, %r10394, 1;
	setp.ne.s32 	%p85, %r10394, 12;
	@%p85 bra 	$L__BB0_102;
	xor.b64  	%rd7757, %rd19293, %rd19275;
	xor.b64  	%rd19275, %rd7757, %rd19290;
	xor.b64  	%rd7758, %rd19289, %rd19274;
	xor.b64  	%rd19274, %rd7758, %rd19286;
	xor.b64  	%rd7759, %rd19285, %rd19273;
	xor.b64  	%rd19273, %rd7759, %rd19282;
	xor.b64  	%rd7760, %rd19281, %rd19272;
	xor.b64  	%rd19272, %rd7760, %rd19278;
	xor.b64  	%rd7761, %rd19292, %rd19271;
	xor.b64  	%rd19271, %rd7761, %rd19291;
	xor.b64  	%rd7762, %rd19288, %rd19270;
	xor.b64  	%rd19270, %rd7762, %rd19287;
	xor.b64  	%rd7763, %rd19284, %rd19269;
	xor.b64  	%rd19269, %rd7763, %rd19283;
	xor.b64  	%rd7764, %rd19280, %rd19268;
	xor.b64  	%rd19268, %rd7764, %rd19279;
	add.s64 	%rd19298, %rd19298, -128;
	setp.gt.u64 	%p86, %rd19298, 128;
	@%p86 bra 	$L__BB0_101;
	st.local.u64 	[%rd45+464], %rd19275;
	st.local.u64 	[%rd45+472], %rd19274;
	st.local.u64 	[%rd45+480], %rd19273;
	st.local.u64 	[%rd45+488], %rd19272;
	st.local.u64 	[%rd45+496], %rd19271;
	st.local.u64 	[%rd45+504], %rd19270;
	st.local.u64 	[%rd45+512], %rd19269;
	st.local.u64 	[%rd45+520], %rd19268;
$L__BB0_105:
	and.b64  	%rd885, %rd19298, 3;
	setp.lt.u64 	%p87, %rd19298, 4;
	mov.b64 	%rd19297, 0;
	@%p87 bra 	$L__BB0_108;
	and.b64  	%rd19297, %rd19298, 252;
	mov.b64 	%rd19296, 0;
$L__BB0_107:
	add.s64 	%rd7767, %rd19296, %rd19277;
	add.s64 	%rd7768, %rd769, %rd7767;
	add.s64 	%rd7769, %rd762, %rd19296;
	ld.global.u8 	%r3406, [%rd7768+3];
	ld.global.u8 	%r3407, [%rd7768+2];
	prmt.b32 	%r3408, %r3407, %r3406, 0x3340U;
	ld.global.u8 	%r3409, [%rd7768+1];
	ld.global.u8 	%r3410, [%rd7768];
	prmt.b32 	%r3411, %r3410, %r3409, 0x3340U;
	prmt.b32 	%r3412, %r3411, %r3408, 0x5410U;
	st.local.u32 	[%rd7769+64], %r3412;
	add.s64 	%rd19296, %rd19296, 4;
	setp.ne.s64 	%p88, %rd19296, %rd19297;
	@%p88 bra 	$L__BB0_107;
$L__BB0_108:
	setp.eq.s64 	%p89, %rd885, 0;
	@%p89 bra 	$L__BB0_112;
	add.s64 	%rd7770, %rd19297, %rd19277;
	add.s64 	%rd890, %rd769, %rd7770;
	ld.global.u8 	%rs144, [%rd890];
	add.s64 	%rd891, %rd762, %rd19297;
	st.local.u8 	[%rd891+64], %rs144;
	setp.eq.s64 	%p90, %rd885, 1;
	@%p90 bra 	$L__BB0_112;
	ld.global.u8 	%rs145, [%rd890+1];
	st.local.u8 	[%rd891+65], %rs145;
	setp.eq.s64 	%p91, %rd885, 2;
	@%p91 bra 	$L__BB0_112;
	ld.global.u8 	%rs146, [%rd890+2];
	st.local.u8 	[%rd891+66], %rs146;
$L__BB0_112:
	st.local.u64 	[%rd45+656], %rd19298;
	ld.local.u32 	%r3413, [%rd45+740];
	add.s32 	%r3414, %r3413, 1;
	st.local.u32 	[%rd45+740], %r3414;
	shl.b32 	%r3415, %r3414, 3;
	and.b32  	%r3416, %r3415, 56;
	cvt.u64.u32 	%rd7899, %r3416;
	add.s64 	%rd7900, %rd769, %rd7899;
	ld.global.u8 	%rd7901, [%rd7900];
	ld.global.u8 	%r3417, [%rd7900+1];
	mul.wide.u32 	%rd7902, %r3417, 256;
	or.b64  	%rd7903, %rd7902, %rd7901;
	ld.global.u8 	%r3418, [%rd7900+2];
	mul.wide.u32 	%rd7904, %r3418, 65536;
	or.b64  	%rd7905, %rd7904, %rd7903;
	ld.global.u8 	%r3419, [%rd7900+3];
	mul.wide.u32 	%rd7906, %r3419, 16777216;
	or.b64  	%rd7907, %rd7906, %rd7905;
	ld.global.u8 	%rd7908, [%rd7900+4];
	shl.b64 	%rd7909, %rd7908, 32;
	or.b64  	%rd7910, %rd7909, %rd7907;
	ld.global.u8 	%rd7911, [%rd7900+5];
	shl.b64 	%rd7912, %rd7911, 40;
	or.b64  	%rd7913, %rd7912, %rd7910;
	ld.global.u8 	%rd7914, [%rd7900+6];
	shl.b64 	%rd7915, %rd7914, 48;
	or.b64  	%rd7916, %rd7915, %rd7913;
	ld.global.u8 	%rd7917, [%rd7900+7];
	shl.b64 	%rd7918, %rd7917, 56;
	or.b64  	%rd1001, %rd7918, %rd7916;
	bra.uni 	$L__BB0_132;
$L__BB0_113:
	add.s64 	%rd6398, %rd43, %rd19300;
	ld.local.u32 	%r2743, [%rd6398+64];
	add.s64 	%rd6399, %rd41, %rd19300;
	st.local.u32 	[%rd6399], %r2743;
	add.s64 	%rd19300, %rd19300, 4;
	setp.eq.s64 	%p71, %rd19300, %rd19299;
	@%p71 bra 	$L__BB0_114;
	bra.uni 	$L__BB0_113;
$L__BB0_114:
	setp.eq.s64 	%p72, %rd904, 0;
	@%p72 bra 	$L__BB0_118;
	add.s64 	%rd907, %rd43, %rd19299;
	ld.local.u8 	%rs134, [%rd907+64];
	add.s64 	%rd908, %rd41, %rd19299;
	st.local.u8 	[%rd908], %rs134;
	setp.eq.s64 	%p73, %rd904, 1;
	@%p73 bra 	$L__BB0_118;
	ld.local.u8 	%rs135, [%rd907+65];
	st.local.u8 	[%rd908+1], %rs135;
	setp.eq.s64 	%p74, %rd904, 2;
	@%p74 bra 	$L__BB0_118;
	ld.local.u8 	%rs136, [%rd907+66];
	st.local.u8 	[%rd908+2], %rs136;
$L__BB0_118:
	ld.local.v4.b32 	{%r2745, %r2746, %r2747, %r2748}, [%rd41];
	bfe.u32 	%r2749, %r2748, 24, 8;
	bfe.u32 	%r2750, %r2748, 16, 8;
	bfe.u32 	%r2751, %r2748, 8, 8;
	bfe.u32 	%r2752, %r2748, 0, 8;
	bfe.u32 	%r2753, %r2747, 0, 8;
	bfe.u32 	%r2754, %r2746, 24, 8;
	bfe.u32 	%r2755, %r2746, 16, 8;
	bfe.u32 	%r2756, %r2746, 8, 8;
	bfe.u32 	%r2757, %r2746, 0, 8;
	ld.local.u32 	%rd6400, [%rd41];
	cvt.u64.u32 	%rd6401, %r2757;
	shl.b64 	%rd6402, %rd6401, 32;
	and.b64  	%rd6403, %rd6402, 1095216660480;
	or.b64  	%rd6404, %rd6403, %rd6400;
	cvt.u64.u32 	%rd6405, %r2756;
	shl.b64 	%rd6406, %rd6405, 40;
	and.b64  	%rd6407, %rd6406, 280375465082880;
	or.b64  	%rd6408, %rd6407, %rd6404;
	cvt.u64.u32 	%rd6409, %r2755;
	shl.b64 	%rd6410, %rd6409, 48;
	and.b64  	%rd6411, %rd6410, 71776119061217280;
	or.b64  	%rd6412, %rd6411, %rd6408;
	cvt.u64.u32 	%rd6413, %r2754;
	shl.b64 	%rd6414, %rd6413, 56;
	or.b64  	%rd6415, %rd6414, %rd6412;
	cvt.u64.u32 	%rd6416, %r2753;
	and.b64  	%rd6417, %rd6416, 255;
	bfe.u32 	%r2758, %r2747, 8, 8;
	mul.wide.u32 	%rd6418, %r2758, 256;
	or.b64  	%rd6419, %rd6418, %rd6417;
	bfe.u32 	%r2759, %r2747, 16, 8;
	mul.wide.u32 	%rd6420, %r2759, 65536;
	or.b64  	%rd6421, %rd6420, %rd6419;
	bfe.u32 	%r2760, %r2747, 24, 8;
	mul.wide.u32 	%rd6422, %r2760, 16777216;
	or.b64  	%rd6423, %rd6422, %rd6421;
	cvt.u64.u32 	%rd6424, %r2752;
	shl.b64 	%rd6425, %rd6424, 32;
	and.b64  	%rd6426, %rd6425, 1095216660480;
	or.b64  	%rd6427, %rd6426, %rd6423;
	cvt.u64.u32 	%rd6428, %r2751;
	shl.b64 	%rd6429, %rd6428, 40;
	and.b64  	%rd6430, %rd6429, 280375465082880;
	or.b64  	%rd6431, %rd6430, %rd6427;
	cvt.u64.u32 	%rd6432, %r2750;
	shl.b64 	%rd6433, %rd6432, 48;
	and.b64  	%rd6434, %rd6433, 71776119061217280;
	or.b64  	%rd6435, %rd6434, %rd6431;
	cvt.u64.u32 	%rd6436, %r2749;
	shl.b64 	%rd6437, %rd6436, 56;
	or.b64  	%rd6438, %rd6437, %rd6435;
	st.local.v2.u64 	[%rd42], {%rd6415, %rd6438};
	ld.local.v4.b32 	{%r2761, %r2762, %r2763, %r2764}, [%rd41+16];
	bfe.u32 	%r2765, %r2764, 24, 8;
	bfe.u32 	%r2766, %r2764, 16, 8;
	bfe.u32 	%r2767, %r2764, 8, 8;
	bfe.u32 	%r2768, %r2764, 0, 8;
	bfe.u32 	%r2769, %r2763, 0, 8;
	bfe.u32 	%r2770, %r2762, 24, 8;
	bfe.u32 	%r2771, %r2762, 16, 8;
	bfe.u32 	%r2772, %r2762, 8, 8;
	bfe.u32 	%r2773, %r2762, 0, 8;
	ld.local.u32 	%rd6439, [%rd41+16];
	cvt.u64.u32 	%rd6440, %r2773;
	shl.b64 	%rd6441, %rd6440, 32;
	and.b64  	%rd6442, %rd6441, 1095216660480;
	or.b64  	%rd6443, %rd6442, %rd6439;
	cvt.u64.u32 	%rd6444, %r2772;
	shl.b64 	%rd6445, %rd6444, 40;
	and.b64  	%rd6446, %rd6445, 280375465082880;
	or.b64  	%rd6447, %rd6446, %rd6443;
	cvt.u64.u32 	%rd6448, %r2771;
	shl.b64 	%rd6449, %rd6448, 48;
	and.b64  	%rd6450, %rd6449, 71776119061217280;
	or.b64  	%rd6451, %rd6450, %rd6447;
	cvt.u64.u32 	%rd6452, %r2770;
	shl.b64 	%rd6453, %rd6452, 56;
	or.b64  	%rd6454, %rd6453, %rd6451;
	cvt.u64.u32 	%rd6455, %r2769;
	and.b64  	%rd6456, %rd6455, 255;
	bfe.u32 	%r2774, %r2763, 8, 8;
	mul.wide.u32 	%rd6457, %r2774, 256;
	or.b64  	%rd6458, %rd6457, %rd6456;
	bfe.u32 	%r2775, %r2763, 16, 8;
	mul.wide.u32 	%rd6459, %r2775, 65536;
	or.b64  	%rd6460, %rd6459, %rd6458;
	bfe.u32 	%r2776, %r2763, 24, 8;
	mul.wide.u32 	%rd6461, %r2776, 16777216;
	or.b64  	%rd6462, %rd6461, %rd6460;
	cvt.u64.u32 	%rd6463, %r2768;
	shl.b64 	%rd6464, %rd6463, 32;
	and.b64  	%rd6465, %rd6464, 1095216660480;
	or.b64  	%rd6466, %rd6465, %rd6462;
	cvt.u64.u32 	%rd6467, %r2767;
	shl.b64 	%rd6468, %rd6467, 40;
	and.b64  	%rd6469, %rd6468, 280375465082880;
	or.b64  	%rd6470, %rd6469, %rd6466;
	cvt.u64.u32 	%rd6471, %r2766;
	shl.b64 	%rd6472, %rd6471, 48;
	and.b64  	%rd6473, %rd6472, 71776119061217280;
	or.b64  	%rd6474, %rd6473, %rd6470;
	cvt.u64.u32 	%rd6475, %r2765;
	shl.b64 	%rd6476, %rd6475, 56;
	or.b64  	%rd6477, %rd6476, %rd6474;
	st.local.v2.u64 	[%rd42+16], {%rd6454, %rd6477};
	ld.local.v4.b32 	{%r2777, %r2778, %r2779, %r2780}, [%rd41+32];
	bfe.u32 	%r2781, %r2780, 24, 8;
	bfe.u32 	%r2782, %r2780, 16, 8;
	bfe.u32 	%r2783, %r2780, 8, 8;
	bfe.u32 	%r2784, %r2780, 0, 8;
	bfe.u32 	%r2785, %r2779, 0, 8;
	bfe.u32 	%r2786, %r2778, 24, 8;
	bfe.u32 	%r2787, %r2778, 16, 8;
	bfe.u32 	%r2788, %r2778, 8, 8;
	bfe.u32 	%r2789, %r2778, 0, 8;
	ld.local.u32 	%rd6478, [%rd41+32];
	cvt.u64.u32 	%rd6479, %r2789;
	shl.b64 	%rd6480, %rd6479, 32;
	and.b64  	%rd6481, %rd6480, 1095216660480;
	or.b64  	%rd6482, %rd6481, %rd6478;
	cvt.u64.u32 	%rd6483, %r2788;
	shl.b64 	%rd6484, %rd6483, 40;
	and.b64  	%rd6485, %rd6484, 280375465082880;
	or.b64  	%rd6486, %rd6485, %rd6482;
	cvt.u64.u32 	%rd6487, %r2787;
	shl.b64 	%rd6488, %rd6487, 48;
	and.b64  	%rd6489, %rd6488, 71776119061217280;
	or.b64  	%rd6490, %rd6489, %rd6486;
	cvt.u64.u32 	%rd6491, %r2786;
	shl.b64 	%rd6492, %rd6491, 56;
	or.b64  	%rd6493, %rd6492, %rd6490;
	cvt.u64.u32 	%rd6494, %r2785;
	and.b64  	%rd6495, %rd6494, 255;
	bfe.u32 	%r2790, %r2779, 8, 8;
	mul.wide.u32 	%rd6496, %r2790, 256;
	or.b64  	%rd6497, %rd6496, %rd6495;
	bfe.u32 	%r2791, %r2779, 16, 8;
	mul.wide.u32 	%rd6498, %r2791, 65536;
	or.b64  	%rd6499, %rd6498, %rd6497;
	bfe.u32 	%r2792, %r2779, 24, 8;
	mul.wide.u32 	%rd6500, %r2792, 16777216;
	or.b64  	%rd6501, %rd6500, %rd6499;
	cvt.u64.u32 	%rd6502, %r2784;
	shl.b64 	%rd6503, %rd6502, 32;
	and.b64  	%rd6504, %rd6503, 1095216660480;
	or.b64  	%rd6505, %rd6504, %rd6501;
	cvt.u64.u32 	%rd6506, %r2783;
	shl.b64 	%rd6507, %rd6506, 40;
	and.b64  	%rd6508, %rd6507, 280375465082880;
	or.b64  	%rd6509, %rd6508, %rd6505;
	cvt.u64.u32 	%rd6510, %r2782;
	shl.b64 	%rd6511, %rd6510, 48;
	and.b64  	%rd6512, %rd6511, 71776119061217280;
	or.b64  	%rd6513, %rd6512, %rd6509;
	cvt.u64.u32 	%rd6514, %r2781;
	shl.b64 	%rd6515, %rd6514, 56;
	or.b64  	%rd6516, %rd6515, %rd6513;
	st.local.v2.u64 	[%rd42+32], {%rd6493, %rd6516};
	ld.local.v4.b32 	{%r2793, %r2794, %r2795, %r2796}, [%rd41+48];
	bfe.u32 	%r2797, %r2796, 24, 8;
	bfe.u32 	%r2798, %r2796, 16, 8;
	bfe.u32 	%r2799, %r2796, 8, 8;
	bfe.u32 	%r2800, %r2796, 0, 8;
	bfe.u32 	%r2801, %r2795, 0, 8;
	bfe.u32 	%r2802, %r2794, 24, 8;
	bfe.u32 	%r2803, %r2794, 16, 8;
	bfe.u32 	%r2804, %r2794, 8, 8;
	bfe.u32 	%r2805, %r2794, 0, 8;
	ld.local.u32 	%rd6517, [%rd41+48];
	cvt.u64.u32 	%rd6518, %r2805;
	shl.b64 	%rd6519, %rd6518, 32;
	and.b64  	%rd6520, %rd6519, 1095216660480;
	or.b64  	%rd6521, %rd6520, %rd6517;
	cvt.u64.u32 	%rd6522, %r2804;
	shl.b64 	%rd6523, %rd6522, 40;
	and.b64  	%rd6524, %rd6523, 280375465082880;
	or.b64  	%rd6525, %rd6524, %rd6521;
	cvt.u64.u32 	%rd6526, %r2803;
	shl.b64 	%rd6527, %rd6526, 48;
	and.b64  	%rd6528, %rd6527, 71776119061217280;
	or.b64  	%rd6529, %rd6528, %rd6525;
	cvt.u64.u32 	%rd6530, %r2802;
	shl.b64 	%rd6531, %rd6530, 56;
	or.b64  	%rd6532, %rd6531, %rd6529;
	cvt.u64.u32 	%rd6533, %r2801;
	and.b64  	%rd6534, %rd6533, 255;
	bfe.u32 	%r2806, %r2795, 8, 8;
	mul.wide.u32 	%rd6535, %r2806, 256;
	or.b64  	%rd6536, %rd6535, %rd6534;
	bfe.u32 	%r2807, %r2795, 16, 8;
	mul.wide.u32 	%rd6537, %r2807, 65536;
	or.b64  	%rd6538, %rd6537, %rd6536;
	bfe.u32 	%r2808, %r2795, 24, 8;
	mul.wide.u32 	%rd6539, %r2808, 16777216;
	or.b64  	%rd6540, %rd6539, %rd6538;
	cvt.u64.u32 	%rd6541, %r2800;
	shl.b64 	%rd6542, %rd6541, 32;
	and.b64  	%rd6543, %rd6542, 1095216660480;
	or.b64  	%rd6544, %rd6543, %rd6540;
	cvt.u64.u32 	%rd6545, %r2799;
	shl.b64 	%rd6546, %rd6545, 40;
	and.b64  	%rd6547, %rd6546, 280375465082880;
	or.b64  	%rd6548, %rd6547, %rd6544;
	cvt.u64.u32 	%rd6549, %r2798;
	shl.b64 	%rd6550, %rd6549, 48;
	and.b64  	%rd6551, %rd6550, 71776119061217280;
	or.b64  	%rd6552, %rd6551, %rd6548;
	cvt.u64.u32 	%rd6553, %r2797;
	shl.b64 	%rd6554, %rd6553, 56;
	or.b64  	%rd6555, %rd6554, %rd6552;
	st.local.v2.u64 	[%rd42+48], {%rd6532, %rd6555};
	ld.local.v4.b32 	{%r2809, %r2810, %r2811, %r2812}, [%rd41+64];
	bfe.u32 	%r2813, %r2812, 24, 8;
	bfe.u32 	%r2814, %r2812, 16, 8;
	bfe.u32 	%r2815, %r2812, 8, 8;
	bfe.u32 	%r2816, %r2812, 0, 8;
	bfe.u32 	%r2817, %r2811, 0, 8;
	bfe.u32 	%r2818, %r2810, 24, 8;
	bfe.u32 	%r2819, %r2810, 16, 8;
	bfe.u32 	%r2820, %r2810, 8, 8;
	bfe.u32 	%r2821, %r2810, 0, 8;
	ld.local.u32 	%rd6556, [%rd41+64];
	cvt.u64.u32 	%rd6557, %r2821;
	shl.b64 	%rd6558, %rd6557, 32;
	and.b64  	%rd6559, %rd6558, 1095216660480;
	or.b64  	%rd6560, %rd6559, %rd6556;
	cvt.u64.u32 	%rd6561, %r2820;
	shl.b64 	%rd6562, %rd6561, 40;
	and.b64  	%rd6563, %rd6562, 280375465082880;
	or.b64  	%rd6564, %rd6563, %rd6560;
	cvt.u64.u32 	%rd6565, %r2819;
	shl.b64 	%rd6566, %rd6565, 48;
	and.b64  	%rd6567, %rd6566, 71776119061217280;
	or.b64  	%rd6568, %rd6567, %rd6564;
	cvt.u64.u32 	%rd6569, %r2818;
	shl.b64 	%rd6570, %rd6569, 56;
	or.b64  	%rd6571, %rd6570, %rd6568;
	cvt.u64.u32 	%rd6572, %r2817;
	and.b64  	%rd6573, %rd6572, 255;
	bfe.u32 	%r2822, %r2811, 8, 8;
	mul.wide.u32 	%rd6574, %r2822, 256;
	or.b64  	%rd6575, %rd6574, %rd6573;
	bfe.u32 	%r2823, %r2811, 16, 8;
	mul.wide.u32 	%rd6576, %r2823, 65536;
	or.b64  	%rd6577, %rd6576, %rd6575;
	bfe.u32 	%r2824, %r2811, 24, 8;
	mul.wide.u32 	%rd6578, %r2824, 16777216;
	or.b64  	%rd6579, %rd6578, %rd6577;
	cvt.u64.u32 	%rd6580, %r2816;
	shl.b64 	%rd6581, %rd6580, 32;
	and.b64  	%rd6582, %rd6581, 1095216660480;
	or.b64  	%rd6583, %rd6582, %rd6579;
	cvt.u64.u32 	%rd6584, %r2815;
	shl.b64 	%rd6585, %rd6584, 40;
	and.b64  	%rd6586, %rd6585, 280375465082880;
	or.b64  	%rd6587, %rd6586, %rd6583;
	cvt.u64.u32 	%rd6588, %r2814;
	shl.b64 	%rd6589, %rd6588, 48;
	and.b64  	%rd6590, %rd6589, 71776119061217280;
	or.b64  	%rd6591, %rd6590, %rd6587;
	cvt.u64.u32 	%rd6592, %r2813;
	shl.b64 	%rd6593, %rd6592, 56;
	or.b64  	%rd6594, %rd6593, %rd6591;
	st.local.v2.u64 	[%rd42+64], {%rd6571, %rd6594};
	ld.local.v4.b32 	{%r2825, %r2826, %r2827, %r2828}, [%rd41+80];
	bfe.u32 	%r2829, %r2828, 24, 8;
	bfe.u32 	%r2830, %r2828, 16, 8;
	bfe.u32 	%r2831, %r2828, 8, 8;
	bfe.u32 	%r2832, %r2828, 0, 8;
	bfe.u32 	%r2833, %r2827, 0, 8;
	bfe.u32 	%r2834, %r2826, 24, 8;
	bfe.u32 	%r2835, %r2826, 16, 8;
	bfe.u32 	%r2836, %r2826, 8, 8;
	bfe.u32 	%r2837, %r2826, 0, 8;
	ld.local.u32 	%rd6595, [%rd41+80];
	cvt.u64.u32 	%rd6596, %r2837;
	shl.b64 	%rd6597, %rd6596, 32;
	and.b64  	%rd6598, %rd6597, 1095216660480;
	or.b64  	%rd6599, %rd6598, %rd6595;
	cvt.u64.u32 	%rd6600, %r2836;
	shl.b64 	%rd6601, %rd6600, 40;
	and.b64  	%rd6602, %rd6601, 280375465082880;
	or.b64  	%rd6603, %rd6602, %rd6599;
	cvt.u64.u32 	%rd6604, %r2835;
	shl.b64 	%rd6605, %rd6604, 48;
	and.b64  	%rd6606, %rd6605, 71776119061217280;
	or.b64  	%rd6607, %rd6606, %rd6603;
	cvt.u64.u32 	%rd6608, %r2834;
	shl.b64 	%rd6609, %rd6608, 56;
	or.b64  	%rd6610, %rd6609, %rd6607;
	cvt.u64.u32 	%rd6611, %r2833;
	and.b64  	%rd6612, %rd6611, 255;
	bfe.u32 	%r2838, %r2827, 8, 8;
	mul.wide.u32 	%rd6613, %r2838, 256;
	or.b64  	%rd6614, %rd6613, %rd6612;
	bfe.u32 	%r2839, %r2827, 16, 8;
	mul.wide.u32 	%rd6615, %r2839, 65536;
	or.b64  	%rd6616, %rd6615, %rd6614;
	bfe.u32 	%r2840, %r2827, 24, 8;
	mul.wide.u32 	%rd6617, %r2840, 16777216;
	or.b64  	%rd6618, %rd6617, %rd6616;
	cvt.u64.u32 	%rd6619, %r2832;
	shl.b64 	%rd6620, %rd6619, 32;
	and.b64  	%rd6621, %rd6620, 1095216660480;
	or.b64  	%rd6622, %rd6621, %rd6618;
	cvt.u64.u32 	%rd6623, %r2831;
	shl.b64 	%rd6624, %rd6623, 40;
	and.b64  	%rd6625, %rd6624, 280375465082880;
	or.b64  	%rd6626, %rd6625, %rd6622;
	cvt.u64.u32 	%rd6627, %r2830;
	shl.b64 	%rd6628, %rd6627, 48;
	and.b64  	%rd6629, %rd6628, 71776119061217280;
	or.b64  	%rd6630, %rd6629, %rd6626;
	cvt.u64.u32 	%rd6631, %r2829;
	shl.b64 	%rd6632, %rd6631, 56;
	or.b64  	%rd6633, %rd6632, %rd6630;
	st.local.v2.u64 	[%rd42+80], {%rd6610, %rd6633};
	ld.local.v4.b32 	{%r2841, %r2842, %r2843, %r2844}, [%rd41+96];
	bfe.u32 	%r2845, %r2844, 24, 8;
	bfe.u32 	%r2846, %r2844, 16, 8;
	bfe.u32 	%r2847, %r2844, 8, 8;
	bfe.u32 	%r2848, %r2844, 0, 8;
	bfe.u32 	%r2849, %r2843, 0, 8;
	bfe.u32 	%r2850, %r2842, 24, 8;
	bfe.u32 	%r2851, %r2842, 16, 8;
	bfe.u32 	%r2852, %r2842, 8, 8;
	bfe.u32 	%r2853, %r2842, 0, 8;
	ld.local.u32 	%rd6634, [%rd41+96];
	cvt.u64.u32 	%rd6635, %r2853;
	shl.b64 	%rd6636, %rd6635, 32;
	and.b64  	%rd6637, %rd6636, 1095216660480;
	or.b64  	%rd6638, %rd6637, %rd6634;
	cvt.u64.u32 	%rd6639, %r2852;
	shl.b64 	%rd6640, %rd6639, 40;
	and.b64  	%rd6641, %rd6640, 280375465082880;
	or.b64  	%rd6642, %rd6641, %rd6638;
	cvt.u64.u32 	%rd6643, %r2851;
	shl.b64 	%rd6644, %rd6643, 48;
	and.b64  	%rd6645, %rd6644, 71776119061217280;
	or.b64  	%rd6646, %rd6645, %rd6642;
	cvt.u64.u32 	%rd6647, %r2850;
	shl.b64 	%rd6648, %rd6647, 56;
	or.b64  	%rd6649, %rd6648, %rd6646;
	cvt.u64.u32 	%rd6650, %r2849;
	and.b64  	%rd6651, %rd6650, 255;
	bfe.u32 	%r2854, %r2843, 8, 8;
	mul.wide.u32 	%rd6652, %r2854, 256;
	or.b64  	%rd6653, %rd6652, %rd6651;
	bfe.u32 	%r2855, %r2843, 16, 8;
	mul.wide.u32 	%rd6654, %r2855, 65536;
	or.b64  	%rd6655, %rd6654, %rd6653;
	bfe.u32 	%r2856, %r2843, 24, 8;
	mul.wide.u32 	%rd6656, %r2856, 16777216;
	or.b64  	%rd6657, %rd6656, %rd6655;
	cvt.u64.u32 	%rd6658, %r2848;
	shl.b64 	%rd6659, %rd6658, 32;
	and.b64  	%rd6660, %rd6659, 1095216660480;
	or.b64  	%rd6661, %rd6660, %rd6657;
	cvt.u64.u32 	%rd6662, %r2847;
	shl.b64 	%rd6663, %rd6662, 40;
	and.b64  	%rd6664, %rd6663, 280375465082880;
	or.b64  	%rd6665, %rd6664, %rd6661;
	cvt.u64.u32 	%rd6666, %r2846;
	shl.b64 	%rd6667, %rd6666, 48;
	and.b64  	%rd6668, %rd6667, 71776119061217280;
	or.b64  	%rd6669, %rd6668, %rd6665;
	cvt.u64.u32 	%rd6670, %r2845;
	shl.b64 	%rd6671, %rd6670, 56;
	or.b64  	%rd6672, %rd6671, %rd6669;
	st.local.v2.u64 	[%rd42+96], {%rd6649, %rd6672};
	ld.local.v4.b32 	{%r2857, %r2858, %r2859, %r2860}, [%rd41+112];
	bfe.u32 	%r2861, %r2860, 24, 8;
	bfe.u32 	%r2862, %r2860, 16, 8;
	bfe.u32 	%r2863, %r2860, 8, 8;
	bfe.u32 	%r2864, %r2860, 0, 8;
	bfe.u32 	%r2865, %r2859, 0, 8;
	bfe.u32 	%r2866, %r2858, 24, 8;
	bfe.u32 	%r2867, %r2858, 16, 8;
	bfe.u32 	%r2868, %r2858, 8, 8;
	bfe.u32 	%r2869, %r2858, 0, 8;
	ld.local.u32 	%rd6673, [%rd41+112];
	cvt.u64.u32 	%rd6674, %r2869;
	shl.b64 	%rd6675, %rd6674, 32;
	and.b64  	%rd6676, %rd6675, 1095216660480;
	or.b64  	%rd6677, %rd6676, %rd6673;
	cvt.u64.u32 	%rd6678, %r2868;
	shl.b64 	%rd6679, %rd6678, 40;
	and.b64  	%rd6680, %rd6679, 280375465082880;
	or.b64  	%rd6681, %rd6680, %rd6677;
	cvt.u64.u32 	%rd6682, %r2867;
	shl.b64 	%rd6683, %rd6682, 48;
	and.b64  	%rd6684, %rd6683, 71776119061217280;
	or.b64  	%rd6685, %rd6684, %rd6681;
	cvt.u64.u32 	%rd6686, %r2866;
	shl.b64 	%rd6687, %rd6686, 56;
	or.b64  	%rd6688, %rd6687, %rd6685;
	cvt.u64.u32 	%rd6689, %r2865;
	and.b64  	%rd6690, %rd6689, 255;
	bfe.u32 	%r2870, %r2859, 8, 8;
	mul.wide.u32 	%rd6691, %r2870, 256;
	or.b64  	%rd6692, %rd6691, %rd6690;
	bfe.u32 	%r2871, %r2859, 16, 8;
	mul.wide.u32 	%rd6693, %r2871, 65536;
	or.b64  	%rd6694, %rd6693, %rd6692;
	bfe.u32 	%r2872, %r2859, 24, 8;
	mul.wide.u32 	%rd6695, %r2872, 16777216;
	or.b64  	%rd6696, %rd6695, %rd6694;
	cvt.u64.u32 	%rd6697, %r2864;
	shl.b64 	%rd6698, %rd6697, 32;
	and.b64  	%rd6699, %rd6698, 1095216660480;
	or.b64  	%rd6700, %rd6699, %rd6696;
	cvt.u64.u32 	%rd6701, %r2863;
	shl.b64 	%rd6702, %rd6701, 40;
	and.b64  	%rd6703, %rd6702, 280375465082880;
	or.b64  	%rd6704, %rd6703, %rd6700;
	cvt.u64.u32 	%rd6705, %r2862;
	shl.b64 	%rd6706, %rd6705, 48;
	and.b64  	%rd6707, %rd6706, 71776119061217280;
	or.b64  	%rd6708, %rd6707, %rd6704;
	cvt.u64.u32 	%rd6709, %r2861;
	shl.b64 	%rd6710, %rd6709, 56;
	or.b64  	%rd6711, %rd6710, %rd6708;
	st.local.v2.u64 	[%rd42+112], {%rd6688, %rd6711};
	xor.b64  	%rd19314, %rd751, %rd903;
	mov.b32 	%r10395, 0;
	mov.u64 	%rd19301, %rd754;
	mov.u64 	%rd19302, %rd752;
	mov.u64 	%rd19305, %rd19633;
	mov.u64 	%rd19306, %rd19634;
	mov.u64 	%rd19309, %rd19637;
	mov.u64 	%rd19310, %rd753;
	mov.u64 	%rd19313, %rd19641;
	mov.u64 	%rd19316, %rd894;
$L__BB0_119:
	mul.wide.u32 	%rd6712, %r10395, 16;
	mov.u64 	%rd6713, blake2b_sigma;
	add.s64 	%rd6714, %rd6713, %rd6712;
	ld.const.u8 	%r2873, [%rd6714];
	mul.wide.u32 	%rd6715, %r2873, 8;
	add.s64 	%rd6716, %rd42, %rd6715;
	ld.local.u64 	%rd6717, [%rd6716];
	ld.const.u8 	%r2874, [%rd6714+1];
	mul.wide.u32 	%rd6718, %r2874, 8;
	add.s64 	%rd6719, %rd42, %rd6718;
	ld.local.u64 	%rd6720, [%rd6719];
	add.s64 	%rd6721, %rd19316, %rd6717;
	add.s64 	%rd6722, %rd6721, %rd19315;
	xor.b64  	%rd6723, %rd19314, %rd6722;
	mov.b64 	{%r2875, %r2876}, %rd6723;
	mov.b64 	%rd6724, {%r2876, %r2875};
	add.s64 	%rd6725, %rd19313, %rd6724;
	xor.b64  	%rd6726, %rd19315, %rd6725;
	mov.b64 	{%r2877, %r2878}, %rd6726;
	shf.l.wrap.b32 	%r2879, %r2878, %r2877, 8;
	shf.l.wrap.b32 	%r2880, %r2877, %r2878, 8;
	mov.b64 	%rd6727, {%r2880, %r2879};
	add.s64 	%rd6728, %rd6727, %rd6720;
	add.s64 	%rd6729, %rd6728, %rd6722;
	xor.b64  	%rd6730, %rd6724, %rd6729;
	mov.b64 	{%r2881, %r2882}, %rd6730;
	shf.l.wrap.b32 	%r2883, %r2882, %r2881, 16;
	shf.l.wrap.b32 	%r2884, %r2881, %r2882, 16;
	mov.b64 	%rd6731, {%r2884, %r2883};
	add.s64 	%rd6732, %rd6725, %rd6731;
	xor.b64  	%rd6733, %rd6727, %rd6732;
	mov.b64 	{%r2885, %r2886}, %rd6733;
	shf.l.wrap.b32 	%r2887, %r2885, %r2886, 1;
	shf.l.wrap.b32 	%r2888, %r2886, %r2885, 1;
	mov.b64 	%rd6734, {%r2888, %r2887};
	ld.const.u8 	%r2889, [%rd6714+2];
	mul.wide.u32 	%rd6735, %r2889, 8;
	add.s64 	%rd6736, %rd42, %rd6735;
	ld.local.u64 	%rd6737, [%rd6736];
	ld.const.u8 	%r2890, [%rd6714+3];
	mul.wide.u32 	%rd6738, %r2890, 8;
	add.s64 	%rd6739, %rd42, %rd6738;
	ld.local.u64 	%rd6740, [%rd6739];
	add.s64 	%rd6741, %rd19312, %rd6737;
	add.s64 	%rd6742, %rd6741, %rd19311;
	xor.b64  	%rd6743, %rd19310, %rd6742;
	mov.b64 	{%r2891, %r2892}, %rd6743;
	mov.b64 	%rd6744, {%r2892, %r2891};
	add.s64 	%rd6745, %rd19309, %rd6744;
	xor.b64  	%rd6746, %rd19311, %rd6745;
	mov.b64 	{%r2893, %r2894}, %rd6746;
	shf.l.wrap.b32 	%r2895, %r2894, %r2893, 8;
	shf.l.wrap.b32 	%r2896, %r2893, %r2894, 8;
	mov.b64 	%rd6747, {%r2896, %r2895};
	add.s64 	%rd6748, %rd6747, %rd6740;
	add.s64 	%rd6749, %rd6748, %rd6742;
	xor.b64  	%rd6750, %rd6744, %rd6749;
	mov.b64 	{%r2897, %r2898}, %rd6750;
	shf.l.wrap.b32 	%r2899, %r2898, %r2897, 16;
	shf.l.wrap.b32 	%r2900, %r2897, %r2898, 16;
	mov.b64 	%rd6751, {%r2900, %r2899};
	add.s64 	%rd6752, %rd6745, %rd6751;
	xor.b64  	%rd6753, %rd6747, %rd6752;
	mov.b64 	{%r2901, %r2902}, %rd6753;
	shf.l.wrap.b32 	%r2903, %r2901, %r2902, 1;
	shf.l.wrap.b32 	%r2904, %r2902, %r2901, 1;
	mov.b64 	%rd6754, {%r2904, %r2903};
	ld.const.u8 	%r2905, [%rd6714+4];
	mul.wide.u32 	%rd6755, %r2905, 8;
	add.s64 	%rd6756, %rd42, %rd6755;
	ld.local.u64 	%rd6757, [%rd6756];
	ld.const.u8 	%r2906, [%rd6714+5];
	mul.wide.u32 	%rd6758, %r2906, 8;
	add.s64 	%rd6759, %rd42, %rd6758;
	ld.local.u64 	%rd6760, [%rd6759];
	add.s64 	%rd6761, %rd19308, %rd6757;
	add.s64 	%rd6762, %rd6761, %rd19307;
	xor.b64  	%rd6763, %rd19306, %rd6762;
	mov.b64 	{%r2907, %r2908}, %rd6763;
	mov.b64 	%rd6764, {%r2908, %r2907};
	add.s64 	%rd6765, %rd19305, %rd6764;
	xor.b64  	%rd6766, %rd19307, %rd6765;
	mov.b64 	{%r2909, %r2910}, %rd6766;
	shf.l.wrap.b32 	%r2911, %r2910, %r2909, 8;
	shf.l.wrap.b32 	%r2912, %r2909, %r2910, 8;
	mov.b64 	%rd6767, {%r2912, %r2911};
	add.s64 	%rd6768, %rd6767, %rd6760;
	add.s64 	%rd6769, %rd6768, %rd6762;
	xor.b64  	%rd6770, %rd6764, %rd6769;
	mov.b64 	{%r2913, %r2914}, %rd6770;
	shf.l.wrap.b32 	%r2915, %r2914, %r2913, 16;
	shf.l.wrap.b32 	%r2916, %r2913, %r2914, 16;
	mov.b64 	%rd6771, {%r2916, %r2915};
	add.s64 	%rd6772, %rd6765, %rd6771;
	xor.b64  	%rd6773, %rd6767, %rd6772;
	mov.b64 	{%r2917, %r2918}, %rd6773;
	shf.l.wrap.b32 	%r2919, %r2917, %r2918, 1;
	shf.l.wrap.b32 	%r2920, %r2918, %r2917, 1;
	mov.b64 	%rd6774, {%r2920, %r2919};
	ld.const.u8 	%r2921, [%rd6714+6];
	mul.wide.u32 	%rd6775, %r2921, 8;
	add.s64 	%rd6776, %rd42, %rd6775;
	ld.local.u64 	%rd6777, [%rd6776];
	ld.const.u8 	%r2922, [%rd6714+7];
	mul.wide.u32 	%rd6778, %r2922, 8;
	add.s64 	%rd6779, %rd42, %rd6778;
	ld.local.u64 	%rd6780, [%rd6779];
	add.s64 	%rd6781, %rd19304, %rd6777;
	add.s64 	%rd6782, %rd6781, %rd19303;
	xor.b64  	%rd6783, %rd19302, %rd6782;
	mov.b64 	{%r2923, %r2924}, %rd6783;
	mov.b64 	%rd6784, {%r2924, %r2923};
	add.s64 	%rd6785, %rd19301, %rd6784;
	xor.b64  	%rd6786, %rd19303, %rd6785;
	mov.b64 	{%r2925, %r2926}, %rd6786;
	shf.l.wrap.b32 	%r2927, %r2926, %r2925, 8;
	shf.l.wrap.b32 	%r2928, %r2925, %r2926, 8;
	mov.b64 	%rd6787, {%r2928, %r2927};
	add.s64 	%rd6788, %rd6787, %rd6780;
	add.s64 	%rd6789, %rd6788, %rd6782;
	xor.b64  	%rd6790, %rd6784, %rd6789;
	mov.b64 	{%r2929, %r2930}, %rd6790;
	shf.l.wrap.b32 	%r2931, %r2930, %r2929, 16;
	shf.l.wrap.b32 	%r2932, %r2929, %r2930, 16;
	mov.b64 	%rd6791, {%r2932, %r2931};
	add.s64 	%rd6792, %rd6785, %rd6791;
	xor.b64  	%rd6793, %rd6787, %rd6792;
	mov.b64 	{%r2933, %r2934}, %rd6793;
	shf.l.wrap.b32 	%r2935, %r2933, %r2934, 1;
	shf.l.wrap.b32 	%r2936, %r2934, %r2933, 1;
	mov.b64 	%rd6794, {%r2936, %r2935};
	ld.const.u8 	%r2937, [%rd6714+8];
	mul.wide.u32 	%rd6795, %r2937, 8;
	add.s64 	%rd6796, %rd42, %rd6795;
	ld.local.u64 	%rd6797, [%rd6796];
	ld.const.u8 	%r2938, [%rd6714+9];
	mul.wide.u32 	%rd6798, %r2938, 8;
	add.s64 	%rd6799, %rd42, %rd6798;
	ld.local.u64 	%rd6800, [%rd6799];
	add.s64 	%rd6801, %rd6729, %rd6797;
	add.s64 	%rd6802, %rd6801, %rd6754;
	xor.b64  	%rd6803, %rd6791, %rd6802;
	mov.b64 	{%r2939, %r2940}, %rd6803;
	mov.b64 	%rd6804, {%r2940, %r2939};
	add.s64 	%rd6805, %rd6772, %rd6804;
	xor.b64  	%rd6806, %rd6754, %rd6805;
	mov.b64 	{%r2941, %r2942}, %rd6806;
	shf.l.wrap.b32 	%r2943, %r2942, %r2941, 8;
	shf.l.wrap.b32 	%r2944, %r2941, %r2942, 8;
	mov.b64 	%rd6807, {%r2944, %r2943};
	add.s64 	%rd6808, %rd6807, %rd6800;
	add.s64 	%rd19316, %rd6808, %rd6802;
	xor.b64  	%rd6809, %rd6804, %rd19316;
	mov.b64 	{%r2945, %r2946}, %rd6809;
	shf.l.wrap.b32 	%r2947, %r2946, %r2945, 16;
	shf.l.wrap.b32 	%r2948, %r2945, %r2946, 16;
	mov.b64 	%rd19302, {%r2948, %r2947};
	add.s64 	%rd19305, %rd6805, %rd19302;
	xor.b64  	%rd6810, %rd6807, %rd19305;
	mov.b64 	{%r2949, %r2950}, %rd6810;
	shf.l.wrap.b32 	%r2951, %r2949, %r2950, 1;
	shf.l.wrap.b32 	%r2952, %r2950, %r2949, 1;
	mov.b64 	%rd19311, {%r2952, %r2951};
	ld.const.u8 	%r2953, [%rd6714+10];
	mul.wide.u32 	%rd6811, %r2953, 8;
	add.s64 	%rd6812, %rd42, %rd6811;
	ld.local.u64 	%rd6813, [%rd6812];
	ld.const.u8 	%r2954, [%rd6714+11];
	mul.wide.u32 	%rd6814, %r2954, 8;
	add.s64 	%rd6815, %rd42, %rd6814;
	ld.local.u64 	%rd6816, [%rd6815];
	add.s64 	%rd6817, %rd6749, %rd6813;
	add.s64 	%rd6818, %rd6817, %rd6774;
	xor.b64  	%rd6819, %rd6731, %rd6818;
	mov.b64 	{%r2955, %r2956}, %rd6819;
	mov.b64 	%rd6820, {%r2956, %r2955};
	add.s64 	%rd6821, %rd6792, %rd6820;
	xor.b64  	%rd6822, %rd6774, %rd6821;
	mov.b64 	{%r2957, %r2958}, %rd6822;
	shf.l.wrap.b32 	%r2959, %r2958, %r2957, 8;
	shf.l.wrap.b32 	%r2960, %r2957, %r2958, 8;
	mov.b64 	%rd6823, {%r2960, %r2959};
	add.s64 	%rd6824, %rd6823, %rd6816;
	add.s64 	%rd19312, %rd6824, %rd6818;
	xor.b64  	%rd6825, %rd6820, %rd19312;
	mov.b64 	{%r2961, %r2962}, %rd6825;
	shf.l.wrap.b32 	%r2963, %r2962, %r2961, 16;
	shf.l.wrap.b32 	%r2964, %r2961, %r2962, 16;
	mov.b64 	%rd19314, {%r2964, %r2963};
	add.s64 	%rd19301, %rd6821, %rd19314;
	xor.b64  	%rd6826, %rd6823, %rd19301;
	mov.b64 	{%r2965, %r2966}, %rd6826;
	shf.l.wrap.b32 	%r2967, %r2965, %r2966, 1;
	shf.l.wrap.b32 	%r2968, %r2966, %r2965, 1;
	mov.b64 	%rd19307, {%r2968, %r2967};
	ld.const.u8 	%r2969, [%rd6714+12];
	mul.wide.u32 	%rd6827, %r2969, 8;
	add.s64 	%rd6828, %rd42, %rd6827;
	ld.local.u64 	%rd6829, [%rd6828];
	ld.const.u8 	%r2970, [%rd6714+13];
	mul.wide.u32 	%rd6830, %r2970, 8;
	add.s64 	%rd6831, %rd42, %rd6830;
	ld.local.u64 	%rd6832, [%rd6831];
	add.s64 	%rd6833, %rd6769, %rd6829;
	add.s64 	%rd6834, %rd6833, %rd6794;
	xor.b64  	%rd6835, %rd6751, %rd6834;
	mov.b64 	{%r2971, %r2972}, %rd6835;
	mov.b64 	%rd6836, {%r2972, %r2971};
	add.s64 	%rd6837, %rd6732, %rd6836;
	xor.b64  	%rd6838, %rd6794, %rd6837;
	mov.b64 	{%r2973, %r2974}, %rd6838;
	shf.l.wrap.b32 	%r2975, %r2974, %r2973, 8;
	shf.l.wrap.b32 	%r2976, %r2973, %r2974, 8;
	mov.b64 	%rd6839, {%r2976, %r2975};
	add.s64 	%rd6840, %rd6839, %rd6832;
	add.s64 	%rd19308, %rd6840, %rd6834;
	xor.b64  	%rd6841, %rd6836, %rd19308;
	mov.b64 	{%r2977, %r2978}, %rd6841;
	shf.l.wrap.b32 	%r2979, %r2978, %r2977, 16;
	shf.l.wrap.b32 	%r2980, %r2977, %r2978, 16;
	mov.b64 	%rd19310, {%r2980, %r2979};
	add.s64 	%rd19313, %rd6837, %rd19310;
	xor.b64  	%rd6842, %rd6839, %rd19313;
	mov.b64 	{%r2981, %r2982}, %rd6842;
	shf.l.wrap.b32 	%r2983, %r2981, %r2982, 1;
	shf.l.wrap.b32 	%r2984, %r2982, %r2981, 1;
	mov.b64 	%rd19303, {%r2984, %r2983};
	ld.const.u8 	%r2985, [%rd6714+14];
	mul.wide.u32 	%rd6843, %r2985, 8;
	add.s64 	%rd6844, %rd42, %rd6843;
	ld.local.u64 	%rd6845, [%rd6844];
	ld.const.u8 	%r2986, [%rd6714+15];
	mul.wide.u32 	%rd6846, %r2986, 8;
	add.s64 	%rd6847, %rd42, %rd6846;
	ld.local.u64 	%rd6848, [%rd6847];
	add.s64 	%rd6849, %rd6789, %rd6845;
	add.s64 	%rd6850, %rd6849, %rd6734;
	xor.b64  	%rd6851, %rd6771, %rd6850;
	mov.b64 	{%r2987, %r2988}, %rd6851;
	mov.b64 	%rd6852, {%r2988, %r2987};
	add.s64 	%rd6853, %rd6752, %rd6852;
	xor.b64  	%rd6854, %rd6734, %rd6853;
	mov.b64 	{%r2989, %r2990}, %rd6854;
	shf.l.wrap.b32 	%r2991, %r2990, %r2989, 8;
	shf.l.wrap.b32 	%r2992, %r2989, %r2990, 8;
	mov.b64 	%rd6855, {%r2992, %r2991};
	add.s64 	%rd6856, %rd6855, %rd6848;
	add.s64 	%rd19304, %rd6856, %rd6850;
	xor.b64  	%rd6857, %rd6852, %rd19304;
	mov.b64 	{%r2993, %r2994}, %rd6857;
	shf.l.wrap.b32 	%r2995, %r2994, %r2993, 16;
	shf.l.wrap.b32 	%r2996, %r2993, %r2994, 16;
	mov.b64 	%rd19306, {%r2996, %r2995};
	add.s64 	%rd19309, %rd6853, %rd19306;
	xor.b64  	%rd6858, %rd6855, %rd19309;
	mov.b64 	{%r2997, %r2998}, %rd6858;
	shf.l.wrap.b32 	%r2999, %r2997, %r2998, 1;
	shf.l.wrap.b32 	%r3000, %r2998, %r2997, 1;
	mov.b64 	%rd19315, {%r3000, %r2999};
	add.s32 	%r10395, %r10395, 1;
	setp.ne.s32 	%p75, %r10395, 12;
	@%p75 bra 	$L__BB0_119;
	xor.b64  	%rd6859, %rd19316, %rd894;
	xor.b64  	%rd1001, %rd6859, %rd19313;
	bra.uni 	$L__BB0_132;
$L__BB0_121:
	ld.local.u64 	%rd945, [%rd45+464];
	ld.local.u64 	%rd19332, [%rd45+472];
	ld.local.u64 	%rd19328, [%rd45+480];
	ld.local.u64 	%rd19324, [%rd45+488];
	ld.local.u64 	%rd19335, [%rd45+496];
	ld.local.u64 	%rd19331, [%rd45+504];
	ld.local.u64 	%rd19327, [%rd45+512];
	ld.local.u64 	%rd19323, [%rd45+520];
	ld.local.v2.b32 	{%r2419, %r2420}, [%rd45+528];
	ld.local.v2.b32 	{%r2421, %r2422}, [%rd45+536];
	ld.local.v2.b32 	{%r2423, %r2424}, [%rd45+544];
	ld.local.v2.b32 	{%r2425, %r2426}, [%rd45+552];
	ld.local.v2.b32 	{%r2427, %r2428}, [%rd45+560];
	ld.local.v2.b32 	{%r2429, %r2430}, [%rd45+568];
	ld.local.v2.b32 	{%r2431, %r2432}, [%rd45+576];
	ld.local.v2.b32 	{%r2433, %r2434}, [%rd45+584];
	ld.local.v2.b32 	{%r2435, %r2436}, [%rd45+592];
	ld.local.v2.b32 	{%r2437, %r2438}, [%rd45+600];
	ld.local.v2.b32 	{%r2439, %r2440}, [%rd45+608];
	ld.local.v2.b32 	{%r2441, %r2442}, [%rd45+616];
	ld.local.v2.b32 	{%r2443, %r2444}, [%rd45+624];
	ld.local.v2.b32 	{%r2445, %r2446}, [%rd45+632];
	ld.local.v2.b32 	{%r2447, %r2448}, [%rd45+640];
	ld.local.v2.b32 	{%r2449, %r2450}, [%rd45+648];
	ld.local.u64 	%rd953, [%rd45+656];
	ld.local.u64 	%rd954, [%rd45+664];
	st.local.u64 	[%rd40], %rd945;
	st.local.u64 	[%rd40+8], %rd19332;
	st.local.u64 	[%rd40+16], %rd19328;
	st.local.u64 	[%rd40+24], %rd19324;
	st.local.u64 	[%rd40+32], %rd19335;
	st.local.u64 	[%rd40+40], %rd19331;
	st.local.u64 	[%rd40+48], %rd19327;
	st.local.u64 	[%rd40+56], %rd19323;
	st.local.v2.b32 	[%rd40+64], {%r2419, %r2420};
	st.local.v2.b32 	[%rd40+72], {%r2421, %r2422};
	st.local.v2.b32 	[%rd40+80], {%r2423, %r2424};
	st.local.v2.b32 	[%rd40+88], {%r2425, %r2426};
	st.local.v2.b32 	[%rd40+96], {%r2427, %r2428};
	st.local.v2.b32 	[%rd40+104], {%r2429, %r2430};
	st.local.v2.b32 	[%rd40+112], {%r2431, %r2432};
	st.local.v2.b32 	[%rd40+120], {%r2433, %r2434};
	st.local.v2.b32 	[%rd40+128], {%r2435, %r2436};
	st.local.v2.b32 	[%rd40+136], {%r2437, %r2438};
	st.local.v2.b32 	[%rd40+144], {%r2439, %r2440};
	st.local.v2.b32 	[%rd40+152], {%r2441, %r2442};
	st.local.v2.b32 	[%rd40+160], {%r2443, %r2444};
	st.local.v2.b32 	[%rd40+168], {%r2445, %r2446};
	st.local.v2.b32 	[%rd40+176], {%r2447, %r2448};
	st.local.v2.b32 	[%rd40+184], {%r2449, %r2450};
	st.local.u64 	[%rd40+192], %rd953;
	st.local.u64 	[%rd40+200], %rd954;
	mov.b32 	%r2451, 0;
	st.local.v4.b32 	[%rd38], {%r2451, %r2451, %r2451, %r2451};
	st.local.v4.b32 	[%rd38+16], {%r2451, %r2451, %r2451, %r2451};
	st.local.v4.b32 	[%rd38+32], {%r2451, %r2451, %r2451, %r2451};
	st.local.v4.b32 	[%rd38+48], {%r2451, %r2451, %r2451, %r2451};
	st.local.v4.b32 	[%rd38+64], {%r2451, %r2451, %r2451, %r2451};
	st.local.v4.b32 	[%rd38+80], {%r2451, %r2451, %r2451, %r2451};
	st.local.v4.b32 	[%rd38+96], {%r2451, %r2451, %r2451, %r2451};
	st.local.v4.b32 	[%rd38+112], {%r2451, %r2451, %r2451, %r2451};
	setp.eq.s64 	%p62, %rd953, 0;
	@%p62 bra 	$L__BB0_129;
	and.b64  	%rd955, %rd953, 3;
	setp.lt.u64 	%p63, %rd953, 4;
	mov.b64 	%rd19317, 0;
	@%p63 bra 	$L__BB0_125;
	add.s64 	%rd19320, %rd40, 64;
	and.b64  	%rd19317, %rd953, -4;
	mov.u64 	%rd19318, %rd38;
	mov.u64 	%rd19319, %rd19317;
$L__BB0_124:
	ld.local.u32 	%r2452, [%rd19320];
	st.local.u32 	[%rd19318], %r2452;
	add.s64 	%rd19320, %rd19320, 4;
	add.s64 	%rd19319, %rd19319, -4;
	add.s64 	%rd19318, %rd19318, 4;
	setp.eq.s64 	%p64, %rd19319, 0;
	@%p64 bra 	$L__BB0_125;
	bra.uni 	$L__BB0_124;
$L__BB0_125:
	setp.eq.s64 	%p65, %rd955, 0;
	@%p65 bra 	$L__BB0_129;
	add.s64 	%rd959, %rd40, %rd19317;
	ld.local.u8 	%rs131, [%rd959+64];
	add.s64 	%rd960, %rd38, %rd19317;
	st.local.u8 	[%rd960], %rs131;
	setp.eq.s64 	%p66, %rd955, 1;
	@%p66 bra 	$L__BB0_129;
	ld.local.u8 	%rs132, [%rd959+65];
	st.local.u8 	[%rd960+1], %rs132;
	setp.eq.s64 	%p67, %rd955, 2;
	@%p67 bra 	$L__BB0_129;
	ld.local.u8 	%rs133, [%rd959+66];
	st.local.u8 	[%rd960+2], %rs133;
$L__BB0_129:
	ld.local.v4.b32 	{%r2454, %r2455, %r2456, %r2457}, [%rd38];
	bfe.u32 	%r2458, %r2457, 24, 8;
	bfe.u32 	%r2459, %r2457, 16, 8;
	bfe.u32 	%r2460, %r2457, 8, 8;
	bfe.u32 	%r2461, %r2457, 0, 8;
	bfe.u32 	%r2462, %r2456, 0, 8;
	bfe.u32 	%r2463, %r2455, 24, 8;
	bfe.u32 	%r2464, %r2455, 16, 8;
	bfe.u32 	%r2465, %r2455, 8, 8;
	bfe.u32 	%r2466, %r2455, 0, 8;
	ld.local.u32 	%rd5936, [%rd38];
	cvt.u64.u32 	%rd5937, %r2466;
	shl.b64 	%rd5938, %rd5937, 32;
	and.b64  	%rd5939, %rd5938, 1095216660480;
	or.b64  	%rd5940, %rd5939, %rd5936;
	cvt.u64.u32 	%rd5941, %r2465;
	shl.b64 	%rd5942, %rd5941, 40;
	and.b64  	%rd5943, %rd5942, 280375465082880;
	or.b64  	%rd5944, %rd5943, %rd5940;
	cvt.u64.u32 	%rd5945, %r2464;
	shl.b64 	%rd5946, %rd5945, 48;
	and.b64  	%rd5947, %rd5946, 71776119061217280;
	or.b64  	%rd5948, %rd5947, %rd5944;
	cvt.u64.u32 	%rd5949, %r2463;
	shl.b64 	%rd5950, %rd5949, 56;
	or.b64  	%rd5951, %rd5950, %rd5948;
	cvt.u64.u32 	%rd5952, %r2462;
	and.b64  	%rd5953, %rd5952, 255;
	bfe.u32 	%r2467, %r2456, 8, 8;
	mul.wide.u32 	%rd5954, %r2467, 256;
	or.b64  	%rd5955, %rd5954, %rd5953;
	bfe.u32 	%r2468, %r2456, 16, 8;
	mul.wide.u32 	%rd5956, %r2468, 65536;
	or.b64  	%rd5957, %rd5956, %rd5955;
	bfe.u32 	%r2469, %r2456, 24, 8;
	mul.wide.u32 	%rd5958, %r2469, 16777216;
	or.b64  	%rd5959, %rd5958, %rd5957;
	cvt.u64.u32 	%rd5960, %r2461;
	shl.b64 	%rd5961, %rd5960, 32;
	and.b64  	%rd5962, %rd5961, 1095216660480;
	or.b64  	%rd5963, %rd5962, %rd5959;
	cvt.u64.u32 	%rd5964, %r2460;
	shl.b64 	%rd5965, %rd5964, 40;
	and.b64  	%rd5966, %rd5965, 280375465082880;
	or.b64  	%rd5967, %rd5966, %rd5963;
	cvt.u64.u32 	%rd5968, %r2459;
	shl.b64 	%rd5969, %rd5968, 48;
	and.b64  	%rd5970, %rd5969, 71776119061217280;
	or.b64  	%rd5971, %rd5970, %rd5967;
	cvt.u64.u32 	%rd5972, %r2458;
	shl.b64 	%rd5973, %rd5972, 56;
	or.b64  	%rd5974, %rd5973, %rd5971;
	st.local.v2.u64 	[%rd39], {%rd5951, %rd5974};
	ld.local.v4.b32 	{%r2470, %r2471, %r2472, %r2473}, [%rd38+16];
	bfe.u32 	%r2474, %r2473, 24, 8;
	bfe.u32 	%r2475, %r2473, 16, 8;
	bfe.u32 	%r2476, %r2473, 8, 8;
	bfe.u32 	%r2477, %r2473, 0, 8;
	bfe.u32 	%r2478, %r2472, 0, 8;
	bfe.u32 	%r2479, %r2471, 24, 8;
	bfe.u32 	%r2480, %r2471, 16, 8;
	bfe.u32 	%r2481, %r2471, 8, 8;
	bfe.u32 	%r2482, %r2471, 0, 8;
	ld.local.u32 	%rd5975, [%rd38+16];
	cvt.u64.u32 	%rd5976, %r2482;
	shl.b64 	%rd5977, %rd5976, 32;
	and.b64  	%rd5978, %rd5977, 1095216660480;
	or.b64  	%rd5979, %rd5978, %rd5975;
	cvt.u64.u32 	%rd5980, %r2481;
	shl.b64 	%rd5981, %rd5980, 40;
	and.b64  	%rd5982, %rd5981, 280375465082880;
	or.b64  	%rd5983, %rd5982, %rd5979;
	cvt.u64.u32 	%rd5984, %r2480;
	shl.b64 	%rd5985, %rd5984, 48;
	and.b64  	%rd5986, %rd5985, 71776119061217280;
	or.b64  	%rd5987, %rd5986, %rd5983;
	cvt.u64.u32 	%rd5988, %r2479;
	shl.b64 	%rd5989, %rd5988, 56;
	or.b64  	%rd5990, %rd5989, %rd5987;
	cvt.u64.u32 	%rd5991, %r2478;
	and.b64  	%rd5992, %rd5991, 255;
	bfe.u32 	%r2483, %r2472, 8, 8;
	mul.wide.u32 	%rd5993, %r2483, 256;
	or.b64  	%rd5994, %rd5993, %rd5992;
	bfe.u32 	%r2484, %r2472, 16, 8;
	mul.wide.u32 	%rd5995, %r2484, 65536;
	or.b64  	%rd5996, %rd5995, %rd5994;
	bfe.u32 	%r2485, %r2472, 24, 8;
	mul.wide.u32 	%rd5997, %r2485, 16777216;
	or.b64  	%rd5998, %rd5997, %rd5996;
	cvt.u64.u32 	%rd5999, %r2477;
	shl.b64 	%rd6000, %rd5999, 32;
	and.b64  	%rd6001, %rd6000, 1095216660480;
	or.b64  	%rd6002, %rd6001, %rd5998;
	cvt.u64.u32 	%rd6003, %r2476;
	shl.b64 	%rd6004, %rd6003, 40;
	and.b64  	%rd6005, %rd6004, 280375465082880;
	or.b64  	%rd6006, %rd6005, %rd6002;
	cvt.u64.u32 	%rd6007, %r2475;
	shl.b64 	%rd6008, %rd6007, 48;
	and.b64  	%rd6009, %rd6008, 71776119061217280;
	or.b64  	%rd6010, %rd6009, %rd6006;
	cvt.u64.u32 	%rd6011, %r2474;
	shl.b64 	%rd6012, %rd6011, 56;
	or.b64  	%rd6013, %rd6012, %rd6010;
	st.local.v2.u64 	[%rd39+16], {%rd5990, %rd6013};
	ld.local.v4.b32 	{%r2486, %r2487, %r2488, %r2489}, [%rd38+32];
	bfe.u32 	%r2490, %r2489, 24, 8;
	bfe.u32 	%r2491, %r2489, 16, 8;
	bfe.u32 	%r2492, %r2489, 8, 8;
	bfe.u32 	%r2493, %r2489, 0, 8;
	bfe.u32 	%r2494, %r2488, 0, 8;
	bfe.u32 	%r2495, %r2487, 24, 8;
	bfe.u32 	%r2496, %r2487, 16, 8;
	bfe.u32 	%r2497, %r2487, 8, 8;
	bfe.u32 	%r2498, %r2487, 0, 8;
	ld.local.u32 	%rd6014, [%rd38+32];
	cvt.u64.u32 	%rd6015, %r2498;
	shl.b64 	%rd6016, %rd6015, 32;
	and.b64  	%rd6017, %rd6016, 1095216660480;
	or.b64  	%rd6018, %rd6017, %rd6014;
	cvt.u64.u32 	%rd6019, %r2497;
	shl.b64 	%rd6020, %rd6019, 40;
	and.b64  	%rd6021, %rd6020, 280375465082880;
	or.b64  	%rd6022, %rd6021, %rd6018;
	cvt.u64.u32 	%rd6023, %r2496;
	shl.b64 	%rd6024, %rd6023, 48;
	and.b64  	%rd6025, %rd6024, 71776119061217280;
	or.b64  	%rd6026, %rd6025, %rd6022;
	cvt.u64.u32 	%rd6027, %r2495;
	shl.b64 	%rd6028, %rd6027, 56;
	or.b64  	%rd6029, %rd6028, %rd6026;
	cvt.u64.u32 	%rd6030, %r2494;
	and.b64  	%rd6031, %rd6030, 255;
	bfe.u32 	%r2499, %r2488, 8, 8;
	mul.wide.u32 	%rd6032, %r2499, 256;
	or.b64  	%rd6033, %rd6032, %rd6031;
	bfe.u32 	%r2500, %r2488, 16, 8;
	mul.wide.u32 	%rd6034, %r2500, 65536;
	or.b64  	%rd6035, %rd6034, %rd6033;
	bfe.u32 	%r2501, %r2488, 24, 8;
	mul.wide.u32 	%rd6036, %r2501, 16777216;
	or.b64  	%rd6037, %rd6036, %rd6035;
	cvt.u64.u32 	%rd6038, %r2493;
	shl.b64 	%rd6039, %rd6038, 32;
	and.b64  	%rd6040, %rd6039, 1095216660480;
	or.b64  	%rd6041, %rd6040, %rd6037;
	cvt.u64.u32 	%rd6042, %r2492;
	shl.b64 	%rd6043, %rd6042, 40;
	and.b64  	%rd6044, %rd6043, 280375465082880;
	or.b64  	%rd6045, %rd6044, %rd6041;
	cvt.u64.u32 	%rd6046, %r2491;
	shl.b64 	%rd6047, %rd6046, 48;
	and.b64  	%rd6048, %rd6047, 71776119061217280;
	or.b64  	%rd6049, %rd6048, %rd6045;
	cvt.u64.u32 	%rd6050, %r2490;
	shl.b64 	%rd6051, %rd6050, 56;
	or.b64  	%rd6052, %rd6051, %rd6049;
	st.local.v2.u64 	[%rd39+32], {%rd6029, %rd6052};
	ld.local.v4.b32 	{%r2502, %r2503, %r2504, %r2505}, [%rd38+48];
	bfe.u32 	%r2506, %r2505, 24, 8;
	bfe.u32 	%r2507, %r2505, 16, 8;
	bfe.u32 	%r2508, %r2505, 8, 8;
	bfe.u32 	%r2509, %r2505, 0, 8;
	bfe.u32 	%r2510, %r2504, 0, 8;
	bfe.u32 	%r2511, %r2503, 24, 8;
	bfe.u32 	%r2512, %r2503, 16, 8;
	bfe.u32 	%r2513, %r2503, 8, 8;
	bfe.u32 	%r2514, %r2503, 0, 8;
	ld.local.u32 	%rd6053, [%rd38+48];
	cvt.u64.u32 	%rd6054, %r2514;
	shl.b64 	%rd6055, %rd6054, 32;
	and.b64  	%rd6056, %rd6055, 1095216660480;
	or.b64  	%rd6057, %rd6056, %rd6053;
	cvt.u64.u32 	%rd6058, %r2513;
	shl.b64 	%rd6059, %rd6058, 40;
	and.b64  	%rd6060, %rd6059, 280375465082880;
	or.b64  	%rd6061, %rd6060, %rd6057;
	cvt.u64.u32 	%rd6062, %r2512;
	shl.b64 	%rd6063, %rd6062, 48;
	and.b64  	%rd6064, %rd6063, 71776119061217280;
	or.b64  	%rd6065, %rd6064, %rd6061;
	cvt.u64.u32 	%rd6066, %r2511;
	shl.b64 	%rd6067, %rd6066, 56;
	or.b64  	%rd6068, %rd6067, %rd6065;
	cvt.u64.u32 	%rd6069, %r2510;
	and.b64  	%rd6070, %rd6069, 255;
	bfe.u32 	%r2515, %r2504, 8, 8;
	mul.wide.u32 	%rd6071, %r2515, 256;
	or.b64  	%rd6072, %rd6071, %rd6070;
	bfe.u32 	%r2516, %r2504, 16, 8;
	mul.wide.u32 	%rd6073, %r2516, 65536;
	or.b64  	%rd6074, %rd6073, %rd6072;
	bfe.u32 	%r2517, %r2504, 24, 8;
	mul.wide.u32 	%rd6075, %r2517, 16777216;
	or.b64  	%rd6076, %rd6075, %rd6074;
	cvt.u64.u32 	%rd6077, %r2509;
	shl.b64 	%rd6078, %rd6077, 32;
	and.b64  	%rd6079, %rd6078, 1095216660480;
	or.b64  	%rd6080, %rd6079, %rd6076;
	cvt.u64.u32 	%rd6081, %r2508;
	shl.b64 	%rd6082, %rd6081, 40;
	and.b64  	%rd6083, %rd6082, 280375465082880;
	or.b64  	%rd6084, %rd6083, %rd6080;
	cvt.u64.u32 	%rd6085, %r2507;
	shl.b64 	%rd6086, %rd6085, 48;
	and.b64  	%rd6087, %rd6086, 71776119061217280;
	or.b64  	%rd6088, %rd6087, %rd6084;
	cvt.u64.u32 	%rd6089, %r2506;
	shl.b64 	%rd6090, %rd6089, 56;
	or.b64  	%rd6091, %rd6090, %rd6088;
	st.local.v2.u64 	[%rd39+48], {%rd6068, %rd6091};
	ld.local.v4.b32 	{%r2518, %r2519, %r2520, %r2521}, [%rd38+64];
	bfe.u32 	%r2522, %r2521, 24, 8;
	bfe.u32 	%r2523, %r2521, 16, 8;
	bfe.u32 	%r2524, %r2521, 8, 8;
	bfe.u32 	%r2525, %r2521, 0, 8;
	bfe.u32 	%r2526, %r2520, 0, 8;
	bfe.u32 	%r2527, %r2519, 24, 8;
	bfe.u32 	%r2528, %r2519, 16, 8;
	bfe.u32 	%r2529, %r2519, 8, 8;
	bfe.u32 	%r2530, %r2519, 0, 8;
	ld.local.u32 	%rd6092, [%rd38+64];
	cvt.u64.u32 	%rd6093, %r2530;
	shl.b64 	%rd6094, %rd6093, 32;
	and.b64  	%rd6095, %rd6094, 1095216660480;
	or.b64  	%rd6096, %rd6095, %rd6092;
	cvt.u64.u32 	%rd6097, %r2529;
	shl.b64 	%rd6098, %rd6097, 40;
	and.b64  	%rd6099, %rd6098, 280375465082880;
	or.b64  	%rd6100, %rd6099, %rd6096;
	cvt.u64.u32 	%rd6101, %r2528;
	shl.b64 	%rd6102, %rd6101, 48;
	and.b64  	%rd6103, %rd6102, 71776119061217280;
	or.b64  	%rd6104, %rd6103, %rd6100;
	cvt.u64.u32 	%rd6105, %r2527;
	shl.b64 	%rd6106, %rd6105, 56;
	or.b64  	%rd6107, %rd6106, %rd6104;
	cvt.u64.u32 	%rd6108, %r2526;
	and.b64  	%rd6109, %rd6108, 255;
	bfe.u32 	%r2531, %r2520, 8, 8;
	mul.wide.u32 	%rd6110, %r2531, 256;
	or.b64  	%rd6111, %rd6110, %rd6109;
	bfe.u32 	%r2532, %r2520, 16, 8;
	mul.wide.u32 	%rd6112, %r2532, 65536;
	or.b64  	%rd6113, %rd6112, %rd6111;
	bfe.u32 	%r2533, %r2520, 24, 8;
	mul.wide.u32 	%rd6114, %r2533, 16777216;
	or.b64  	%rd6115, %rd6114, %rd6113;
	cvt.u64.u32 	%rd6116, %r2525;
	shl.b64 	%rd6117, %rd6116, 32;
	and.b64  	%rd6118, %rd6117, 1095216660480;
	or.b64  	%rd6119, %rd6118, %rd6115;
	cvt.u64.u32 	%rd6120, %r2524;
	shl.b64 	%rd6121, %rd6120, 40;
	and.b64  	%rd6122, %rd6121, 280375465082880;
	or.b64  	%rd6123, %rd6122, %rd6119;
	cvt.u64.u32 	%rd6124, %r2523;
	shl.b64 	%rd6125, %rd6124, 48;
	and.b64  	%rd6126, %rd6125, 71776119061217280;
	or.b64  	%rd6127, %rd6126, %rd6123;
	cvt.u64.u32 	%rd6128, %r2522;
	shl.b64 	%rd6129, %rd6128, 56;
	or.b64  	%rd6130, %rd6129, %rd6127;
	st.local.v2.u64 	[%rd39+64], {%rd6107, %rd6130};
	ld.local.v4.b32 	{%r2534, %r2535, %r2536, %r2537}, [%rd38+80];
	bfe.u32 	%r2538, %r2537, 24, 8;
	bfe.u32 	%r2539, %r2537, 16, 8;
	bfe.u32 	%r2540, %r2537, 8, 8;
	bfe.u32 	%r2541, %r2537, 0, 8;
	bfe.u32 	%r2542, %r2536, 0, 8;
	bfe.u32 	%r2543, %r2535, 24, 8;
	bfe.u32 	%r2544, %r2535, 16, 8;
	bfe.u32 	%r2545, %r2535, 8, 8;
	bfe.u32 	%r2546, %r2535, 0, 8;
	ld.local.u32 	%rd6131, [%rd38+80];
	cvt.u64.u32 	%rd6132, %r2546;
	shl.b64 	%rd6133, %rd6132, 32;
	and.b64  	%rd6134, %rd6133, 1095216660480;
	or.b64  	%rd6135, %rd6134, %rd6131;
	cvt.u64.u32 	%rd6136, %r2545;
	shl.b64 	%rd6137, %rd6136, 40;
	and.b64  	%rd6138, %rd6137, 280375465082880;
	or.b64  	%rd6139, %rd6138, %rd6135;
	cvt.u64.u32 	%rd6140, %r2544;
	shl.b64 	%rd6141, %rd6140, 48;
	and.b64  	%rd6142, %rd6141, 71776119061217280;
	or.b64  	%rd6143, %rd6142, %rd6139;
	cvt.u64.u32 	%rd6144, %r2543;
	shl.b64 	%rd6145, %rd6144, 56;
	or.b64  	%rd6146, %rd6145, %rd6143;
	cvt.u64.u32 	%rd6147, %r2542;
	and.b64  	%rd6148, %rd6147, 255;
	bfe.u32 	%r2547, %r2536, 8, 8;
	mul.wide.u32 	%rd6149, %r2547, 256;
	or.b64  	%rd6150, %rd6149, %rd6148;
	bfe.u32 	%r2548, %r2536, 16, 8;
	mul.wide.u32 	%rd6151, %r2548, 65536;
	or.b64  	%rd6152, %rd6151, %rd6150;
	bfe.u32 	%r2549, %r2536, 24, 8;
	mul.wide.u32 	%rd6153, %r2549, 16777216;
	or.b64  	%rd6154, %rd6153, %rd6152;
	cvt.u64.u32 	%rd6155, %r2541;
	shl.b64 	%rd6156, %rd6155, 32;
	and.b64  	%rd6157, %rd6156, 1095216660480;
	or.b64  	%rd6158, %rd6157, %rd6154;
	cvt.u64.u32 	%rd6159, %r2540;
	shl.b64 	%rd6160, %rd6159, 40;
	and.b64  	%rd6161, %rd6160, 280375465082880;
	or.b64  	%rd6162, %rd6161, %rd6158;
	cvt.u64.u32 	%rd6163, %r2539;
	shl.b64 	%rd6164, %rd6163, 48;
	and.b64  	%rd6165, %rd6164, 71776119061217280;
	or.b64  	%rd6166, %rd6165, %rd6162;
	cvt.u64.u32 	%rd6167, %r2538;
	shl.b64 	%rd6168, %rd6167, 56;
	or.b64  	%rd6169, %rd6168, %rd6166;
	st.local.v2.u64 	[%rd39+80], {%rd6146, %rd6169};
	ld.local.v4.b32 	{%r2550, %r2551, %r2552, %r2553}, [%rd38+96];
	bfe.u32 	%r2554, %r2553, 24, 8;
	bfe.u32 	%r2555, %r2553, 16, 8;
	bfe.u32 	%r2556, %r2553, 8, 8;
	bfe.u32 	%r2557, %r2553, 0, 8;
	bfe.u32 	%r2558, %r2552, 0, 8;
	bfe.u32 	%r2559, %r2551, 24, 8;
	bfe.u32 	%r2560, %r2551, 16, 8;
	bfe.u32 	%r2561, %r2551, 8, 8;
	bfe.u32 	%r2562, %r2551, 0, 8;
	ld.local.u32 	%rd6170, [%rd38+96];
	cvt.u64.u32 	%rd6171, %r2562;
	shl.b64 	%rd6172, %rd6171, 32;
	and.b64  	%rd6173, %rd6172, 1095216660480;
	or.b64  	%rd6174, %rd6173, %rd6170;
	cvt.u64.u32 	%rd6175, %r2561;
	shl.b64 	%rd6176, %rd6175, 40;
	and.b64  	%rd6177, %rd6176, 280375465082880;
	or.b64  	%rd6178, %rd6177, %rd6174;
	cvt.u64.u32 	%rd6179, %r2560;
	shl.b64 	%rd6180, %rd6179, 48;
	and.b64  	%rd6181, %rd6180, 71776119061217280;
	or.b64  	%rd6182, %rd6181, %rd6178;
	cvt.u64.u32 	%rd6183, %r2559;
	shl.b64 	%rd6184, %rd6183, 56;
	or.b64  	%rd6185, %rd6184, %rd6182;
	cvt.u64.u32 	%rd6186, %r2558;
	and.b64  	%rd6187, %rd6186, 255;
	bfe.u32 	%r2563, %r2552, 8, 8;
	mul.wide.u32 	%rd6188, %r2563, 256;
	or.b64  	%rd6189, %rd6188, %rd6187;
	bfe.u32 	%r2564, %r2552, 16, 8;
	mul.wide.u32 	%rd6190, %r2564, 65536;
	or.b64  	%rd6191, %rd6190, %rd6189;
	bfe.u32 	%r2565, %r2552, 24, 8;
	mul.wide.u32 	%rd6192, %r2565, 16777216;
	or.b64  	%rd6193, %rd6192, %rd6191;
	cvt.u64.u32 	%rd6194, %r2557;
	shl.b64 	%rd6195, %rd6194, 32;
	and.b64  	%rd6196, %rd6195, 1095216660480;
	or.b64  	%rd6197, %rd6196, %rd6193;
	cvt.u64.u32 	%rd6198, %r2556;
	shl.b64 	%rd6199, %rd6198, 40;
	and.b64  	%rd6200, %rd6199, 280375465082880;
	or.b64  	%rd6201, %rd6200, %rd6197;
	cvt.u64.u32 	%rd6202, %r2555;
	shl.b64 	%rd6203, %rd6202, 48;
	and.b64  	%rd6204, %rd6203, 71776119061217280;
	or.b64  	%rd6205, %rd6204, %rd6201;
	cvt.u64.u32 	%rd6206, %r2554;
	shl.b64 	%rd6207, %rd6206, 56;
	or.b64  	%rd6208, %rd6207, %rd6205;
	st.local.v2.u64 	[%rd39+96], {%rd6185, %rd6208};
	ld.local.v4.b32 	{%r2566, %r2567, %r2568, %r2569}, [%rd38+112];
	bfe.u32 	%r2570, %r2569, 24, 8;
	bfe.u32 	%r2571, %r2569, 16, 8;
	bfe.u32 	%r2572, %r2569, 8, 8;
	bfe.u32 	%r2573, %r2569, 0, 8;
	bfe.u32 	%r2574, %r2568, 0, 8;
	bfe.u32 	%r2575, %r2567, 24, 8;
	bfe.u32 	%r2576, %r2567, 16, 8;
	bfe.u32 	%r2577, %r2567, 8, 8;
	bfe.u32 	%r2578, %r2567, 0, 8;
	ld.local.u32 	%rd6209, [%rd38+112];
	cvt.u64.u32 	%rd6210, %r2578;
	shl.b64 	%rd6211, %rd6210, 32;
	and.b64  	%rd6212, %rd6211, 1095216660480;
	or.b64  	%rd6213, %rd6212, %rd6209;
	cvt.u64.u32 	%rd6214, %r2577;
	shl.b64 	%rd6215, %rd6214, 40;
	and.b64  	%rd6216, %rd6215, 280375465082880;
	or.b64  	%rd6217, %rd6216, %rd6213;
	cvt.u64.u32 	%rd6218, %r2576;
	shl.b64 	%rd6219, %rd6218, 48;
	and.b64  	%rd6220, %rd6219, 71776119061217280;
	or.b64  	%rd6221, %rd6220, %rd6217;
	cvt.u64.u32 	%rd6222, %r2575;
	shl.b64 	%rd6223, %rd6222, 56;
	or.b64  	%rd6224, %rd6223, %rd6221;
	cvt.u64.u32 	%rd6225, %r2574;
	and.b64  	%rd6226, %rd6225, 255;
	bfe.u32 	%r2579, %r2568, 8, 8;
	mul.wide.u32 	%rd6227, %r2579, 256;
	or.b64  	%rd6228, %rd6227, %rd6226;
	bfe.u32 	%r2580, %r2568, 16, 8;
	mul.wide.u32 	%rd6229, %r2580, 65536;
	or.b64  	%rd6230, %rd6229, %rd6228;
	bfe.u32 	%r2581, %r2568, 24, 8;
	mul.wide.u32 	%rd6231, %r2581, 16777216;
	or.b64  	%rd6232, %rd6231, %rd6230;
	cvt.u64.u32 	%rd6233, %r2573;
	shl.b64 	%rd6234, %rd6233, 32;
	and.b64  	%rd6235, %rd6234, 1095216660480;
	or.b64  	%rd6236, %rd6235, %rd6232;
	cvt.u64.u32 	%rd6237, %r2572;
	shl.b64 	%rd6238, %rd6237, 40;
	and.b64  	%rd6239, %rd6238, 280375465082880;
	or.b64  	%rd6240, %rd6239, %rd6236;
	cvt.u64.u32 	%rd6241, %r2571;
	shl.b64 	%rd6242, %rd6241, 48;
	and.b64  	%rd6243, %rd6242, 71776119061217280;
	or.b64  	%rd6244, %rd6243, %rd6240;
	cvt.u64.u32 	%rd6245, %r2570;
	shl.b64 	%rd6246, %rd6245, 56;
	or.b64  	%rd6247, %rd6246, %rd6244;
	st.local.v2.u64 	[%rd39+112], {%rd6224, %rd6247};
	xor.b64  	%rd19334, %rd751, %rd954;
	mov.b32 	%r10396, 0;
	mov.u64 	%rd19321, %rd754;
	mov.u64 	%rd19322, %rd752;
	mov.u64 	%rd19325, %rd19633;
	mov.u64 	%rd19326, %rd19634;
	mov.u64 	%rd19329, %rd19637;
	mov.u64 	%rd19330, %rd753;
	mov.u64 	%rd19333, %rd19641;
	mov.u64 	%rd19336, %rd945;
$L__BB0_130:
	mul.wide.u32 	%rd6248, %r10396, 16;
	mov.u64 	%rd6249, blake2b_sigma;
	add.s64 	%rd6250, %rd6249, %rd6248;
	ld.const.u8 	%r2582, [%rd6250];
	mul.wide.u32 	%rd6251, %r2582, 8;
	add.s64 	%rd6252, %rd39, %rd6251;
	ld.local.u64 	%rd6253, [%rd6252];
	ld.const.u8 	%r2583, [%rd6250+1];
	mul.wide.u32 	%rd6254, %r2583, 8;
	add.s64 	%rd6255, %rd39, %rd6254;
	ld.local.u64 	%rd6256, [%rd6255];
	add.s64 	%rd6257, %rd19336, %rd6253;
	add.s64 	%rd6258, %rd6257, %rd19335;
	xor.b64  	%rd6259, %rd19334, %rd6258;
	mov.b64 	{%r2584, %r2585}, %rd6259;
	mov.b64 	%rd6260, {%r2585, %r2584};
	add.s64 	%rd6261, %rd19333, %rd6260;
	xor.b64  	%rd6262, %rd19335, %rd6261;
	mov.b64 	{%r2586, %r2587}, %rd6262;
	shf.l.wrap.b32 	%r2588, %r2587, %r2586, 8;
	shf.l.wrap.b32 	%r2589, %r2586, %r2587, 8;
	mov.b64 	%rd6263, {%r2589, %r2588};
	add.s64 	%rd6264, %rd6263, %rd6256;
	add.s64 	%rd6265, %rd6264, %rd6258;
	xor.b64  	%rd6266, %rd6260, %rd6265;
	mov.b64 	{%r2590, %r2591}, %rd6266;
	shf.l.wrap.b32 	%r2592, %r2591, %r2590, 16;
	shf.l.wrap.b32 	%r2593, %r2590, %r2591, 16;
	mov.b64 	%rd6267, {%r2593, %r2592};
	add.s64 	%rd6268, %rd6261, %rd6267;
	xor.b64  	%rd6269, %rd6263, %rd6268;
	mov.b64 	{%r2594, %r2595}, %rd6269;
	shf.l.wrap.b32 	%r2596, %r2594, %r2595, 1;
	shf.l.wrap.b32 	%r2597, %r2595, %r2594, 1;
	mov.b64 	%rd6270, {%r2597, %r2596};
	ld.const.u8 	%r2598, [%rd6250+2];
	mul.wide.u32 	%rd6271, %r2598, 8;
	add.s64 	%rd6272, %rd39, %rd6271;
	ld.local.u64 	%rd6273, [%rd6272];
	ld.const.u8 	%r2599, [%rd6250+3];
	mul.wide.u32 	%rd6274, %r2599, 8;
	add.s64 	%rd6275, %rd39, %rd6274;
	ld.local.u64 	%rd6276, [%rd6275];
	add.s64 	%rd6277, %rd19332, %rd6273;
	add.s64 	%rd6278, %rd6277, %rd19331;
	xor.b64  	%rd6279, %rd19330, %rd6278;
	mov.b64 	{%r2600, %r2601}, %rd6279;
	mov.b64 	%rd6280, {%r2601, %r2600};
	add.s64 	%rd6281, %rd19329, %rd6280;
	xor.b64  	%rd6282, %rd19331, %rd6281;
	mov.b64 	{%r2602, %r2603}, %rd6282;
	shf.l.wrap.b32 	%r2604, %r2603, %r2602, 8;
	shf.l.wrap.b32 	%r2605, %r2602, %r2603, 8;
	mov.b64 	%rd6283, {%r2605, %r2604};
	add.s64 	%rd6284, %rd6283, %rd6276;
	add.s64 	%rd6285, %rd6284, %rd6278;
	xor.b64  	%rd6286, %rd6280, %rd6285;
	mov.b64 	{%r2606, %r2607}, %rd6286;
	shf.l.wrap.b32 	%r2608, %r2607, %r2606, 16;
	shf.l.wrap.b32 	%r2609, %r2606, %r2607, 16;
	mov.b64 	%rd6287, {%r2609, %r2608};
	add.s64 	%rd6288, %rd6281, %rd6287;
	xor.b64  	%rd6289, %rd6283, %rd6288;
	mov.b64 	{%r2610, %r2611}, %rd6289;
	shf.l.wrap.b32 	%r2612, %r2610, %r2611, 1;
	shf.l.wrap.b32 	%r2613, %r2611, %r2610, 1;
	mov.b64 	%rd6290, {%r2613, %r2612};
	ld.const.u8 	%r2614, [%rd6250+4];
	mul.wide.u32 	%rd6291, %r2614, 8;
	add.s64 	%rd6292, %rd39, %rd6291;
	ld.local.u64 	%rd6293, [%rd6292];
	ld.const.u8 	%r2615, [%rd6250+5];
	mul.wide.u32 	%rd6294, %r2615, 8;
	add.s64 	%rd6295, %rd39, %rd6294;
	ld.local.u64 	%rd6296, [%rd6295];
	add.s64 	%rd6297, %rd19328, %rd6293;
	add.s64 	%rd6298, %rd6297, %rd19327;
	xor.b64  	%rd6299, %rd19326, %rd6298;
	mov.b64 	{%r2616, %r2617}, %rd6299;
	mov.b64 	%rd6300, {%r2617, %r2616};
	add.s64 	%rd6301, %rd19325, %rd6300;
	xor.b64  	%rd6302, %rd19327, %rd6301;
	mov.b64 	{%r2618, %r2619}, %rd6302;
	shf.l.wrap.b32 	%r2620, %r2619, %r2618, 8;
	shf.l.wrap.b32 	%r2621, %r2618, %r2619, 8;
	mov.b64 	%rd6303, {%r2621, %r2620};
	add.s64 	%rd6304, %rd6303, %rd6296;
	add.s64 	%rd6305, %rd6304, %rd6298;
	xor.b64  	%rd6306, %rd6300, %rd6305;
	mov.b64 	{%r2622, %r2623}, %rd6306;
	shf.l.wrap.b32 	%r2624, %r2623, %r2622, 16;
	shf.l.wrap.b32 	%r2625, %r2622, %r2623, 16;
	mov.b64 	%rd6307, {%r2625, %r2624};
	add.s64 	%rd6308, %rd6301, %rd6307;
	xor.b64  	%rd6309, %rd6303, %rd6308;
	mov.b64 	{%r2626, %r2627}, %rd6309;
	shf.l.wrap.b32 	%r2628, %r2626, %r2627, 1;
	shf.l.wrap.b32 	%r2629, %r2627, %r2626, 1;
	mov.b64 	%rd6310, {%r2629, %r2628};
	ld.const.u8 	%r2630, [%rd6250+6];
	mul.wide.u32 	%rd6311, %r2630, 8;
	add.s64 	%rd6312, %rd39, %rd6311;
	ld.local.u64 	%rd6313, [%rd6312];
	ld.const.u8 	%r2631, [%rd6250+7];
	mul.wide.u32 	%rd6314, %r2631, 8;
	add.s64 	%rd6315, %rd39, %rd6314;
	ld.local.u64 	%rd6316, [%rd6315];
	add.s64 	%rd6317, %rd19324, %rd6313;
	add.s64 	%rd6318, %rd6317, %rd19323;
	xor.b64  	%rd6319, %rd19322, %rd6318;
	mov.b64 	{%r2632, %r2633}, %rd6319;
	mov.b64 	%rd6320, {%r2633, %r2632};
	add.s64 	%rd6321, %rd19321, %rd6320;
	xor.b64  	%rd6322, %rd19323, %rd6321;
	mov.b64 	{%r2634, %r2635}, %rd6322;
	shf.l.wrap.b32 	%r2636, %r2635, %r2634, 8;
	shf.l.wrap.b32 	%r2637, %r2634, %r2635, 8;
	mov.b64 	%rd6323, {%r2637, %r2636};
	add.s64 	%rd6324, %rd6323, %rd6316;
	add.s64 	%rd6325, %rd6324, %rd6318;
	xor.b64  	%rd6326, %rd6320, %rd6325;
	mov.b64 	{%r2638, %r2639}, %rd6326;
	shf.l.wrap.b32 	%r2640, %r2639, %r2638, 16;
	shf.l.wrap.b32 	%r2641, %r2638, %r2639, 16;
	mov.b64 	%rd6327, {%r2641, %r2640};
	add.s64 	%rd6328, %rd6321, %rd6327;
	xor.b64  	%rd6329, %rd6323, %rd6328;
	mov.b64 	{%r2642, %r2643}, %rd6329;
	shf.l.wrap.b32 	%r2644, %r2642, %r2643, 1;
	shf.l.wrap.b32 	%r2645, %r2643, %r2642, 1;
	mov.b64 	%rd6330, {%r2645, %r2644};
	ld.const.u8 	%r2646, [%rd6250+8];
	mul.wide.u32 	%rd6331, %r2646, 8;
	add.s64 	%rd6332, %rd39, %rd6331;
	ld.local.u64 	%rd6333, [%rd6332];
	ld.const.u8 	%r2647, [%rd6250+9];
	mul.wide.u32 	%rd6334, %r2647, 8;
	add.s64 	%rd6335, %rd39, %rd6334;
	ld.local.u64 	%rd6336, [%rd6335];
	add.s64 	%rd6337, %rd6265, %rd6333;
	add.s64 	%rd6338, %rd6337, %rd6290;
	xor.b64  	%rd6339, %rd6327, %rd6338;
	mov.b64 	{%r2648, %r2649}, %rd6339;
	mov.b64 	%rd6340, {%r2649, %r2648};
	add.s64 	%rd6341, %rd6308, %rd6340;
	xor.b64  	%rd6342, %rd6290, %rd6341;
	mov.b64 	{%r2650, %r2651}, %rd6342;
	shf.l.wrap.b32 	%r2652, %r2651, %r2650, 8;
	shf.l.wrap.b32 	%r2653, %r2650, %r2651, 8;
	mov.b64 	%rd6343, {%r2653, %r2652};
	add.s64 	%rd6344, %rd6343, %rd6336;
	add.s64 	%rd19336, %rd6344, %rd6338;
	xor.b64  	%rd6345, %rd6340, %rd19336;
	mov.b64 	{%r2654, %r2655}, %rd6345;
	shf.l.wrap.b32 	%r2656, %r2655, %r2654, 16;
	shf.l.wrap.b32 	%r2657, %r2654, %r2655, 16;
	mov.b64 	%rd19322, {%r2657, %r2656};
	add.s64 	%rd19325, %rd6341, %rd19322;
	xor.b64  	%rd6346, %rd6343, %rd19325;
	mov.b64 	{%r2658, %r2659}, %rd6346;
	shf.l.wrap.b32 	%r2660, %r2658, %r2659, 1;
	shf.l.wrap.b32 	%r2661, %r2659, %r2658, 1;
	mov.b64 	%rd19331, {%r2661, %r2660};
	ld.const.u8 	%r2662, [%rd6250+10];
	mul.wide.u32 	%rd6347, %r2662, 8;
	add.s64 	%rd6348, %rd39, %rd6347;
	ld.local.u64 	%rd6349, [%rd6348];
	ld.const.u8 	%r2663, [%rd6250+11];
	mul.wide.u32 	%rd6350, %r2663, 8;
	add.s64 	%rd6351, %rd39, %rd6350;
	ld.local.u64 	%rd6352, [%rd6351];
	add.s64 	%rd6353, %rd6285, %rd6349;
	add.s64 	%rd6354, %rd6353, %rd6310;
	xor.b64  	%rd6355, %rd6267, %rd6354;
	mov.b64 	{%r2664, %r2665}, %rd6355;
	mov.b64 	%rd6356, {%r2665, %r2664};
	add.s64 	%rd6357, %rd6328, %rd6356;
	xor.b64  	%rd6358, %rd6310, %rd6357;
	mov.b64 	{%r2666, %r2667}, %rd6358;
	shf.l.wrap.b32 	%r2668, %r2667, %r2666, 8;
	shf.l.wrap.b32 	%r2669, %r2666, %r2667, 8;
	mov.b64 	%rd6359, {%r2669, %r2668};
	add.s64 	%rd6360, %rd6359, %rd6352;
	add.s64 	%rd19332, %rd6360, %rd6354;
	xor.b64  	%rd6361, %rd6356, %rd19332;
	mov.b64 	{%r2670, %r2671}, %rd6361;
	shf.l.wrap.b32 	%r2672, %r2671, %r2670, 16;
	shf.l.wrap.b32 	%r2673, %r2670, %r2671, 16;
	mov.b64 	%rd19334, {%r2673, %r2672};
	add.s64 	%rd19321, %rd6357, %rd19334;
	xor.b64  	%rd6362, %rd6359, %rd19321;
	mov.b64 	{%r2674, %r2675}, %rd6362;
	shf.l.wrap.b32 	%r2676, %r2674, %r2675, 1;
	shf.l.wrap.b32 	%r2677, %r2675, %r2674, 1;
	mov.b64 	%rd19327, {%r2677, %r2676};
	ld.const.u8 	%r2678, [%rd6250+12];
	mul.wide.u32 	%rd6363, %r2678, 8;
	add.s64 	%rd6364, %rd39, %rd6363;
	ld.local.u64 	%rd6365, [%rd6364];
	ld.const.u8 	%r2679, [%rd6250+13];
	mul.wide.u32 	%rd6366, %r2679, 8;
	add.s64 	%rd6367, %rd39, %rd6366;
	ld.local.u64 	%rd6368, [%rd6367];
	add.s64 	%rd6369, %rd6305, %rd6365;
	add.s64 	%rd6370, %rd6369, %rd6330;
	xor.b64  	%rd6371, %rd6287, %rd6370;
	mov.b64 	{%r2680, %r2681}, %rd6371;
	mov.b64 	%rd6372, {%r2681, %r2680};
	add.s64 	%rd6373, %rd6268, %rd6372;
	xor.b64  	%rd6374, %rd6330, %rd6373;
	mov.b64 	{%r2682, %r2683}, %rd6374;
	shf.l.wrap.b32 	%r2684, %r2683, %r2682, 8;
	shf.l.wrap.b32 	%r2685, %r2682, %r2683, 8;
	mov.b64 	%rd6375, {%r2685, %r2684};
	add.s64 	%rd6376, %rd6375, %rd6368;
	add.s64 	%rd19328, %rd6376, %rd6370;
	xor.b64  	%rd6377, %rd6372, %rd19328;
	mov.b64 	{%r2686, %r2687}, %rd6377;
	shf.l.wrap.b32 	%r2688, %r2687, %r2686, 16;
	shf.l.wrap.b32 	%r2689, %r2686, %r2687, 16;
	mov.b64 	%rd19330, {%r2689, %r2688};
	add.s64 	%rd19333, %rd6373, %rd19330;
	xor.b64  	%rd6378, %rd6375, %rd19333;
	mov.b64 	{%r2690, %r2691}, %rd6378;
	shf.l.wrap.b32 	%r2692, %r2690, %r2691, 1;
	shf.l.wrap.b32 	%r2693, %r2691, %r2690, 1;
	mov.b64 	%rd19323, {%r2693, %r2692};
	ld.const.u8 	%r2694, [%rd6250+14];
	mul.wide.u32 	%rd6379, %r2694, 8;
	add.s64 	%rd6380, %rd39, %rd6379;
	ld.local.u64 	%rd6381, [%rd6380];
	ld.const.u8 	%r2695, [%rd6250+15];
	mul.wide.u32 	%rd6382, %r2695, 8;
	add.s64 	%rd6383, %rd39, %rd6382;
	ld.local.u64 	%rd6384, [%rd6383];
	add.s64 	%rd6385, %rd6325, %rd6381;
	add.s64 	%rd6386, %rd6385, %rd6270;
	xor.b64  	%rd6387, %rd6307, %rd6386;
	mov.b64 	{%r2696, %r2697}, %rd6387;
	mov.b64 	%rd6388, {%r2697, %r2696};
	add.s64 	%rd6389, %rd6288, %rd6388;
	xor.b64  	%rd6390, %rd6270, %rd6389;
	mov.b64 	{%r2698, %r2699}, %rd6390;
	shf.l.wrap.b32 	%r2700, %r2699, %r2698, 8;
	shf.l.wrap.b32 	%r2701, %r2698, %r2699, 8;
	mov.b64 	%rd6391, {%r2701, %r2700};
	add.s64 	%rd6392, %rd6391, %rd6384;
	add.s64 	%rd19324, %rd6392, %rd6386;
	xor.b64  	%rd6393, %rd6388, %rd19324;
	mov.b64 	{%r2702, %r2703}, %rd6393;
	shf.l.wrap.b32 	%r2704, %r2703, %r2702, 16;
	shf.l.wrap.b32 	%r2705, %r2702, %r2703, 16;
	mov.b64 	%rd19326, {%r2705, %r2704};
	add.s64 	%rd19329, %rd6389, %rd19326;
	xor.b64  	%rd6394, %rd6391, %rd19329;
	mov.b64 	{%r2706, %r2707}, %rd6394;
	shf.l.wrap.b32 	%r2708, %r2706, %r2707, 1;
	shf.l.wrap.b32 	%r2709, %r2707, %r2706, 1;
	mov.b64 	%rd19335, {%r2709, %r2708};
	add.s32 	%r10396, %r10396, 1;
	setp.ne.s32 	%p68, %r10396, 12;
	@%p68 bra 	$L__BB0_130;
	xor.b64  	%rd6395, %rd19336, %rd945;
	xor.b64  	%rd1001, %rd6395, %rd19333;
$L__BB0_132:
	cvt.u64.u16 	%rd7921, %rs92;
	shl.b64 	%rd7922, %rd7921, 56;
	cvt.u64.u16 	%rd7923, %rs91;
	shl.b64 	%rd7924, %rd7923, 48;
	and.b64  	%rd7925, %rd7924, 71776119061217280;
	or.b64  	%rd7926, %rd7925, %rd7922;
	cvt.u64.u16 	%rd7927, %rs90;
	shl.b64 	%rd7928, %rd7927, 40;
	and.b64  	%rd7929, %rd7928, 280375465082880;
	cvt.u64.u16 	%rd7930, %rs89;
	shl.b64 	%rd7931, %rd7930, 32;
	and.b64  	%rd7932, %rd7931, 1095216660480;
	or.b64  	%rd7933, %rd7932, %rd7929;
	or.b64  	%rd7934, %rd7933, %rd766;
	or.b64  	%rd1231, %rd7926, %rd7934;
	setp.gt.s16 	%p92, %rs348, 1;
	@%p92 bra 	$L__BB0_135;
	setp.eq.s16 	%p95, %rs348, 0;
	@%p95 bra 	$L__BB0_134;
	bra.uni 	$L__BB0_140;
$L__BB0_134:
	cvt.u64.u16 	%rd9922, %rs75;
	and.b64  	%rd9923, %rd9922, 224;
	shl.b16 	%rs292, %rs74, 8;
	cvt.u64.u16 	%rd9924, %rs292;
	or.b64  	%rd9925, %rd9924, %rd9923;
	shr.u64 	%rd9926, %rd9925, 2;
	and.b64  	%rd9927, %rd9926, 248;
	add.s64 	%rd9928, %rd45, %rd9927;
	ld.local.u64 	%rd1231, [%rd9928];
	bra.uni 	$L__BB0_184;
$L__BB0_135:
	setp.eq.s16 	%p93, %rs348, 2;
	@%p93 bra 	$L__BB0_184;
	setp.eq.s16 	%p94, %rs348, 3;
	@%p94 bra 	$L__BB0_137;
	bra.uni 	$L__BB0_173;
$L__BB0_137:
	ld.local.u64 	%rd1129, [%rd45+256];
	ld.local.u64 	%rd19400, [%rd45+264];
	ld.local.u64 	%rd19396, [%rd45+272];
	ld.local.u64 	%rd19392, [%rd45+280];
	ld.local.u64 	%rd19403, [%rd45+288];
	ld.local.u64 	%rd19399, [%rd45+296];
	ld.local.u64 	%rd19395, [%rd45+304];
	ld.local.u64 	%rd19391, [%rd45+312];
	ld.local.v2.b32 	{%r3712, %r3713}, [%rd45+320];
	ld.local.v2.b32 	{%r3714, %r3715}, [%rd45+328];
	ld.local.v2.b32 	{%r3716, %r3717}, [%rd45+336];
	ld.local.v2.b32 	{%r3718, %r3719}, [%rd45+344];
	ld.local.v2.b32 	{%r3720, %r3721}, [%rd45+352];
	ld.local.v2.b32 	{%r3722, %r3723}, [%rd45+360];
	ld.local.v2.b32 	{%r3724, %r3725}, [%rd45+368];
	ld.local.v2.b32 	{%r3726, %r3727}, [%rd45+376];
	ld.local.v2.b32 	{%r3728, %r3729}, [%rd45+384];
	ld.local.v2.b32 	{%r3730, %r3731}, [%rd45+392];
	ld.local.v2.b32 	{%r3732, %r3733}, [%rd45+400];
	ld.local.v2.b32 	{%r3734, %r3735}, [%rd45+408];
	ld.local.v2.b32 	{%r3736, %r3737}, [%rd45+416];
	ld.local.v2.b32 	{%r3738, %r3739}, [%rd45+424];
	ld.local.v2.b32 	{%r3740, %r3741}, [%rd45+432];
	ld.local.v2.b32 	{%r3742, %r3743}, [%rd45+440];
	ld.local.u64 	%rd1137, [%rd45+448];
	ld.local.u64 	%rd1138, [%rd45+456];
	st.local.u64 	[%rd35], %rd1129;
	st.local.u64 	[%rd35+8], %rd19400;
	st.local.u64 	[%rd35+16], %rd19396;
	st.local.u64 	[%rd35+24], %rd19392;
	st.local.u64 	[%rd35+32], %rd19403;
	st.local.u64 	[%rd35+40], %rd19399;
	st.local.u64 	[%rd35+48], %rd19395;
	st.local.u64 	[%rd35+56], %rd19391;
	st.local.v2.b32 	[%rd35+64], {%r3712, %r3713};
	st.local.v2.b32 	[%rd35+72], {%r3714, %r3715};
	st.local.v2.b32 	[%rd35+80], {%r3716, %r3717};
	st.local.v2.b32 	[%rd35+88], {%r3718, %r3719};
	st.local.v2.b32 	[%rd35+96], {%r3720, %r3721};
	st.local.v2.b32 	[%rd35+104], {%r3722, %r3723};
	st.local.v2.b32 	[%rd35+112], {%r3724, %r3725};
	st.local.v2.b32 	[%rd35+120], {%r3726, %r3727};
	st.local.v2.b32 	[%rd35+128], {%r3728, %r3729};
	st.local.v2.b32 	[%rd35+136], {%r3730, %r3731};
	st.local.v2.b32 	[%rd35+144], {%r3732, %r3733};
	st.local.v2.b32 	[%rd35+152], {%r3734, %r3735};
	st.local.v2.b32 	[%rd35+160], {%r3736, %r3737};
	st.local.v2.b32 	[%rd35+168], {%r3738, %r3739};
	st.local.v2.b32 	[%rd35+176], {%r3740, %r3741};
	st.local.v2.b32 	[%rd35+184], {%r3742, %r3743};
	st.local.u64 	[%rd35+192], %rd1137;
	st.local.u64 	[%rd35+200], %rd1138;
	mov.b32 	%r3744, 0;
	st.local.v4.b32 	[%rd33], {%r3744, %r3744, %r3744, %r3744};
	st.local.v4.b32 	[%rd33+16], {%r3744, %r3744, %r3744, %r3744};
	st.local.v4.b32 	[%rd33+32], {%r3744, %r3744, %r3744, %r3744};
	st.local.v4.b32 	[%rd33+48], {%r3744, %r3744, %r3744, %r3744};
	st.local.v4.b32 	[%rd33+64], {%r3744, %r3744, %r3744, %r3744};
	st.local.v4.b32 	[%rd33+80], {%r3744, %r3744, %r3744, %r3744};
	st.local.v4.b32 	[%rd33+96], {%r3744, %r3744, %r3744, %r3744};
	st.local.v4.b32 	[%rd33+112], {%r3744, %r3744, %r3744, %r3744};
	setp.eq.s64 	%p103, %rd1137, 0;
	@%p103 bra 	$L__BB0_170;
	and.b64  	%rd1139, %rd1137, 3;
	setp.lt.u64 	%p104, %rd1137, 4;
	mov.b64 	%rd19387, 0;
	@%p104 bra 	$L__BB0_166;
	and.b64  	%rd19387, %rd1137, -4;
	mov.b64 	%rd19388, 0;
	bra.uni 	$L__BB0_165;
$L__BB0_140:
	ld.param.u32 	%r10353, [hashengine_mine_batch_param_5];
	cvt.u32.u64 	%r4003, %rd766;
	rem.u32 	%r4004, %r4003, %r10353;
	and.b32  	%r4005, %r4004, -64;
	cvt.u64.u32 	%rd8863, %r4005;
	add.s64 	%rd1004, %rd764, %rd8863;
	ld.local.u64 	%rd8864, [%rd45+664];
	add.s64 	%rd8865, %rd8864, 64;
	st.local.u64 	[%rd45+664], %rd8865;
	ld.local.u64 	%rd1005, [%rd45+656];
	add.s64 	%rd8866, %rd1005, 64;
	setp.gt.u64 	%p110, %rd8866, 128;
	@%p110 bra 	$L__BB0_142;
	ld.global.u8 	%rs228, [%rd1004];
	add.s64 	%rd9774, %rd762, %rd1005;
	st.local.u8 	[%rd9774+64], %rs228;
	ld.global.u8 	%rs229, [%rd1004+1];
	ld.local.u64 	%rd9775, [%rd763];
	add.s64 	%rd9776, %rd762, %rd9775;
	st.local.u8 	[%rd9776+65], %rs229;
	ld.global.u8 	%rs230, [%rd1004+2];
	ld.local.u64 	%rd9777, [%rd763];
	add.s64 	%rd9778, %rd762, %rd9777;
	st.local.u8 	[%rd9778+66], %rs230;
	ld.global.u8 	%rs231, [%rd1004+3];
	ld.local.u64 	%rd9779, [%rd763];
	add.s64 	%rd9780, %rd762, %rd9779;
	st.local.u8 	[%rd9780+67], %rs231;
	ld.global.u8 	%rs232, [%rd1004+4];
	ld.local.u64 	%rd9781, [%rd763];
	add.s64 	%rd9782, %rd762, %rd9781;
	st.local.u8 	[%rd9782+68], %rs232;
	ld.global.u8 	%rs233, [%rd1004+5];
	ld.local.u64 	%rd9783, [%rd763];
	add.s64 	%rd9784, %rd762, %rd9783;
	st.local.u8 	[%rd9784+69], %rs233;
	ld.global.u8 	%rs234, [%rd1004+6];
	ld.local.u64 	%rd9785, [%rd763];
	add.s64 	%rd9786, %rd762, %rd9785;
	st.local.u8 	[%rd9786+70], %rs234;
	ld.global.u8 	%rs235, [%rd1004+7];
	ld.local.u64 	%rd9787, [%rd763];
	add.s64 	%rd9788, %rd762, %rd9787;
	st.local.u8 	[%rd9788+71], %rs235;
	ld.global.u8 	%rs236, [%rd1004+8];
	ld.local.u64 	%rd9789, [%rd763];
	add.s64 	%rd9790, %rd762, %rd9789;
	st.local.u8 	[%rd9790+72], %rs236;
	ld.global.u8 	%rs237, [%rd1004+9];
	ld.local.u64 	%rd9791, [%rd763];
	add.s64 	%rd9792, %rd762, %rd9791;
	st.local.u8 	[%rd9792+73], %rs237;
	ld.global.u8 	%rs238, [%rd1004+10];
	ld.local.u64 	%rd9793, [%rd763];
	add.s64 	%rd9794, %rd762, %rd9793;
	st.local.u8 	[%rd9794+74], %rs238;
	ld.global.u8 	%rs239, [%rd1004+11];
	ld.local.u64 	%rd9795, [%rd763];
	add.s64 	%rd9796, %rd762, %rd9795;
	st.local.u8 	[%rd9796+75], %rs239;
	ld.global.u8 	%rs240, [%rd1004+12];
	ld.local.u64 	%rd9797, [%rd763];
	add.s64 	%rd9798, %rd762, %rd9797;
	st.local.u8 	[%rd9798+76], %rs240;
	ld.global.u8 	%rs241, [%rd1004+13];
	ld.local.u64 	%rd9799, [%rd763];
	add.s64 	%rd9800, %rd762, %rd9799;
	st.local.u8 	[%rd9800+77], %rs241;
	ld.global.u8 	%rs242, [%rd1004+14];
	ld.local.u64 	%rd9801, [%rd763];
	add.s64 	%rd9802, %rd762, %rd9801;
	st.local.u8 	[%rd9802+78], %rs242;
	ld.global.u8 	%rs243, [%rd1004+15];
	ld.local.u64 	%rd9803, [%rd763];
	add.s64 	%rd9804, %rd762, %rd9803;
	st.local.u8 	[%rd9804+79], %rs243;
	ld.global.u8 	%rs244, [%rd1004+16];
	ld.local.u64 	%rd9805, [%rd763];
	add.s64 	%rd9806, %rd762, %rd9805;
	st.local.u8 	[%rd9806+80], %rs244;
	ld.global.u8 	%rs245, [%rd1004+17];
	ld.local.u64 	%rd9807, [%rd763];
	add.s64 	%rd9808, %rd762, %rd9807;
	st.local.u8 	[%rd9808+81], %rs245;
	ld.global.u8 	%rs246, [%rd1004+18];
	ld.local.u64 	%rd9809, [%rd763];
	add.s64 	%rd9810, %rd762, %rd9809;
	st.local.u8 	[%rd9810+82], %rs246;
	ld.global.u8 	%rs247, [%rd1004+19];
	ld.local.u64 	%rd9811, [%rd763];
	add.s64 	%rd9812, %rd762, %rd9811;
	st.local.u8 	[%rd9812+83], %rs247;
	ld.global.u8 	%rs248, [%rd1004+20];
	ld.local.u64 	%rd9813, [%rd763];
	add.s64 	%rd9814, %rd762, %rd9813;
	st.local.u8 	[%rd9814+84], %rs248;
	ld.global.u8 	%rs249, [%rd1004+21];
	ld.local.u64 	%rd9815, [%rd763];
	add.s64 	%rd9816, %rd762, %rd9815;
	st.local.u8 	[%rd9816+85], %rs249;
	ld.global.u8 	%rs250, [%rd1004+22];
	ld.local.u64 	%rd9817, [%rd763];
	add.s64 	%rd9818, %rd762, %rd9817;
	st.local.u8 	[%rd9818+86], %rs250;
	ld.global.u8 	%rs251, [%rd1004+23];
	ld.local.u64 	%rd9819, [%rd763];
	add.s64 	%rd9820, %rd762, %rd9819;
	st.local.u8 	[%rd9820+87], %rs251;
	ld.global.u8 	%rs252, [%rd1004+24];
	ld.local.u64 	%rd9821, [%rd763];
	add.s64 	%rd9822, %rd762, %rd9821;
	st.local.u8 	[%rd9822+88], %rs252;
	ld.global.u8 	%rs253, [%rd1004+25];
	ld.local.u64 	%rd9823, [%rd763];
	add.s64 	%rd9824, %rd762, %rd9823;
	st.local.u8 	[%rd9824+89], %rs253;
	ld.global.u8 	%rs254, [%rd1004+26];
	ld.local.u64 	%rd9825, [%rd763];
	add.s64 	%rd9826, %rd762, %rd9825;
	st.local.u8 	[%rd9826+90], %rs254;
	ld.global.u8 	%rs255, [%rd1004+27];
	ld.local.u64 	%rd9827, [%rd763];
	add.s64 	%rd9828, %rd762, %rd9827;
	st.local.u8 	[%rd9828+91], %rs255;
	ld.global.u8 	%rs256, [%rd1004+28];
	ld.local.u64 	%rd9829, [%rd763];
	add.s64 	%rd9830, %rd762, %rd9829;
	st.local.u8 	[%rd9830+92], %rs256;
	ld.global.u8 	%rs257, [%rd1004+29];
	ld.local.u64 	%rd9831, [%rd763];
	add.s64 	%rd9832, %rd762, %rd9831;
	st.local.u8 	[%rd9832+93], %rs257;
	ld.global.u8 	%rs258, [%rd1004+30];
	ld.local.u64 	%rd9833, [%rd763];
	add.s64 	%rd9834, %rd762, %rd9833;
	st.local.u8 	[%rd9834+94], %rs258;
	ld.global.u8 	%rs259, [%rd1004+31];
	ld.local.u64 	%rd9835, [%rd763];
	add.s64 	%rd9836, %rd762, %rd9835;
	st.local.u8 	[%rd9836+95], %rs259;
	ld.global.u8 	%rs260, [%rd1004+32];
	ld.local.u64 	%rd9837, [%rd763];
	add.s64 	%rd9838, %rd762, %rd9837;
	st.local.u8 	[%rd9838+96], %rs260;
	ld.global.u8 	%rs261, [%rd1004+33];
	ld.local.u64 	%rd9839, [%rd763];
	add.s64 	%rd9840, %rd762, %rd9839;
	st.local.u8 	[%rd9840+97], %rs261;
	ld.global.u8 	%rs262, [%rd1004+34];
	ld.local.u64 	%rd9841, [%rd763];
	add.s64 	%rd9842, %rd762, %rd9841;
	st.local.u8 	[%rd9842+98], %rs262;
	ld.global.u8 	%rs263, [%rd1004+35];
	ld.local.u64 	%rd9843, [%rd763];
	add.s64 	%rd9844, %rd762, %rd9843;
	st.local.u8 	[%rd9844+99], %rs263;
	ld.global.u8 	%rs264, [%rd1004+36];
	ld.local.u64 	%rd9845, [%rd763];
	add.s64 	%rd9846, %rd762, %rd9845;
	st.local.u8 	[%rd9846+100], %rs264;
	ld.global.u8 	%rs265, [%rd1004+37];
	ld.local.u64 	%rd9847, [%rd763];
	add.s64 	%rd9848, %rd762, %rd9847;
	st.local.u8 	[%rd9848+101], %rs265;
	ld.global.u8 	%rs266, [%rd1004+38];
	ld.local.u64 	%rd9849, [%rd763];
	add.s64 	%rd9850, %rd762, %rd9849;
	st.local.u8 	[%rd9850+102], %rs266;
	ld.global.u8 	%rs267, [%rd1004+39];
	ld.local.u64 	%rd9851, [%rd763];
	add.s64 	%rd9852, %rd762, %rd9851;
	st.local.u8 	[%rd9852+103], %rs267;
	ld.global.u8 	%rs268, [%rd1004+40];
	ld.local.u64 	%rd9853, [%rd763];
	add.s64 	%rd9854, %rd762, %rd9853;
	st.local.u8 	[%rd9854+104], %rs268;
	ld.global.u8 	%rs269, [%rd1004+41];
	ld.local.u64 	%rd9855, [%rd763];
	add.s64 	%rd9856, %rd762, %rd9855;
	st.local.u8 	[%rd9856+105], %rs269;
	ld.global.u8 	%rs270, [%rd1004+42];
	ld.local.u64 	%rd9857, [%rd763];
	add.s64 	%rd9858, %rd762, %rd9857;
	st.local.u8 	[%rd9858+106], %rs270;
	ld.global.u8 	%rs271, [%rd1004+43];
	ld.local.u64 	%rd9859, [%rd763];
	add.s64 	%rd9860, %rd762, %rd9859;
	st.local.u8 	[%rd9860+107], %rs271;
	ld.global.u8 	%rs272, [%rd1004+44];
	ld.local.u64 	%rd9861, [%rd763];
	add.s64 	%rd9862, %rd762, %rd9861;
	st.local.u8 	[%rd9862+108], %rs272;
	ld.global.u8 	%rs273, [%rd1004+45];
	ld.local.u64 	%rd9863, [%rd763];
	add.s64 	%rd9864, %rd762, %rd9863;
	st.local.u8 	[%rd9864+109], %rs273;
	ld.global.u8 	%rs274, [%rd1004+46];
	ld.local.u64 	%rd9865, [%rd763];
	add.s64 	%rd9866, %rd762, %rd9865;
	st.local.u8 	[%rd9866+110], %rs274;
	ld.global.u8 	%rs275, [%rd1004+47];
	ld.local.u64 	%rd9867, [%rd763];
	add.s64 	%rd9868, %rd762, %rd9867;
	st.local.u8 	[%rd9868+111], %rs275;
	ld.global.u8 	%rs276, [%rd1004+48];
	ld.local.u64 	%rd9869, [%rd763];
	add.s64 	%rd9870, %rd762, %rd9869;
	st.local.u8 	[%rd9870+112], %rs276;
	ld.global.u8 	%rs277, [%rd1004+49];
	ld.local.u64 	%rd9871, [%rd763];
	add.s64 	%rd9872, %rd762, %rd9871;
	st.local.u8 	[%rd9872+113], %rs277;
	ld.global.u8 	%rs278, [%rd1004+50];
	ld.local.u64 	%rd9873, [%rd763];
	add.s64 	%rd9874, %rd762, %rd9873;
	st.local.u8 	[%rd9874+114], %rs278;
	ld.global.u8 	%rs279, [%rd1004+51];
	ld.local.u64 	%rd9875, [%rd763];
	add.s64 	%rd9876, %rd762, %rd9875;
	st.local.u8 	[%rd9876+115], %rs279;
	ld.global.u8 	%rs280, [%rd1004+52];
	ld.local.u64 	%rd9877, [%rd763];
	add.s64 	%rd9878, %rd762, %rd9877;
	st.local.u8 	[%rd9878+116], %rs280;
	ld.global.u8 	%rs281, [%rd1004+53];
	ld.local.u64 	%rd9879, [%rd763];
	add.s64 	%rd9880, %rd762, %rd9879;
	st.local.u8 	[%rd9880+117], %rs281;
	ld.global.u8 	%rs282, [%rd1004+54];
	ld.local.u64 	%rd9881, [%rd763];
	add.s64 	%rd9882, %rd762, %rd9881;
	st.local.u8 	[%rd9882+118], %rs282;
	ld.global.u8 	%rs283, [%rd1004+55];
	ld.local.u64 	%rd9883, [%rd763];
	add.s64 	%rd9884, %rd762, %rd9883;
	st.local.u8 	[%rd9884+119], %rs283;
	ld.global.u8 	%rs284, [%rd1004+56];
	ld.local.u64 	%rd9885, [%rd763];
	add.s64 	%rd9886, %rd762, %rd9885;
	st.local.u8 	[%rd9886+120], %rs284;
	ld.global.u8 	%rs285, [%rd1004+57];
	ld.local.u64 	%rd9887, [%rd763];
	add.s64 	%rd9888, %rd762, %rd9887;
	st.local.u8 	[%rd9888+121], %rs285;
	ld.global.u8 	%rs286, [%rd1004+58];
	ld.local.u64 	%rd9889, [%rd763];
	add.s64 	%rd9890, %rd762, %rd9889;
	st.local.u8 	[%rd9890+122], %rs286;
	ld.global.u8 	%rs287, [%rd1004+59];
	ld.local.u64 	%rd9891, [%rd763];
	add.s64 	%rd9892, %rd762, %rd9891;
	st.local.u8 	[%rd9892+123], %rs287;
	ld.global.u8 	%rs288, [%rd1004+60];
	ld.local.u64 	%rd9893, [%rd763];
	add.s64 	%rd9894, %rd762, %rd9893;
	st.local.u8 	[%rd9894+124], %rs288;
	ld.global.u8 	%rs289, [%rd1004+61];
	ld.local.u64 	%rd9895, [%rd763];
	add.s64 	%rd9896, %rd762, %rd9895;
	st.local.u8 	[%rd9896+125], %rs289;
	ld.global.u8 	%rs290, [%rd1004+62];
	ld.local.u64 	%rd9897, [%rd763];
	add.s64 	%rd9898, %rd762, %rd9897;
	st.local.u8 	[%rd9898+126], %rs290;
	ld.global.u8 	%rs291, [%rd1004+63];
	ld.local.u64 	%rd9899, [%rd763];
	add.s64 	%rd9900, %rd762, %rd9899;
	st.local.u8 	[%rd9900+127], %rs291;
	ld.local.u64 	%rd9901, [%rd763];
	add.s64 	%rd19386, %rd9901, 64;
	bra.uni 	$L__BB0_164;
$L__BB0_142:
	sub.s64 	%rd19365, 128, %rd1005;
	setp.eq.s64 	%p111, %rd1005, 128;
	@%p111 bra 	$L__BB0_150;
	and.b64  	%rd1008, %rd19365, 3;
	add.s64 	%rd8868, %rd1005, -125;
	setp.lt.u64 	%p112, %rd8868, 3;
	mov.b64 	%rd19338, 0;
	@%p112 bra 	$L__BB0_146;
	and.b64  	%rd19338, %rd19365, -4;
	mov.b64 	%rd19339, 0;
$L__BB0_145:
	add.s64 	%rd8870, %rd1004, %rd19339;
	ld.global.u8 	%rs218, [%rd8870];
	ld.local.u64 	%rd8871, [%rd763];
	add.s64 	%rd8872, %rd19339, %rd8871;
	add.s64 	%rd8873, %rd762, %rd8872;
	st.local.u8 	[%rd8873+64], %rs218;
	ld.global.u8 	%rs219, [%rd8870+1];
	ld.local.u64 	%rd8874, [%rd763];
	add.s64 	%rd8875, %rd19339, %rd8874;
	add.s64 	%rd8876, %rd762, %rd8875;
	st.local.u8 	[%rd8876+65], %rs219;
	ld.global.u8 	%rs220, [%rd8870+2];
	ld.local.u64 	%rd8877, [%rd763];
	add.s64 	%rd8878, %rd19339, %rd8877;
	add.s64 	%rd8879, %rd762, %rd8878;
	st.local.u8 	[%rd8879+66], %rs220;
	ld.global.u8 	%rs221, [%rd8870+3];
	ld.local.u64 	%rd8880, [%rd763];
	add.s64 	%rd8881, %rd19339, %rd8880;
	add.s64 	%rd8882, %rd762, %rd8881;
	st.local.u8 	[%rd8882+67], %rs221;
	add.s64 	%rd19339, %rd19339, 4;
	setp.eq.s64 	%p113, %rd19339, %rd19338;
	@%p113 bra 	$L__BB0_146;
	bra.uni 	$L__BB0_145;
$L__BB0_146:
	setp.eq.s64 	%p114, %rd1008, 0;
	@%p114 bra 	$L__BB0_150;
	add.s64 	%rd1011, %rd1004, %rd19338;
	ld.global.u8 	%rs222, [%rd1011];
	ld.local.u64 	%rd8883, [%rd763];
	add.s64 	%rd8884, %rd19338, %rd8883;
	add.s64 	%rd8885, %rd762, %rd8884;
	st.local.u8 	[%rd8885+64], %rs222;
	setp.eq.s64 	%p115, %rd1008, 1;
	@%p115 bra 	$L__BB0_150;
	ld.global.u8 	%rs223, [%rd1011+1];
	ld.local.u64 	%rd8886, [%rd763];
	add.s64 	%rd8887, %rd19338, %rd8886;
	add.s64 	%rd8888, %rd762, %rd8887;
	st.local.u8 	[%rd8888+65], %rs223;
	setp.eq.s64 	%p116, %rd1008, 2;
	@%p116 bra 	$L__BB0_150;
	ld.global.u8 	%rs224, [%rd1011+2];
	ld.local.u64 	%rd8889, [%rd763];
	add.s64 	%rd8890, %rd19338, %rd8889;
	add.s64 	%rd8891, %rd762, %rd8890;
	st.local.u8 	[%rd8891+66], %rs224;
$L__BB0_150:
	ld.local.v2.b32 	{%r4007, %r4008}, [%rd45+528];
	bfe.u32 	%r4009, %r4008, 24, 8;
	bfe.u32 	%r4010, %r4008, 16, 8;
	bfe.u32 	%r4011, %r4008, 8, 8;
	bfe.u32 	%r4012, %r4008, 0, 8;
	ld.local.u32 	%rd8892, [%rd45+528];
	cvt.u64.u32 	%rd8893, %r4012;
	shl.b64 	%rd8894, %rd8893, 32;
	and.b64  	%rd8895, %rd8894, 1095216660480;
	or.b64  	%rd8896, %rd8895, %rd8892;
	cvt.u64.u32 	%rd8897, %r4011;
	shl.b64 	%rd8898, %rd8897, 40;
	and.b64  	%rd8899, %rd8898, 280375465082880;
	or.b64  	%rd8900, %rd8899, %rd8896;
	cvt.u64.u32 	%rd8901, %r4010;
	shl.b64 	%rd8902, %rd8901, 48;
	and.b64  	%rd8903, %rd8902, 71776119061217280;
	or.b64  	%rd8904, %rd8903, %rd8900;
	cvt.u64.u32 	%rd8905, %r4009;
	shl.b64 	%rd8906, %rd8905, 56;
	or.b64  	%rd8907, %rd8906, %rd8904;
	ld.local.v2.b32 	{%r4013, %r4014}, [%rd45+536];
	bfe.u32 	%r4015, %r4014, 24, 8;
	bfe.u32 	%r4016, %r4014, 16, 8;
	bfe.u32 	%r4017, %r4014, 8, 8;
	bfe.u32 	%r4018, %r4014, 0, 8;
	ld.local.u32 	%rd8908, [%rd45+536];
	cvt.u64.u32 	%rd8909, %r4018;
	shl.b64 	%rd8910, %rd8909, 32;
	and.b64  	%rd8911, %rd8910, 1095216660480;
	or.b64  	%rd8912, %rd8911, %rd8908;
	cvt.u64.u32 	%rd8913, %r4017;
	shl.b64 	%rd8914, %rd8913, 40;
	and.b64  	%rd8915, %rd8914, 280375465082880;
	or.b64  	%rd8916, %rd8915, %rd8912;
	cvt.u64.u32 	%rd8917, %r4016;
	shl.b64 	%rd8918, %rd8917, 48;
	and.b64  	%rd8919, %rd8918, 71776119061217280;
	or.b64  	%rd8920, %rd8919, %rd8916;
	cvt.u64.u32 	%rd8921, %r4015;
	shl.b64 	%rd8922, %rd8921, 56;
	or.b64  	%rd8923, %rd8922, %rd8920;
	st.local.v2.u64 	[%rd36], {%rd8907, %rd8923};
	ld.local.v2.b32 	{%r4019, %r4020}, [%rd45+544];
	bfe.u32 	%r4021, %r4020, 24, 8;
	bfe.u32 	%r4022, %r4020, 16, 8;
	bfe.u32 	%r4023, %r4020, 8, 8;
	bfe.u32 	%r4024, %r4020, 0, 8;
	ld.local.u32 	%rd8924, [%rd45+544];
	cvt.u64.u32 	%rd8925, %r4024;
	shl.b64 	%rd8926, %rd8925, 32;
	and.b64  	%rd8927, %rd8926, 1095216660480;
	or.b64  	%rd8928, %rd8927, %rd8924;
	cvt.u64.u32 	%rd8929, %r4023;
	shl.b64 	%rd8930, %rd8929, 40;
	and.b64  	%rd8931, %rd8930, 280375465082880;
	or.b64  	%rd8932, %rd8931, %rd8928;
	cvt.u64.u32 	%rd8933, %r4022;
	shl.b64 	%rd8934, %rd8933, 48;
	and.b64  	%rd8935, %rd8934, 71776119061217280;
	or.b64  	%rd8936, %rd8935, %rd8932;
	cvt.u64.u32 	%rd8937, %r4021;
	shl.b64 	%rd8938, %rd8937, 56;
	or.b64  	%rd8939, %rd8938, %rd8936;
	ld.local.v2.b32 	{%r4025, %r4026}, [%rd45+552];
	bfe.u32 	%r4027, %r4026, 24, 8;
	bfe.u32 	%r4028, %r4026, 16, 8;
	bfe.u32 	%r4029, %r4026, 8, 8;
	bfe.u32 	%r4030, %r4026, 0, 8;
	ld.local.u32 	%rd8940, [%rd45+552];
	cvt.u64.u32 	%rd8941, %r4030;
	shl.b64 	%rd8942, %rd8941, 32;
	and.b64  	%rd8943, %rd8942, 1095216660480;
	or.b64  	%rd8944, %rd8943, %rd8940;
	cvt.u64.u32 	%rd8945, %r4029;
	shl.b64 	%rd8946, %rd8945, 40;
	and.b64  	%rd8947, %rd8946, 280375465082880;
	or.b64  	%rd8948, %rd8947, %rd8944;
	cvt.u64.u32 	%rd8949, %r4028;
	shl.b64 	%rd8950, %rd8949, 48;
	and.b64  	%rd8951, %rd8950, 71776119061217280;
	or.b64  	%rd8952, %rd8951, %rd8948;
	cvt.u64.u32 	%rd8953, %r4027;
	shl.b64 	%rd8954, %rd8953, 56;
	or.b64  	%rd8955, %rd8954, %rd8952;
	st.local.v2.u64 	[%rd36+16], {%rd8939, %rd8955};
	ld.local.v2.b32 	{%r4031, %r4032}, [%rd45+560];
	bfe.u32 	%r4033, %r4032, 24, 8;
	bfe.u32 	%r4034, %r4032, 16, 8;
	bfe.u32 	%r4035, %r4032, 8, 8;
	bfe.u32 	%r4036, %r4032, 0, 8;
	ld.local.u32 	%rd8956, [%rd45+560];
	cvt.u64.u32 	%rd8957, %r4036;
	shl.b64 	%rd8958, %rd8957, 32;
	and.b64  	%rd8959, %rd8958, 1095216660480;
	or.b64  	%rd8960, %rd8959, %rd8956;
	cvt.u64.u32 	%rd8961, %r4035;
	shl.b64 	%rd8962, %rd8961, 40;
	and.b64  	%rd8963, %rd8962, 280375465082880;
	or.b64  	%rd8964, %rd8963, %rd8960;
	cvt.u64.u32 	%rd8965, %r4034;
	shl.b64 	%rd8966, %rd8965, 48;
	and.b64  	%rd8967, %rd8966, 71776119061217280;
	or.b64  	%rd8968, %rd8967, %rd8964;
	cvt.u64.u32 	%rd8969, %r4033;
	shl.b64 	%rd8970, %rd8969, 56;
	or.b64  	%rd8971, %rd8970, %rd8968;
	ld.local.v2.b32 	{%r4037, %r4038}, [%rd45+568];
	bfe.u32 	%r4039, %r4038, 24, 8;
	bfe.u32 	%r4040, %r4038, 16, 8;
	bfe.u32 	%r4041, %r4038, 8, 8;
	bfe.u32 	%r4042, %r4038, 0, 8;
	ld.local.u32 	%rd8972, [%rd45+568];
	cvt.u64.u32 	%rd8973, %r4042;
	shl.b64 	%rd8974, %rd8973, 32;
	and.b64  	%rd8975, %rd8974, 1095216660480;
	or.b64  	%rd8976, %rd8975, %rd8972;
	cvt.u64.u32 	%rd8977, %r4041;
	shl.b64 	%rd8978, %rd8977, 40;
	and.b64  	%rd8979, %rd8978, 280375465082880;
	or.b64  	%rd8980, %rd8979, %rd8976;
	cvt.u64.u32 	%rd8981, %r4040;
	shl.b64 	%rd8982, %rd8981, 48;
	and.b64  	%rd8983, %rd8982, 71776119061217280;
	or.b64  	%rd8984, %rd8983, %rd8980;
	cvt.u64.u32 	%rd8985, %r4039;
	shl.b64 	%rd8986, %rd8985, 56;
	or.b64  	%rd8987, %rd8986, %rd8984;
	st.local.v2.u64 	[%rd36+32], {%rd8971, %rd8987};
	ld.local.v2.b32 	{%r4043, %r4044}, [%rd45+576];
	bfe.u32 	%r4045, %r4044, 24, 8;
	bfe.u32 	%r4046, %r4044, 16, 8;
	bfe.u32 	%r4047, %r4044, 8, 8;
	bfe.u32 	%r4048, %r4044, 0, 8;
	ld.local.u32 	%rd8988, [%rd45+576];
	cvt.u64.u32 	%rd8989, %r4048;
	shl.b64 	%rd8990, %rd8989, 32;
	and.b64  	%rd8991, %rd8990, 1095216660480;
	or.b64  	%rd8992, %rd8991, %rd8988;
	cvt.u64.u32 	%rd8993, %r4047;
	shl.b64 	%rd8994, %rd8993, 40;
	and.b64  	%rd8995, %rd8994, 280375465082880;
	or.b64  	%rd8996, %rd8995, %rd8992;
	cvt.u64.u32 	%rd8997, %r4046;
	shl.b64 	%rd8998, %rd8997, 48;
	and.b64  	%rd8999, %rd8998, 71776119061217280;
	or.b64  	%rd9000, %rd8999, %rd8996;
	cvt.u64.u32 	%rd9001, %r4045;
	shl.b64 	%rd9002, %rd9001, 56;
	or.b64  	%rd9003, %rd9002, %rd9000;
	ld.local.v2.b32 	{%r4049, %r4050}, [%rd45+584];
	bfe.u32 	%r4051, %r4050, 24, 8;
	bfe.u32 	%r4052, %r4050, 16, 8;
	bfe.u32 	%r4053, %r4050, 8, 8;
	bfe.u32 	%r4054, %r4050, 0, 8;
	ld.local.u32 	%rd9004, [%rd45+584];
	cvt.u64.u32 	%rd9005, %r4054;
	shl.b64 	%rd9006, %rd9005, 32;
	and.b64  	%rd9007, %rd9006, 1095216660480;
	or.b64  	%rd9008, %rd9007, %rd9004;
	cvt.u64.u32 	%rd9009, %r4053;
	shl.b64 	%rd9010, %rd9009, 40;
	and.b64  	%rd9011, %rd9010, 280375465082880;
	or.b64  	%rd9012, %rd9011, %rd9008;
	cvt.u64.u32 	%rd9013, %r4052;
	shl.b64 	%rd9014, %rd9013, 48;
	and.b64  	%rd9015, %rd9014, 71776119061217280;
	or.b64  	%rd9016, %rd9015, %rd9012;
	cvt.u64.u32 	%rd9017, %r4051;
	shl.b64 	%rd9018, %rd9017, 56;
	or.b64  	%rd9019, %rd9018, %rd9016;
	st.local.v2.u64 	[%rd36+48], {%rd9003, %rd9019};
	ld.local.v2.b32 	{%r4055, %r4056}, [%rd45+592];
	bfe.u32 	%r4057, %r4056, 24, 8;
	bfe.u32 	%r4058, %r4056, 16, 8;
	bfe.u32 	%r4059, %r4056, 8, 8;
	bfe.u32 	%r4060, %r4056, 0, 8;
	ld.local.u32 	%rd9020, [%rd45+592];
	cvt.u64.u32 	%rd9021, %r4060;
	shl.b64 	%rd9022, %rd9021, 32;
	and.b64  	%rd9023, %rd9022, 1095216660480;
	or.b64  	%rd9024, %rd9023, %rd9020;
	cvt.u64.u32 	%rd9025, %r4059;
	shl.b64 	%rd9026, %rd9025, 40;
	and.b64  	%rd9027, %rd9026, 280375465082880;
	or.b64  	%rd9028, %rd9027, %rd9024;
	cvt.u64.u32 	%rd9029, %r4058;
	shl.b64 	%rd9030, %rd9029, 48;
	and.b64  	%rd9031, %rd9030, 71776119061217280;
	or.b64  	%rd9032, %rd9031, %rd9028;
	cvt.u64.u32 	%rd9033, %r4057;
	shl.b64 	%rd9034, %rd9033, 56;
	or.b64  	%rd9035, %rd9034, %rd9032;
	ld.local.v2.b32 	{%r4061, %r4062}, [%rd45+600];
	bfe.u32 	%r4063, %r4062, 24, 8;
	bfe.u32 	%r4064, %r4062, 16, 8;
	bfe.u32 	%r4065, %r4062, 8, 8;
	bfe.u32 	%r4066, %r4062, 0, 8;
	ld.local.u32 	%rd9036, [%rd45+600];
	cvt.u64.u32 	%rd9037, %r4066;
	shl.b64 	%rd9038, %rd9037, 32;
	and.b64  	%rd9039, %rd9038, 1095216660480;
	or.b64  	%rd9040, %rd9039, %rd9036;
	cvt.u64.u32 	%rd9041, %r4065;
	shl.b64 	%rd9042, %rd9041, 40;
	and.b64  	%rd9043, %rd9042, 280375465082880;
	or.b64  	%rd9044, %rd9043, %rd9040;
	cvt.u64.u32 	%rd9045, %r4064;
	shl.b64 	%rd9046, %rd9045, 48;
	and.b64  	%rd9047, %rd9046, 71776119061217280;
	or.b64  	%rd9048, %rd9047, %rd9044;
	cvt.u64.u32 	%rd9049, %r4063;
	shl.b64 	%rd9050, %rd9049, 56;
	or.b64  	%rd9051, %rd9050, %rd9048;
	st.local.v2.u64 	[%rd36+64], {%rd9035, %rd9051};
	ld.local.v2.b32 	{%r4067, %r4068}, [%rd45+608];
	bfe.u32 	%r4069, %r4068, 24, 8;
	bfe.u32 	%r4070, %r4068, 16, 8;
	bfe.u32 	%r4071, %r4068, 8, 8;
	bfe.u32 	%r4072, %r4068, 0, 8;
	ld.local.u32 	%rd9052, [%rd45+608];
	cvt.u64.u32 	%rd9053, %r4072;
	shl.b64 	%rd9054, %rd9053, 32;
	and.b64  	%rd9055, %rd9054, 1095216660480;
	or.b64  	%rd9056, %rd9055, %rd9052;
	cvt.u64.u32 	%rd9057, %r4071;
	shl.b64 	%rd9058, %rd9057, 40;
	and.b64  	%rd9059, %rd9058, 280375465082880;
	or.b64  	%rd9060, %rd9059, %rd9056;
	cvt.u64.u32 	%rd9061, %r4070;
	shl.b64 	%rd9062, %rd9061, 48;
	and.b64  	%rd9063, %rd9062, 71776119061217280;
	or.b64  	%rd9064, %rd9063, %rd9060;
	cvt.u64.u32 	%rd9065, %r4069;
	shl.b64 	%rd9066, %rd9065, 56;
	or.b64  	%rd9067, %rd9066, %rd9064;
	ld.local.v2.b32 	{%r4073, %r4074}, [%rd45+616];
	bfe.u32 	%r4075, %r4074, 24, 8;
	bfe.u32 	%r4076, %r4074, 16, 8;
	bfe.u32 	%r4077, %r4074, 8, 8;
	bfe.u32 	%r4078, %r4074, 0, 8;
	ld.local.u32 	%rd9068, [%rd45+616];
	cvt.u64.u32 	%rd9069, %r4078;
	shl.b64 	%rd9070, %rd9069, 32;
	and.b64  	%rd9071, %rd9070, 1095216660480;
	or.b64  	%rd9072, %rd9071, %rd9068;
	cvt.u64.u32 	%rd9073, %r4077;
	shl.b64 	%rd9074, %rd9073, 40;
	and.b64  	%rd9075, %rd9074, 280375465082880;
	or.b64  	%rd9076, %rd9075, %rd9072;
	cvt.u64.u32 	%rd9077, %r4076;
	shl.b64 	%rd9078, %rd9077, 48;
	and.b64  	%rd9079, %rd9078, 71776119061217280;
	or.b64  	%rd9080, %rd9079, %rd9076;
	cvt.u64.u32 	%rd9081, %r4075;
	shl.b64 	%rd9082, %rd9081, 56;
	or.b64  	%rd9083, %rd9082, %rd9080;
	st.local.v2.u64 	[%rd36+80], {%rd9067, %rd9083};
	ld.local.v2.b32 	{%r4079, %r4080}, [%rd45+624];
	bfe.u32 	%r4081, %r4080, 24, 8;
	bfe.u32 	%r4082, %r4080, 16, 8;
	bfe.u32 	%r4083, %r4080, 8, 8;
	bfe.u32 	%r4084, %r4080, 0, 8;
	ld.local.u32 	%rd9084, [%rd45+624];
	cvt.u64.u32 	%rd9085, %r4084;
	shl.b64 	%rd9086, %rd9085, 32;
	and.b64  	%rd9087, %rd9086, 1095216660480;
	or.b64  	%rd9088, %rd9087, %rd9084;
	cvt.u64.u32 	%rd9089, %r4083;
	shl.b64 	%rd9090, %rd9089, 40;
	and.b64  	%rd9091, %rd9090, 280375465082880;
	or.b64  	%rd9092, %rd9091, %rd9088;
	cvt.u64.u32 	%rd9093, %r4082;
	shl.b64 	%rd9094, %rd9093, 48;
	and.b64  	%rd9095, %rd9094, 71776119061217280;
	or.b64  	%rd9096, %rd9095, %rd9092;
	cvt.u64.u32 	%rd9097, %r4081;
	shl.b64 	%rd9098, %rd9097, 56;
	or.b64  	%rd9099, %rd9098, %rd9096;
	ld.local.v2.b32 	{%r4085, %r4086}, [%rd45+632];
	bfe.u32 	%r4087, %r4086, 24, 8;
	bfe.u32 	%r4088, %r4086, 16, 8;
	bfe.u32 	%r4089, %r4086, 8, 8;
	bfe.u32 	%r4090, %r4086, 0, 8;
	ld.local.u32 	%rd9100, [%rd45+632];
	cvt.u64.u32 	%rd9101, %r4090;
	shl.b64 	%rd9102, %rd9101, 32;
	and.b64  	%rd9103, %rd9102, 1095216660480;
	or.b64  	%rd9104, %rd9103, %rd9100;
	cvt.u64.u32 	%rd9105, %r4089;
	shl.b64 	%rd9106, %rd9105, 40;
	and.b64  	%rd9107, %rd9106, 280375465082880;
	or.b64  	%rd9108, %rd9107, %rd9104;
	cvt.u64.u32 	%rd9109, %r4088;
	shl.b64 	%rd9110, %rd9109, 48;
	and.b64  	%rd9111, %rd9110, 71776119061217280;
	or.b64  	%rd9112, %rd9111, %rd9108;
	cvt.u64.u32 	%rd9113, %r4087;
	shl.b64 	%rd9114, %rd9113, 56;
	or.b64  	%rd9115, %rd9114, %rd9112;
	st.local.v2.u64 	[%rd36+96], {%rd9099, %rd9115};
	ld.local.v2.b32 	{%r4091, %r4092}, [%rd45+640];
	bfe.u32 	%r4093, %r4092, 24, 8;
	bfe.u32 	%r4094, %r4092, 16, 8;
	bfe.u32 	%r4095, %r4092, 8, 8;
	bfe.u32 	%r4096, %r4092, 0, 8;
	ld.local.u32 	%rd9116, [%rd45+640];
	cvt.u64.u32 	%rd9117, %r4096;
	shl.b64 	%rd9118, %rd9117, 32;
	and.b64  	%rd9119, %rd9118, 1095216660480;
	or.b64  	%rd9120, %rd9119, %rd9116;
	cvt.u64.u32 	%rd9121, %r4095;
	shl.b64 	%rd9122, %rd9121, 40;
	and.b64  	%rd9123, %rd9122, 280375465082880;
	or.b64  	%rd9124, %rd9123, %rd9120;
	cvt.u64.u32 	%rd9125, %r4094;
	shl.b64 	%rd9126, %rd9125, 48;
	and.b64  	%rd9127, %rd9126, 71776119061217280;
	or.b64  	%rd9128, %rd9127, %rd9124;
	cvt.u64.u32 	%rd9129, %r4093;
	shl.b64 	%rd9130, %rd9129, 56;
	or.b64  	%rd9131, %rd9130, %rd9128;
	ld.local.v2.b32 	{%r4097, %r4098}, [%rd45+648];
	bfe.u32 	%r4099, %r4098, 24, 8;
	bfe.u32 	%r4100, %r4098, 16, 8;
	bfe.u32 	%r4101, %r4098, 8, 8;
	bfe.u32 	%r4102, %r4098, 0, 8;
	ld.local.u32 	%rd9132, [%rd45+648];
	cvt.u64.u32 	%rd9133, %r4102;
	shl.b64 	%rd9134, %rd9133, 32;
	and.b64  	%rd9135, %rd9134, 1095216660480;
	or.b64  	%rd9136, %rd9135, %rd9132;
	cvt.u64.u32 	%rd9137, %r4101;
	shl.b64 	%rd9138, %rd9137, 40;
	and.b64  	%rd9139, %rd9138, 280375465082880;
	or.b64  	%rd9140, %rd9139, %rd9136;
	cvt.u64.u32 	%rd9141, %r4100;
	shl.b64 	%rd9142, %rd9141, 48;
	and.b64  	%rd9143, %rd9142, 71776119061217280;
	or.b64  	%rd9144, %rd9143, %rd9140;
	cvt.u64.u32 	%rd9145, %r4099;
	shl.b64 	%rd9146, %rd9145, 56;
	or.b64  	%rd9147, %rd9146, %rd9144;
	st.local.v2.u64 	[%rd36+112], {%rd9131, %rd9147};
	ld.local.u64 	%rd1014, [%rd45+664];
	sub.s64 	%rd9148, %rd1014, %rd1005;
	add.s64 	%rd9149, %rd9148, 64;
	ld.local.u64 	%rd1015, [%rd45+464];
	ld.local.u64 	%rd1016, [%rd45+472];
	ld.local.u64 	%rd1017, [%rd45+480];
	ld.local.u64 	%rd1018, [%rd45+488];
	ld.local.u64 	%rd1019, [%rd45+496];
	ld.local.u64 	%rd1020, [%rd45+504];
	ld.local.u64 	%rd1021, [%rd45+512];
	ld.local.u64 	%rd1022, [%rd45+520];
	xor.b64  	%rd19353, %rd751, %rd9149;
	mov.b32 	%r10397, 0;
	mov.u64 	%rd19340, %rd754;
	mov.u64 	%rd19341, %rd752;
	mov.u64 	%rd19342, %rd1022;
	mov.u64 	%rd19343, %rd1018;
	mov.u64 	%rd19344, %rd19633;
	mov.u64 	%rd19345, %rd758;
	mov.u64 	%rd19346, %rd1021;
	mov.u64 	%rd19347, %rd1017;
	mov.u64 	%rd19348, %rd19637;
	mov.u64 	%rd19349, %rd753;
	mov.u64 	%rd19350, %rd1020;
	mov.u64 	%rd19351, %rd1016;
	mov.u64 	%rd19352, %rd19641;
	mov.u64 	%rd19354, %rd1019;
	mov.u64 	%rd19355, %rd1015;
$L__BB0_151:
	mul.wide.u32 	%rd9150, %r10397, 16;
	mov.u64 	%rd9151, blake2b_sigma;
	add.s64 	%rd9152, %rd9151, %rd9150;
	ld.const.u8 	%r4103, [%rd9152];
	mul.wide.u32 	%rd9153, %r4103, 8;
	add.s64 	%rd9154, %rd36, %rd9153;
	ld.local.u64 	%rd9155, [%rd9154];
	ld.const.u8 	%r4104, [%rd9152+1];
	mul.wide.u32 	%rd9156, %r4104, 8;
	add.s64 	%rd9157, %rd36, %rd9156;
	ld.local.u64 	%rd9158, [%rd9157];
	add.s64 	%rd9159, %rd19355, %rd9155;
	add.s64 	%rd9160, %rd9159, %rd19354;
	xor.b64  	%rd9161, %rd19353, %rd9160;
	mov.b64 	{%r4105, %r4106}, %rd9161;
	mov.b64 	%rd9162, {%r4106, %r4105};
	add.s64 	%rd9163, %rd19352, %rd9162;
	xor.b64  	%rd9164, %rd19354, %rd9163;
	mov.b64 	{%r4107, %r4108}, %rd9164;
	shf.l.wrap.b32 	%r4109, %r4108, %r4107, 8;
	shf.l.wrap.b32 	%r4110, %r4107, %r4108, 8;
	mov.b64 	%rd9165, {%r4110, %r4109};
	add.s64 	%rd9166, %rd9165, %rd9158;
	add.s64 	%rd9167, %rd9166, %rd9160;
	xor.b64  	%rd9168, %rd9162, %rd9167;
	mov.b64 	{%r4111, %r4112}, %rd9168;
	shf.l.wrap.b32 	%r4113, %r4112, %r4111, 16;
	shf.l.wrap.b32 	%r4114, %r4111, %r4112, 16;
	mov.b64 	%rd9169, {%r4114, %r4113};
	add.s64 	%rd9170, %rd9163, %rd9169;
	xor.b64  	%rd9171, %rd9165, %rd9170;
	mov.b64 	{%r4115, %r4116}, %rd9171;
	shf.l.wrap.b32 	%r4117, %r4115, %r4116, 1;
	shf.l.wrap.b32 	%r4118, %r4116, %r4115, 1;
	mov.b64 	%rd9172, {%r4118, %r4117};
	ld.const.u8 	%r4119, [%rd9152+2];
	mul.wide.u32 	%rd9173, %r4119, 8;
	add.s64 	%rd9174, %rd36, %rd9173;
	ld.local.u64 	%rd9175, [%rd9174];
	ld.const.u8 	%r4120, [%rd9152+3];
	mul.wide.u32 	%rd9176, %r4120, 8;
	add.s64 	%rd9177, %rd36, %rd9176;
	ld.local.u64 	%rd9178, [%rd9177];
	add.s64 	%rd9179, %rd19351, %rd9175;
	add.s64 	%rd9180, %rd9179, %rd19350;
	xor.b64  	%rd9181, %rd19349, %rd9180;
	mov.b64 	{%r4121, %r4122}, %rd9181;
	mov.b64 	%rd9182, {%r4122, %r4121};
	add.s64 	%rd9183, %rd19348, %rd9182;
	xor.b64  	%rd9184, %rd19350, %rd9183;
	mov.b64 	{%r4123, %r4124}, %rd9184;
	shf.l.wrap.b32 	%r4125, %r4124, %r4123, 8;
	shf.l.wrap.b32 	%r4126, %r4123, %r4124, 8;
	mov.b64 	%rd9185, {%r4126, %r4125};
	add.s64 	%rd9186, %rd9185, %rd9178;
	add.s64 	%rd9187, %rd9186, %rd9180;
	xor.b64  	%rd9188, %rd9182, %rd9187;
	mov.b64 	{%r4127, %r4128}, %rd9188;
	shf.l.wrap.b32 	%r4129, %r4128, %r4127, 16;
	shf.l.wrap.b32 	%r4130, %r4127, %r4128, 16;
	mov.b64 	%rd9189, {%r4130, %r4129};
	add.s64 	%rd9190, %rd9183, %rd9189;
	xor.b64  	%rd9191, %rd9185, %rd9190;
	mov.b64 	{%r4131, %r4132}, %rd9191;
	shf.l.wrap.b32 	%r4133, %r4131, %r4132, 1;
	shf.l.wrap.b32 	%r4134, %r4132, %r4131, 1;
	mov.b64 	%rd9192, {%r4134, %r4133};
	ld.const.u8 	%r4135, [%rd9152+4];
	mul.wide.u32 	%rd9193, %r4135, 8;
	add.s64 	%rd9194, %rd36, %rd9193;
	ld.local.u64 	%rd9195, [%rd9194];
	ld.const.u8 	%r4136, [%rd9152+5];
	mul.wide.u32 	%rd9196, %r4136, 8;
	add.s64 	%rd9197, %rd36, %rd9196;
	ld.local.u64 	%rd9198, [%rd9197];
	add.s64 	%rd9199, %rd19347, %rd9195;
	add.s64 	%rd9200, %rd9199, %rd19346;
	xor.b64  	%rd9201, %rd19345, %rd9200;
	mov.b64 	{%r4137, %r4138}, %rd9201;
	mov.b64 	%rd9202, {%r4138, %r4137};
	add.s64 	%rd9203, %rd19344, %rd9202;
	xor.b64  	%rd9204, %rd19346, %rd9203;
	mov.b64 	{%r4139, %r4140}, %rd9204;
	shf.l.wrap.b32 	%r4141, %r4140, %r4139, 8;
	shf.l.wrap.b32 	%r4142, %r4139, %r4140, 8;
	mov.b64 	%rd9205, {%r4142, %r4141};
	add.s64 	%rd9206, %rd9205, %rd9198;
	add.s64 	%rd9207, %rd9206, %rd9200;
	xor.b64  	%rd9208, %rd9202, %rd9207;
	mov.b64 	{%r4143, %r4144}, %rd9208;
	shf.l.wrap.b32 	%r4145, %r4144, %r4143, 16;
	shf.l.wrap.b32 	%r4146, %r4143, %r4144, 16;
	mov.b64 	%rd9209, {%r4146, %r4145};
	add.s64 	%rd9210, %rd9203, %rd9209;
	xor.b64  	%rd9211, %rd9205, %rd9210;
	mov.b64 	{%r4147, %r4148}, %rd9211;
	shf.l.wrap.b32 	%r4149, %r4147, %r4148, 1;
	shf.l.wrap.b32 	%r4150, %r4148, %r4147, 1;
	mov.b64 	%rd9212, {%r4150, %r4149};
	ld.const.u8 	%r4151, [%rd9152+6];
	mul.wide.u32 	%rd9213, %r4151, 8;
	add.s64 	%rd9214, %rd36, %rd9213;
	ld.local.u64 	%rd9215, [%rd9214];
	ld.const.u8 	%r4152, [%rd9152+7];
	mul.wide.u32 	%rd9216, %r4152, 8;
	add.s64 	%rd9217, %rd36, %rd9216;
	ld.local.u64 	%rd9218, [%rd9217];
	add.s64 	%rd9219, %rd19343, %rd9215;
	add.s64 	%rd9220, %rd9219, %rd19342;
	xor.b64  	%rd9221, %rd19341, %rd9220;
	mov.b64 	{%r4153, %r4154}, %rd9221;
	mov.b64 	%rd9222, {%r4154, %r4153};
	add.s64 	%rd9223, %rd19340, %rd9222;
	xor.b64  	%rd9224, %rd19342, %rd9223;
	mov.b64 	{%r4155, %r4156}, %rd9224;
	shf.l.wrap.b32 	%r4157, %r4156, %r4155, 8;
	shf.l.wrap.b32 	%r4158, %r4155, %r4156, 8;
	mov.b64 	%rd9225, {%r4158, %r4157};
	add.s64 	%rd9226, %rd9225, %rd9218;
	add.s64 	%rd9227, %rd9226, %rd9220;
	xor.b64  	%rd9228, %rd9222, %rd9227;
	mov.b64 	{%r4159, %r4160}, %rd9228;
	shf.l.wrap.b32 	%r4161, %r4160, %r4159, 16;
	shf.l.wrap.b32 	%r4162, %r4159, %r4160, 16;
	mov.b64 	%rd9229, {%r4162, %r4161};
	add.s64 	%rd9230, %rd9223, %rd9229;
	xor.b64  	%rd9231, %rd9225, %rd9230;
	mov.b64 	{%r4163, %r4164}, %rd9231;
	shf.l.wrap.b32 	%r4165, %r4163, %r4164, 1;
	shf.l.wrap.b32 	%r4166, %r4164, %r4163, 1;
	mov.b64 	%rd9232, {%r4166, %r4165};
	ld.const.u8 	%r4167, [%rd9152+8];
	mul.wide.u32 	%rd9233, %r4167, 8;
	add.s64 	%rd9234, %rd36, %rd9233;
	ld.local.u64 	%rd9235, [%rd9234];
	ld.const.u8 	%r4168, [%rd9152+9];
	mul.wide.u32 	%rd9236, %r4168, 8;
	add.s64 	%rd9237, %rd36, %rd9236;
	ld.local.u64 	%rd9238, [%rd9237];
	add.s64 	%rd9239, %rd9167, %rd9235;
	add.s64 	%rd9240, %rd9239, %rd9192;
	xor.b64  	%rd9241, %rd9229, %rd9240;
	mov.b64 	{%r4169, %r4170}, %rd9241;
	mov.b64 	%rd9242, {%r4170, %r4169};
	add.s64 	%rd9243, %rd9210, %rd9242;
	xor.b64  	%rd9244, %rd9192, %rd9243;
	mov.b64 	{%r4171, %r4172}, %rd9244;
	shf.l.wrap.b32 	%r4173, %r4172, %r4171, 8;
	shf.l.wrap.b32 	%r4174, %r4171, %r4172, 8;
	mov.b64 	%rd9245, {%r4174, %r4173};
	add.s64 	%rd9246, %rd9245, %rd9238;
	add.s64 	%rd19355, %rd9246, %rd9240;
	xor.b64  	%rd9247, %rd9242, %rd19355;
	mov.b64 	{%r4175, %r4176}, %rd9247;
	shf.l.wrap.b32 	%r4177, %r4176, %r4175, 16;
	shf.l.wrap.b32 	%r4178, %r4175, %r4176, 16;
	mov.b64 	%rd19341, {%r4178, %r4177};
	add.s64 	%rd19344, %rd9243, %rd19341;
	xor.b64  	%rd9248, %rd9245, %rd19344;
	mov.b64 	{%r4179, %r4180}, %rd9248;
	shf.l.wrap.b32 	%r4181, %r4179, %r4180, 1;
	shf.l.wrap.b32 	%r4182, %r4180, %r4179, 1;
	mov.b64 	%rd19350, {%r4182, %r4181};
	ld.const.u8 	%r4183, [%rd9152+10];
	mul.wide.u32 	%rd9249, %r4183, 8;
	add.s64 	%rd9250, %rd36, %rd9249;
	ld.local.u64 	%rd9251, [%rd9250];
	ld.const.u8 	%r4184, [%rd9152+11];
	mul.wide.u32 	%rd9252, %r4184, 8;
	add.s64 	%rd9253, %rd36, %rd9252;
	ld.local.u64 	%rd9254, [%rd9253];
	add.s64 	%rd9255, %rd9187, %rd9251;
	add.s64 	%rd9256, %rd9255, %rd9212;
	xor.b64  	%rd9257, %rd9169, %rd9256;
	mov.b64 	{%r4185, %r4186}, %rd9257;
	mov.b64 	%rd9258, {%r4186, %r4185};
	add.s64 	%rd9259, %rd9230, %rd9258;
	xor.b64  	%rd9260, %rd9212, %rd9259;
	mov.b64 	{%r4187, %r4188}, %rd9260;
	shf.l.wrap.b32 	%r4189, %r4188, %r4187, 8;
	shf.l.wrap.b32 	%r4190, %r4187, %r4188, 8;
	mov.b64 	%rd9261, {%r4190, %r4189};
	add.s64 	%rd9262, %rd9261, %rd9254;
	add.s64 	%rd19351, %rd9262, %rd9256;
	xor.b64  	%rd9263, %rd9258, %rd19351;
	mov.b64 	{%r4191, %r4192}, %rd9263;
	shf.l.wrap.b32 	%r4193, %r4192, %r4191, 16;
	shf.l.wrap.b32 	%r4194, %r4191, %r4192, 16;
	mov.b64 	%rd19353, {%r4194, %r4193};
	add.s64 	%rd19340, %rd9259, %rd19353;
	xor.b64  	%rd9264, %rd9261, %rd19340;
	mov.b64 	{%r4195, %r4196}, %rd9264;
	shf.l.wrap.b32 	%r4197, %r4195, %r4196, 1;
	shf.l.wrap.b32 	%r4198, %r4196, %r4195, 1;
	mov.b64 	%rd19346, {%r4198, %r4197};
	ld.const.u8 	%r4199, [%rd9152+12];
	mul.wide.u32 	%rd9265, %r4199, 8;
	add.s64 	%rd9266, %rd36, %rd9265;
	ld.local.u64 	%rd9267, [%rd9266];
	ld.const.u8 	%r4200, [%rd9152+13];
	mul.wide.u32 	%rd9268, %r4200, 8;
	add.s64 	%rd9269, %rd36, %rd9268;
	ld.local.u64 	%rd9270, [%rd9269];
	add.s64 	%rd9271, %rd9207, %rd9267;
	add.s64 	%rd9272, %rd9271, %rd9232;
	xor.b64  	%rd9273, %rd9189, %rd9272;
	mov.b64 	{%r4201, %r4202}, %rd9273;
	mov.b64 	%rd9274, {%r4202, %r4201};
	add.s64 	%rd9275, %rd9170, %rd9274;
	xor.b64  	%rd9276, %rd9232, %rd9275;
	mov.b64 	{%r4203, %r4204}, %rd9276;
	shf.l.wrap.b32 	%r4205, %r4204, %r4203, 8;
	shf.l.wrap.b32 	%r4206, %r4203, %r4204, 8;
	mov.b64 	%rd9277, {%r4206, %r4205};
	add.s64 	%rd9278, %rd9277, %rd9270;
	add.s64 	%rd19347, %rd9278, %rd9272;
	xor.b64  	%rd9279, %rd9274, %rd19347;
	mov.b64 	{%r4207, %r4208}, %rd9279;
	shf.l.wrap.b32 	%r4209, %r4208, %r4207, 16;
	shf.l.wrap.b32 	%r4210, %r4207, %r4208, 16;
	mov.b64 	%rd19349, {%r4210, %r4209};
	add.s64 	%rd19352, %rd9275, %rd19349;
	xor.b64  	%rd9280, %rd9277, %rd19352;
	mov.b64 	{%r4211, %r4212}, %rd9280;
	shf.l.wrap.b32 	%r4213, %r4211, %r4212, 1;
	shf.l.wrap.b32 	%r4214, %r4212, %r4211, 1;
	mov.b64 	%rd19342, {%r4214, %r4213};
	ld.const.u8 	%r4215, [%rd9152+14];
	mul.wide.u32 	%rd9281, %r4215, 8;
	add.s64 	%rd9282, %rd36, %rd9281;
	ld.local.u64 	%rd9283, [%rd9282];
	ld.const.u8 	%r4216, [%rd9152+15];
	mul.wide.u32 	%rd9284, %r4216, 8;
	add.s64 	%rd9285, %rd36, %rd9284;
	ld.local.u64 	%rd9286, [%rd9285];
	add.s64 	%rd9287, %rd9227, %rd9283;
	add.s64 	%rd9288, %rd9287, %rd9172;
	xor.b64  	%rd9289, %rd9209, %rd9288;
	mov.b64 	{%r4217, %r4218}, %rd9289;
	mov.b64 	%rd9290, {%r4218, %r4217};
	add.s64 	%rd9291, %rd9190, %rd9290;
	xor.b64  	%rd9292, %rd9172, %rd9291;
	mov.b64 	{%r4219, %r4220}, %rd9292;
	shf.l.wrap.b32 	%r4221, %r4220, %r4219, 8;
	shf.l.wrap.b32 	%r4222, %r4219, %r4220, 8;
	mov.b64 	%rd9293, {%r4222, %r4221};
	add.s64 	%rd9294, %rd9293, %rd9286;
	add.s64 	%rd19343, %rd9294, %rd9288;
	xor.b64  	%rd9295, %rd9290, %rd19343;
	mov.b64 	{%r4223, %r4224}, %rd9295;
	shf.l.wrap.b32 	%r4225, %r4224, %r4223, 16;
	shf.l.wrap.b32 	%r4226, %r4223, %r4224, 16;
	mov.b64 	%rd19345, {%r4226, %r4225};
	add.s64 	%rd19348, %rd9291, %rd19345;
	xor.b64  	%rd9296, %rd9293, %rd19348;
	mov.b64 	{%r4227, %r4228}, %rd9296;
	shf.l.wrap.b32 	%r4229, %r4227, %r4228, 1;
	shf.l.wrap.b32 	%r4230, %r4228, %r4227, 1;
	mov.b64 	%rd19354, {%r4230, %r4229};
	add.s32 	%r10397, %r10397, 1;
	setp.ne.s32 	%p117, %r10397, 12;
	@%p117 bra 	$L__BB0_151;
	xor.b64  	%rd9297, %rd19355, %rd1015;
	xor.b64  	%rd19363, %rd9297, %rd19352;
	st.local.u64 	[%rd45+464], %rd19363;
	xor.b64  	%rd9298, %rd19351, %rd1016;
	xor.b64  	%rd19362, %rd9298, %rd19348;
	st.local.u64 	[%rd45+472], %rd19362;
	xor.b64  	%rd9299, %rd19347, %rd1017;
	xor.b64  	%rd19361, %rd9299, %rd19344;
	st.local.u64 	[%rd45+480], %rd19361;
	xor.b64  	%rd9300, %rd19343, %rd1018;
	xor.b64  	%rd19360, %rd9300, %rd19340;
	st.local.u64 	[%rd45+488], %rd19360;
	xor.b64  	%rd9301, %rd19354, %rd1019;
	xor.b64  	%rd19359, %rd9301, %rd19353;
	st.local.u64 	[%rd45+496], %rd19359;
	xor.b64  	%rd9302, %rd19350, %rd1020;
	xor.b64  	%rd19358, %rd9302, %rd19349;
	st.local.u64 	[%rd45+504], %rd19358;
	xor.b64  	%rd9303, %rd19346, %rd1021;
	xor.b64  	%rd19357, %rd9303, %rd19345;
	st.local.u64 	[%rd45+512], %rd19357;
	xor.b64  	%rd9304, %rd19342, %rd1022;
	xor.b64  	%rd19356, %rd9304, %rd19341;
	st.local.u64 	[%rd45+520], %rd19356;
	add.s64 	%rd19386, %rd1005, -64;
	mov.b64 	%rd9305, 0;
	st.local.u64 	[%rd45+656], %rd9305;
	setp.lt.u64 	%p118, %rd19386, 129;
	@%p118 bra 	$L__BB0_157;
$L__BB0_153:
	add.s64 	%rd9306, %rd1004, %rd19365;
	ld.global.u8 	%rd9307, [%rd9306];
	ld.global.u8 	%r4232, [%rd9306+1];
	mul.wide.u32 	%rd9308, %r4232, 256;
	or.b64  	%rd9309, %rd9308, %rd9307;
	ld.global.u8 	%r4233, [%rd9306+2];
	mul.wide.u32 	%rd9310, %r4233, 65536;
	or.b64  	%rd9311, %rd9310, %rd9309;
	ld.global.u8 	%r4234, [%rd9306+3];
	mul.wide.u32 	%rd9312, %r4234, 16777216;
	or.b64  	%rd9313, %rd9312, %rd9311;
	ld.global.u8 	%rd9314, [%rd9306+4];
	shl.b64 	%rd9315, %rd9314, 32;
	or.b64  	%rd9316, %rd9315, %rd9313;
	ld.global.u8 	%rd9317, [%rd9306+5];
	shl.b64 	%rd9318, %rd9317, 40;
	or.b64  	%rd9319, %rd9318, %rd9316;
	ld.global.u8 	%rd9320, [%rd9306+6];
	shl.b64 	%rd9321, %rd9320, 48;
	or.b64  	%rd9322, %rd9321, %rd9319;
	ld.global.u8 	%rd9323, [%rd9306+7];
	shl.b64 	%rd9324, %rd9323, 56;
	or.b64  	%rd9325, %rd9324, %rd9322;
	ld.global.u8 	%rd9326, [%rd9306+8];
	ld.global.u8 	%r4235, [%rd9306+9];
	mul.wide.u32 	%rd9327, %r4235, 256;
	or.b64  	%rd9328, %rd9327, %rd9326;
	ld.global.u8 	%r4236, [%rd9306+10];
	mul.wide.u32 	%rd9329, %r4236, 65536;
	or.b64  	%rd9330, %rd9329, %rd9328;
	ld.global.u8 	%r4237, [%rd9306+11];
	mul.wide.u32 	%rd9331, %r4237, 16777216;
	or.b64  	%rd9332, %rd9331, %rd9330;
	ld.global.u8 	%rd9333, [%rd9306+12];
	shl.b64 	%rd9334, %rd9333, 32;
	or.b64  	%rd9335, %rd9334, %rd9332;
	ld.global.u8 	%rd9336, [%rd9306+13];
	shl.b64 	%rd9337, %rd9336, 40;
	or.b64  	%rd9338, %rd9337, %rd9335;
	ld.global.u8 	%rd9339, [%rd9306+14];
	shl.b64 	%rd9340, %rd9339, 48;
	or.b64  	%rd9341, %rd9340, %rd9338;
	ld.global.u8 	%rd9342, [%rd9306+15];
	shl.b64 	%rd9343, %rd9342, 56;
	or.b64  	%rd9344, %rd9343, %rd9341;
	st.local.v2.u64 	[%rd37], {%rd9325, %rd9344};
	ld.global.u8 	%rd9345, [%rd9306+16];
	ld.global.u8 	%r4238, [%rd9306+17];
	mul.wide.u32 	%rd9346, %r4238, 256;
	or.b64  	%rd9347, %rd9346, %rd9345;
	ld.global.u8 	%r4239, [%rd9306+18];
	mul.wide.u32 	%rd9348, %r4239, 65536;
	or.b64  	%rd9349, %rd9348, %rd9347;
	ld.global.u8 	%r4240, [%rd9306+19];
	mul.wide.u32 	%rd9350, %r4240, 16777216;
	or.b64  	%rd9351, %rd9350, %rd9349;
	ld.global.u8 	%rd9352, [%rd9306+20];
	shl.b64 	%rd9353, %rd9352, 32;
	or.b64  	%rd9354, %rd9353, %rd9351;
	ld.global.u8 	%rd9355, [%rd9306+21];
	shl.b64 	%rd9356, %rd9355, 40;
	or.b64  	%rd9357, %rd9356, %rd9354;
	ld.global.u8 	%rd9358, [%rd9306+22];
	shl.b64 	%rd9359, %rd9358, 48;
	or.b64  	%rd9360, %rd9359, %rd9357;
	ld.global.u8 	%rd9361, [%rd9306+23];
	shl.b64 	%rd9362, %rd9361, 56;
	or.b64  	%rd9363, %rd9362, %rd9360;
	ld.global.u8 	%rd9364, [%rd9306+24];
	ld.global.u8 	%r4241, [%rd9306+25];
	mul.wide.u32 	%rd9365, %r4241, 256;
	or.b64  	%rd9366, %rd9365, %rd9364;
	ld.global.u8 	%r4242, [%rd9306+26];
	mul.wide.u32 	%rd9367, %r4242, 65536;
	or.b64  	%rd9368, %rd9367, %rd9366;
	ld.global.u8 	%r4243, [%rd9306+27];
	mul.wide.u32 	%rd9369, %r4243, 16777216;
	or.b64  	%rd9370, %rd9369, %rd9368;
	ld.global.u8 	%rd9371, [%rd9306+28];
	shl.b64 	%rd9372, %rd9371, 32;
	or.b64  	%rd9373, %rd9372, %rd9370;
	ld.global.u8 	%rd9374, [%rd9306+29];
	shl.b64 	%rd9375, %rd9374, 40;
	or.b64  	%rd9376, %rd9375, %rd9373;
	ld.global.u8 	%rd9377, [%rd9306+30];
	shl.b64 	%rd9378, %rd9377, 48;
	or.b64  	%rd9379, %rd9378, %rd9376;
	ld.global.u8 	%rd9380, [%rd9306+31];
	shl.b64 	%rd9381, %rd9380, 56;
	or.b64  	%rd9382, %rd9381, %rd9379;
	st.local.v2.u64 	[%rd37+16], {%rd9363, %rd9382};
	ld.global.u8 	%rd9383, [%rd9306+32];
	ld.global.u8 	%r4244, [%rd9306+33];
	mul.wide.u32 	%rd9384, %r4244, 256;
	or.b64  	%rd9385, %rd9384, %rd9383;
	ld.global.u8 	%r4245, [%rd9306+34];
	mul.wide.u32 	%rd9386, %r4245, 65536;
	or.b64  	%rd9387, %rd9386, %rd9385;
	ld.global.u8 	%r4246, [%rd9306+35];
	mul.wide.u32 	%rd9388, %r4246, 16777216;
	or.b64  	%rd9389, %rd9388, %rd9387;
	ld.global.u8 	%rd9390, [%rd9306+36];
	shl.b64 	%rd9391, %rd9390, 32;
	or.b64  	%rd9392, %rd9391, %rd9389;
	ld.global.u8 	%rd9393, [%rd9306+37];
	shl.b64 	%rd9394, %rd9393, 40;
	or.b64  	%rd9395, %rd9394, %rd9392;
	ld.global.u8 	%rd9396, [%rd9306+38];
	shl.b64 	%rd9397, %rd9396, 48;
	or.b64  	%rd9398, %rd9397, %rd9395;
	ld.global.u8 	%rd9399, [%rd9306+39];
	shl.b64 	%rd9400, %rd9399, 56;
	or.b64  	%rd9401, %rd9400, %rd9398;
	ld.global.u8 	%rd9402, [%rd9306+40];
	ld.global.u8 	%r4247, [%rd9306+41];
	mul.wide.u32 	%rd9403, %r4247, 256;
	or.b64  	%rd9404, %rd9403, %rd9402;
	ld.global.u8 	%r4248, [%rd9306+42];
	mul.wide.u32 	%rd9405, %r4248, 65536;
	or.b64  	%rd9406, %rd9405, %rd9404;
	ld.global.u8 	%r4249, [%rd9306+43];
	mul.wide.u32 	%rd9407, %r4249, 16777216;
	or.b64  	%rd9408, %rd9407, %rd9406;
	ld.global.u8 	%rd9409, [%rd9306+44];
	shl.b64 	%rd9410, %rd9409, 32;
	or.b64  	%rd9411, %rd9410, %rd9408;
	ld.global.u8 	%rd9412, [%rd9306+45];
	shl.b64 	%rd9413, %rd9412, 40;
	or.b64  	%rd9414, %rd9413, %rd9411;
	ld.global.u8 	%rd9415, [%rd9306+46];
	shl.b64 	%rd9416, %rd9415, 48;
	or.b64  	%rd9417, %rd9416, %rd9414;
	ld.global.u8 	%rd9418, [%rd9306+47];
	shl.b64 	%rd9419, %rd9418, 56;
	or.b64  	%rd9420, %rd9419, %rd9417;
	st.local.v2.u64 	[%rd37+32], {%rd9401, %rd9420};
	ld.global.u8 	%rd9421, [%rd9306+48];
	ld.global.u8 	%r4250, [%rd9306+49];
	mul.wide.u32 	%rd9422, %r4250, 256;
	or.b64  	%rd9423, %rd9422, %rd9421;
	ld.global.u8 	%r4251, [%rd9306+50];
	mul.wide.u32 	%rd9424, %r4251, 65536;
	or.b64  	%rd9425, %rd9424, %rd9423;
	ld.global.u8 	%r4252, [%rd9306+51];
	mul.wide.u32 	%rd9426, %r4252, 16777216;
	or.b64  	%rd9427, %rd9426, %rd9425;
	ld.global.u8 	%rd9428, [%rd9306+52];
	shl.b64 	%rd9429, %rd9428, 32;
	or.b64  	%rd9430, %rd9429, %rd9427;
	ld.global.u8 	%rd9431, [%rd9306+53];
	shl.b64 	%rd9432, %rd9431, 40;
	or.b64  	%rd9433, %rd9432, %rd9430;
	ld.global.u8 	%rd9434, [%rd9306+54];
	shl.b64 	%rd9435, %rd9434, 48;
	or.b64  	%rd9436, %rd9435, %rd9433;
	ld.global.u8 	%rd9437, [%rd9306+55];
	shl.b64 	%rd9438, %rd9437, 56;
	or.b64  	%rd9439, %rd9438, %rd9436;
	ld.global.u8 	%rd9440, [%rd9306+56];
	ld.global.u8 	%r4253, [%rd9306+57];
	mul.wide.u32 	%rd9441, %r4253, 256;
	or.b64  	%rd9442, %rd9441, %rd9440;
	ld.global.u8 	%r4254, [%rd9306+58];
	mul.wide.u32 	%rd9443, %r4254, 65536;
	or.b64  	%rd9444, %rd9443, %rd9442;
	ld.global.u8 	%r4255, [%rd9306+59];
	mul.wide.u32 	%rd9445, %r4255, 16777216;
	or.b64  	%rd9446, %rd9445, %rd9444;
	ld.global.u8 	%rd9447, [%rd9306+60];
	shl.b64 	%rd9448, %rd9447, 32;
	or.b64  	%rd9449, %rd9448, %rd9446;
	ld.global.u8 	%rd9450, [%rd9306+61];
	shl.b64 	%rd9451, %rd9450, 40;
	or.b64  	%rd9452, %rd9451, %rd9449;
	ld.global.u8 	%rd9453, [%rd9306+62];
	shl.b64 	%rd9454, %rd9453, 48;
	or.b64  	%rd9455, %rd9454, %rd9452;
	ld.global.u8 	%rd9456, [%rd9306+63];
	shl.b64 	%rd9457, %rd9456, 56;
	or.b64  	%rd9458, %rd9457, %rd9455;
	st.local.v2.u64 	[%rd37+48], {%rd9439, %rd9458};
	ld.global.u8 	%rd9459, [%rd9306+64];
	ld.global.u8 	%r4256, [%rd9306+65];
	mul.wide.u32 	%rd9460, %r4256, 256;
	or.b64  	%rd9461, %rd9460, %rd9459;
	ld.global.u8 	%r4257, [%rd9306+66];
	mul.wide.u32 	%rd9462, %r4257, 65536;
	or.b64  	%rd9463, %rd9462, %rd9461;
	ld.global.u8 	%r4258, [%rd9306+67];
	mul.wide.u32 	%rd9464, %r4258, 16777216;
	or.b64  	%rd9465, %rd9464, %rd9463;
	ld.global.u8 	%rd9466, [%rd9306+68];
	shl.b64 	%rd9467, %rd9466, 32;
	or.b64  	%rd9468, %rd9467, %rd9465;
	ld.global.u8 	%rd9469, [%rd9306+69];
	shl.b64 	%rd9470, %rd9469, 40;
	or.b64  	%rd9471, %rd9470, %rd9468;
	ld.global.u8 	%rd9472, [%rd9306+70];
	shl.b64 	%rd9473, %rd9472, 48;
	or.b64  	%rd9474, %rd9473, %rd9471;
	ld.global.u8 	%rd9475, [%rd9306+71];
	shl.b64 	%rd9476, %rd9475, 56;
	or.b64  	%rd9477, %rd9476, %rd9474;
	ld.global.u8 	%rd9478, [%rd9306+72];
	ld.global.u8 	%r4259, [%rd9306+73];
	mul.wide.u32 	%rd9479, %r4259, 256;
	or.b64  	%rd9480, %rd9479, %rd9478;
	ld.global.u8 	%r4260, [%rd9306+74];
	mul.wide.u32 	%rd9481, %r4260, 65536;
	or.b64  	%rd9482, %rd9481, %rd9480;
	ld.global.u8 	%r4261, [%rd9306+75];
	mul.wide.u32 	%rd9483, %r4261, 16777216;
	or.b64  	%rd9484, %rd9483, %rd9482;
	ld.global.u8 	%rd9485, [%rd9306+76];
	shl.b64 	%rd9486, %rd9485, 32;
	or.b64  	%rd9487, %rd9486, %rd9484;
	ld.global.u8 	%rd9488, [%rd9306+77];
	shl.b64 	%rd9489, %rd9488, 40;
	or.b64  	%rd9490, %rd9489, %rd9487;
	ld.global.u8 	%rd9491, [%rd9306+78];
	shl.b64 	%rd9492, %rd9491, 48;
	or.b64  	%rd9493, %rd9492, %rd9490;
	ld.global.u8 	%rd9494, [%rd9306+79];
	shl.b64 	%rd9495, %rd9494, 56;
	or.b64  	%rd9496, %rd9495, %rd9493;
	st.local.v2.u64 	[%rd37+64], {%rd9477, %rd9496};
	ld.global.u8 	%rd9497, [%rd9306+80];
	ld.global.u8 	%r4262, [%rd9306+81];
	mul.wide.u32 	%rd9498, %r4262, 256;
	or.b64  	%rd9499, %rd9498, %rd9497;
	ld.global.u8 	%r4263, [%rd9306+82];
	mul.wide.u32 	%rd9500, %r4263, 65536;
	or.b64  	%rd9501, %rd9500, %rd9499;
	ld.global.u8 	%r4264, [%rd9306+83];
	mul.wide.u32 	%rd9502, %r4264, 16777216;
	or.b64  	%rd9503, %rd9502, %rd9501;
	ld.global.u8 	%rd9504, [%rd9306+84];
	shl.b64 	%rd9505, %rd9504, 32;
	or.b64  	%rd9506, %rd9505, %rd9503;
	ld.global.u8 	%rd9507, [%rd9306+85];
	shl.b64 	%rd9508, %rd9507, 40;
	or.b64  	%rd9509, %rd9508, %rd9506;
	ld.global.u8 	%rd9510, [%rd9306+86];
	shl.b64 	%rd9511, %rd9510, 48;
	or.b64  	%rd9512, %rd9511, %rd9509;
	ld.global.u8 	%rd9513, [%rd9306+87];
	shl.b64 	%rd9514, %rd9513, 56;
	or.b64  	%rd9515, %rd9514, %rd9512;
	ld.global.u8 	%rd9516, [%rd9306+88];
	ld.global.u8 	%r4265, [%rd9306+89];
	mul.wide.u32 	%rd9517, %r4265, 256;
	or.b64  	%rd9518, %rd9517, %rd9516;
	ld.global.u8 	%r4266, [%rd9306+90];
	mul.wide.u32 	%rd9519, %r4266, 65536;
	or.b64  	%rd9520, %rd9519, %rd9518;
	ld.global.u8 	%r4267, [%rd9306+91];
	mul.wide.u32 	%rd9521, %r4267, 16777216;
	or.b64  	%rd9522, %rd9521, %rd9520;
	ld.global.u8 	%rd9523, [%rd9306+92];
	shl.b64 	%rd9524, %rd9523, 32;
	or.b64  	%rd9525, %rd9524, %rd9522;
	ld.global.u8 	%rd9526, [%rd9306+93];
	shl.b64 	%rd9527, %rd9526, 40;
	or.b64  	%rd9528, %rd9527, %rd9525;
	ld.global.u8 	%rd9529, [%rd9306+94];
	shl.b64 	%rd9530, %rd9529, 48;
	or.b64  	%rd9531, %rd9530, %rd9528;
	ld.global.u8 	%rd9532, [%rd9306+95];
	shl.b64 	%rd9533, %rd9532, 56;
	or.b64  	%rd9534, %rd9533, %rd9531;
	st.local.v2.u64 	[%rd37+80], {%rd9515, %rd9534};
	ld.global.u8 	%rd9535, [%rd9306+96];
	ld.global.u8 	%r4268, [%rd9306+97];
	mul.wide.u32 	%rd9536, %r4268, 256;
	or.b64  	%rd9537, %rd9536, %rd9535;
	ld.global.u8 	%r4269, [%rd9306+98];
	mul.wide.u32 	%rd9538, %r4269, 65536;
	or.b64  	%rd9539, %rd9538, %rd9537;
	ld.global.u8 	%r4270, [%rd9306+99];
	mul.wide.u32 	%rd9540, %r4270, 16777216;
	or.b64  	%rd9541, %rd9540, %rd9539;
	ld.global.u8 	%rd9542, [%rd9306+100];
	shl.b64 	%rd9543, %rd9542, 32;
	or.b64  	%rd9544, %rd9543, %rd9541;
	ld.global.u8 	%rd9545, [%rd9306+101];
	shl.b64 	%rd9546, %rd9545, 40;
	or.b64  	%rd9547, %rd9546, %rd9544;
	ld.global.u8 	%rd9548, [%rd9306+102];
	shl.b64 	%rd9549, %rd9548, 48;
	or.b64  	%rd9550, %rd9549, %rd9547;
	ld.global.u8 	%rd9551, [%rd9306+103];
	shl.b64 	%rd9552, %rd9551, 56;
	or.b64  	%rd9553, %rd9552, %rd9550;
	ld.global.u8 	%rd9554, [%rd9306+104];
	ld.global.u8 	%r4271, [%rd9306+105];
	mul.wide.u32 	%rd9555, %r4271, 256;
	or.b64  	%rd9556, %rd9555, %rd9554;
	ld.global.u8 	%r4272, [%rd9306+106];
	mul.wide.u32 	%rd9557, %r4272, 65536;
	or.b64  	%rd9558, %rd9557, %rd9556;
	ld.global.u8 	%r4273, [%rd9306+107];
	mul.wide.u32 	%rd9559, %r4273, 16777216;
	or.b64  	%rd9560, %rd9559, %rd9558;
	ld.global.u8 	%rd9561, [%rd9306+108];
	shl.b64 	%rd9562, %rd9561, 32;
	or.b64  	%rd9563, %rd9562, %rd9560;
	ld.global.u8 	%rd9564, [%rd9306+109];
	shl.b64 	%rd9565, %rd9564, 40;
	or.b64  	%rd9566, %rd9565, %rd9563;
	ld.global.u8 	%rd9567, [%rd9306+110];
	shl.b64 	%rd9568, %rd9567, 48;
	or.b64  	%rd9569, %rd9568, %rd9566;
	ld.global.u8 	%rd9570, [%rd9306+111];
	shl.b64 	%rd9571, %rd9570, 56;
	or.b64  	%rd9572, %rd9571, %rd9569;
	st.local.v2.u64 	[%rd37+96], {%rd9553, %rd9572};
	ld.global.u8 	%rd9573, [%rd9306+112];
	ld.global.u8 	%r4274, [%rd9306+113];
	mul.wide.u32 	%rd9574, %r4274, 256;
	or.b64  	%rd9575, %rd9574, %rd9573;
	ld.global.u8 	%r4275, [%rd9306+114];
	mul.wide.u32 	%rd9576, %r4275, 65536;
	or.b64  	%rd9577, %rd9576, %rd9575;
	ld.global.u8 	%r4276, [%rd9306+115];
	mul.wide.u32 	%rd9578, %r4276, 16777216;
	or.b64  	%rd9579, %rd9578, %rd9577;
	ld.global.u8 	%rd9580, [%rd9306+116];
	shl.b64 	%rd9581, %rd9580, 32;
	or.b64  	%rd9582, %rd9581, %rd9579;
	ld.global.u8 	%rd9583, [%rd9306+117];
	shl.b64 	%rd9584, %rd9583, 40;
	or.b64  	%rd9585, %rd9584, %rd9582;
	ld.global.u8 	%rd9586, [%rd9306+118];
	shl.b64 	%rd9587, %rd9586, 48;
	or.b64  	%rd9588, %rd9587, %rd9585;
	ld.global.u8 	%rd9589, [%rd9306+119];
	shl.b64 	%rd9590, %rd9589, 56;
	or.b64  	%rd9591, %rd9590, %rd9588;
	ld.global.u8 	%rd9592, [%rd9306+120];
	ld.global.u8 	%r4277, [%rd9306+121];
	mul.wide.u32 	%rd9593, %r4277, 256;
	or.b64  	%rd9594, %rd9593, %rd9592;
	ld.global.u8 	%r4278, [%rd9306+122];
	mul.wide.u32 	%rd9595, %r4278, 65536;
	or.b64  	%rd9596, %rd9595, %rd9594;
	ld.global.u8 	%r4279, [%rd9306+123];
	mul.wide.u32 	%rd9597, %r4279, 16777216;
	or.b64  	%rd9598, %rd9597, %rd9596;
	ld.global.u8 	%rd9599, [%rd9306+124];
	shl.b64 	%rd9600, %rd9599, 32;
	or.b64  	%rd9601, %rd9600, %rd9598;
	ld.global.u8 	%rd9602, [%rd9306+125];
	shl.b64 	%rd9603, %rd9602, 40;
	or.b64  	%rd9604, %rd9603, %rd9601;
	ld.global.u8 	%rd9605, [%rd9306+126];
	shl.b64 	%rd9606, %rd9605, 48;
	or.b64  	%rd9607, %rd9606, %rd9604;
	ld.global.u8 	%rd9608, [%rd9306+127];
	shl.b64 	%rd9609, %rd9608, 56;
	or.b64  	%rd9610, %rd9609, %rd9607;
	st.local.v2.u64 	[%rd37+112], {%rd9591, %rd9610};
	add.s64 	%rd19365, %rd19365, 128;
	sub.s64 	%rd9611, %rd1014, %rd19386;
	add.s64 	%rd9612, %rd9611, 128;
	xor.b64  	%rd19379, %rd751, %rd9612;
	mov.b32 	%r10398, 0;
	mov.u64 	%rd19366, %rd754;
	mov.u64 	%rd19367, %rd752;
	mov.u64 	%rd19368, %rd19356;
	mov.u64 	%rd19369, %rd19360;
	mov.u64 	%rd19370, %rd19633;
	mov.u64 	%rd19371, %rd758;
	mov.u64 	%rd19372, %rd19357;
	mov.u64 	%rd19373, %rd19361;
	mov.u64 	%rd19374, %rd19637;
	mov.u64 	%rd19375, %rd753;
	mov.u64 	%rd19376, %rd19358;
	mov.u64 	%rd19377, %rd19362;
	mov.u64 	%rd19378, %rd19641;
	mov.u64 	%rd19380, %rd19359;
	mov.u64 	%rd19381, %rd19363;
$L__BB0_154:
	mul.wide.u32 	%rd9613, %r10398, 16;
	add.s64 	%rd9615, %rd9151, %rd9613;
	ld.const.u8 	%r4280, [%rd9615];
	mul.wide.u32 	%rd9616, %r4280, 8;
	add.s64 	%rd9617, %rd37, %rd9616;
	ld.local.u64 	%rd9618, [%rd9617];
	ld.const.u8 	%r4281, [%rd9615+1];
	mul.wide.u32 	%rd9619, %r4281, 8;
	add.s64 	%rd9620, %rd37, %rd9619;
	ld.local.u64 	%rd9621, [%rd9620];
	add.s64 	%rd9622, %rd19381, %rd9618;
	add.s64 	%rd9623, %rd9622, %rd19380;
	xor.b64  	%rd9624, %rd19379, %rd9623;
	mov.b64 	{%r4282, %r4283}, %rd9624;
	mov.b64 	%rd9625, {%r4283, %r4282};
	add.s64 	%rd9626, %rd19378, %rd9625;
	xor.b64  	%rd9627, %rd19380, %rd9626;
	mov.b64 	{%r4284, %r4285}, %rd9627;
	shf.l.wrap.b32 	%r4286, %r4285, %r4284, 8;
	shf.l.wrap.b32 	%r4287, %r4284, %r4285, 8;
	mov.b64 	%rd9628, {%r4287, %r4286};
	add.s64 	%rd9629, %rd9628, %rd9621;
	add.s64 	%rd9630, %rd9629, %rd9623;
	xor.b64  	%rd9631, %rd9625, %rd9630;
	mov.b64 	{%r4288, %r4289}, %rd9631;
	shf.l.wrap.b32 	%r4290, %r4289, %r4288, 16;
	shf.l.wrap.b32 	%r4291, %r4288, %r4289, 16;
	mov.b64 	%rd9632, {%r4291, %r4290};
	add.s64 	%rd9633, %rd9626, %rd9632;
	xor.b64  	%rd9634, %rd9628, %rd9633;
	mov.b64 	{%r4292, %r4293}, %rd9634;
	shf.l.wrap.b32 	%r4294, %r4292, %r4293, 1;
	shf.l.wrap.b32 	%r4295, %r4293, %r4292, 1;
	mov.b64 	%rd9635, {%r4295, %r4294};
	ld.const.u8 	%r4296, [%rd9615+2];
	mul.wide.u32 	%rd9636, %r4296, 8;
	add.s64 	%rd9637, %rd37, %rd9636;
	ld.local.u64 	%rd9638, [%rd9637];
	ld.const.u8 	%r4297, [%rd9615+3];
	mul.wide.u32 	%rd9639, %r4297, 8;
	add.s64 	%rd9640, %rd37, %rd9639;
	ld.local.u64 	%rd9641, [%rd9640];
	add.s64 	%rd9642, %rd19377, %rd9638;
	add.s64 	%rd9643, %rd9642, %rd19376;
	xor.b64  	%rd9644, %rd19375, %rd9643;
	mov.b64 	{%r4298, %r4299}, %rd9644;
	mov.b64 	%rd9645, {%r4299, %r4298};
	add.s64 	%rd9646, %rd19374, %rd9645;
	xor.b64  	%rd9647, %rd19376, %rd9646;
	mov.b64 	{%r4300, %r4301}, %rd9647;
	shf.l.wrap.b32 	%r4302, %r4301, %r4300, 8;
	shf.l.wrap.b32 	%r4303, %r4300, %r4301, 8;
	mov.b64 	%rd9648, {%r4303, %r4302};
	add.s64 	%rd9649, %rd9648, %rd9641;
	add.s64 	%rd9650, %rd9649, %rd9643;
	xor.b64  	%rd9651, %rd9645, %rd9650;
	mov.b64 	{%r4304, %r4305}, %rd9651;
	shf.l.wrap.b32 	%r4306, %r4305, %r4304, 16;
	shf.l.wrap.b32 	%r4307, %r4304, %r4305, 16;
	mov.b64 	%rd9652, {%r4307, %r4306};
	add.s64 	%rd9653, %rd9646, %rd9652;
	xor.b64  	%rd9654, %rd9648, %rd9653;
	mov.b64 	{%r4308, %r4309}, %rd9654;
	shf.l.wrap.b32 	%r4310, %r4308, %r4309, 1;
	shf.l.wrap.b32 	%r4311, %r4309, %r4308, 1;
	mov.b64 	%rd9655, {%r4311, %r4310};
	ld.const.u8 	%r4312, [%rd9615+4];
	mul.wide.u32 	%rd9656, %r4312, 8;
	add.s64 	%rd9657, %rd37, %rd9656;
	ld.local.u64 	%rd9658, [%rd9657];
	ld.const.u8 	%r4313, [%rd9615+5];
	mul.wide.u32 	%rd9659, %r4313, 8;
	add.s64 	%rd9660, %rd37, %rd9659;
	ld.local.u64 	%rd9661, [%rd9660];
	add.s64 	%rd9662, %rd19373, %rd9658;
	add.s64 	%rd9663, %rd9662, %rd19372;
	xor.b64  	%rd9664, %rd19371, %rd9663;
	mov.b64 	{%r4314, %r4315}, %rd9664;
	mov.b64 	%rd9665, {%r4315, %r4314};
	add.s64 	%rd9666, %rd19370, %rd9665;
	xor.b64  	%rd9667, %rd19372, %rd9666;
	mov.b64 	{%r4316, %r4317}, %rd9667;
	shf.l.wrap.b32 	%r4318, %r4317, %r4316, 8;
	shf.l.wrap.b32 	%r4319, %r4316, %r4317, 8;
	mov.b64 	%rd9668, {%r4319, %r4318};
	add.s64 	%rd9669, %rd9668, %rd9661;
	add.s64 	%rd9670, %rd9669, %rd9663;
	xor.b64  	%rd9671, %rd9665, %rd9670;
	mov.b64 	{%r4320, %r4321}, %rd9671;
	shf.l.wrap.b32 	%r4322, %r4321, %r4320, 16;
	shf.l.wrap.b32 	%r4323, %r4320, %r4321, 16;
	mov.b64 	%rd9672, {%r4323, %r4322};
	add.s64 	%rd9673, %rd9666, %rd9672;
	xor.b64  	%rd9674, %rd9668, %rd9673;
	mov.b64 	{%r4324, %r4325}, %rd9674;
	shf.l.wrap.b32 	%r4326, %r4324, %r4325, 1;
	shf.l.wrap.b32 	%r4327, %r4325, %r4324, 1;
	mov.b64 	%rd9675, {%r4327, %r4326};
	ld.const.u8 	%r4328, [%rd9615+6];
	mul.wide.u32 	%rd9676, %r4328, 8;
	add.s64 	%rd9677, %rd37, %rd9676;
	ld.local.u64 	%rd9678, [%rd9677];
	ld.const.u8 	%r4329, [%rd9615+7];
	mul.wide.u32 	%rd9679, %r4329, 8;
	add.s64 	%rd9680, %rd37, %rd9679;
	ld.local.u64 	%rd9681, [%rd9680];
	add.s64 	%rd9682, %rd19369, %rd9678;
	add.s64 	%rd9683, %rd9682, %rd19368;
	xor.b64  	%rd9684, %rd19367, %rd9683;
	mov.b64 	{%r4330, %r4331}, %rd9684;
	mov.b64 	%rd9685, {%r4331, %r4330};
	add.s64 	%rd9686, %rd19366, %rd9685;
	xor.b64  	%rd9687, %rd19368, %rd9686;
	mov.b64 	{%r4332, %r4333}, %rd9687;
	shf.l.wrap.b32 	%r4334, %r4333, %r4332, 8;
	shf.l.wrap.b32 	%r4335, %r4332, %r4333, 8;
	mov.b64 	%rd9688, {%r4335, %r4334};
	add.s64 	%rd9689, %rd9688, %rd9681;
	add.s64 	%rd9690, %rd9689, %rd9683;
	xor.b64  	%rd9691, %rd9685, %rd9690;
	mov.b64 	{%r4336, %r4337}, %rd9691;
	shf.l.wrap.b32 	%r4338, %r4337, %r4336, 16;
	shf.l.wrap.b32 	%r4339, %r4336, %r4337, 16;
	mov.b64 	%rd9692, {%r4339, %r4338};
	add.s64 	%rd9693, %rd9686, %rd9692;
	xor.b64  	%rd9694, %rd9688, %rd9693;
	mov.b64 	{%r4340, %r4341}, %rd9694;
	shf.l.wrap.b32 	%r4342, %r4340, %r4341, 1;
	shf.l.wrap.b32 	%r4343, %r4341, %r4340, 1;
	mov.b64 	%rd9695, {%r4343, %r4342};
	ld.const.u8 	%r4344, [%rd9615+8];
	mul.wide.u32 	%rd9696, %r4344, 8;
	add.s64 	%rd9697, %rd37, %rd9696;
	ld.local.u64 	%rd9698, [%rd9697];
	ld.const.u8 	%r4345, [%rd9615+9];
	mul.wide.u32 	%rd9699, %r4345, 8;
	add.s64 	%rd9700, %rd37, %rd9699;
	ld.local.u64 	%rd9701, [%rd9700];
	add.s64 	%rd9702, %rd9630, %rd9698;
	add.s64 	%rd9703, %rd9702, %rd9655;
	xor.b64  	%rd9704, %rd9692, %rd9703;
	mov.b64 	{%r4346, %r4347}, %rd9704;
	mov.b64 	%rd9705, {%r4347, %r4346};
	add.s64 	%rd9706, %rd9673, %rd9705;
	xor.b64  	%rd9707, %rd9655, %rd9706;
	mov.b64 	{%r4348, %r4349}, %rd9707;
	shf.l.wrap.b32 	%r4350, %r4349, %r4348, 8;
	shf.l.wrap.b32 	%r4351, %r4348, %r4349, 8;
	mov.b64 	%rd9708, {%r4351, %r4350};
	add.s64 	%rd9709, %rd9708, %rd9701;
	add.s64 	%rd19381, %rd9709, %rd9703;
	xor.b64  	%rd9710, %rd9705, %rd19381;
	mov.b64 	{%r4352, %r4353}, %rd9710;
	shf.l.wrap.b32 	%r4354, %r4353, %r4352, 16;
	shf.l.wrap.b32 	%r4355, %r4352, %r4353, 16;
	mov.b64 	%rd19367, {%r4355, %r4354};
	add.s64 	%rd19370, %rd9706, %rd19367;
	xor.b64  	%rd9711, %rd9708, %rd19370;
	mov.b64 	{%r4356, %r4357}, %rd9711;
	shf.l.wrap.b32 	%r4358, %r4356, %r4357, 1;
	shf.l.wrap.b32 	%r4359, %r4357, %r4356, 1;
	mov.b64 	%rd19376, {%r4359, %r4358};
	ld.const.u8 	%r4360, [%rd9615+10];
	mul.wide.u32 	%rd9712, %r4360, 8;
	add.s64 	%rd9713, %rd37, %rd9712;
	ld.local.u64 	%rd9714, [%rd9713];
	ld.const.u8 	%r4361, [%rd9615+11];
	mul.wide.u32 	%rd9715, %r4361, 8;
	add.s64 	%rd9716, %rd37, %rd9715;
	ld.local.u64 	%rd9717, [%rd9716];
	add.s64 	%rd9718, %rd9650, %rd9714;
	add.s64 	%rd9719, %rd9718, %rd9675;
	xor.b64  	%rd9720, %rd9632, %rd9719;
	mov.b64 	{%r4362, %r4363}, %rd9720;
	mov.b64 	%rd9721, {%r4363, %r4362};
	add.s64 	%rd9722, %rd9693, %rd9721;
	xor.b64  	%rd9723, %rd9675, %rd9722;
	mov.b64 	{%r4364, %r4365}, %rd9723;
	shf.l.wrap.b32 	%r4366, %r4365, %r4364, 8;
	shf.l.wrap.b32 	%r4367, %r4364, %r4365, 8;
	mov.b64 	%rd9724, {%r4367, %r4366};
	add.s64 	%rd9725, %rd9724, %rd9717;
	add.s64 	%rd19377, %rd9725, %rd9719;
	xor.b64  	%rd9726, %rd9721, %rd19377;
	mov.b64 	{%r4368, %r4369}, %rd9726;
	shf.l.wrap.b32 	%r4370, %r4369, %r4368, 16;
	shf.l.wrap.b32 	%r4371, %r4368, %r4369, 16;
	mov.b64 	%rd19379, {%r4371, %r4370};
	add.s64 	%rd19366, %rd9722, %rd19379;
	xor.b64  	%rd9727, %rd9724, %rd19366;
	mov.b64 	{%r4372, %r4373}, %rd9727;
	shf.l.wrap.b32 	%r4374, %r4372, %r4373, 1;
	shf.l.wrap.b32 	%r4375, %r4373, %r4372, 1;
	mov.b64 	%rd19372, {%r4375, %r4374};
	ld.const.u8 	%r4376, [%rd9615+12];
	mul.wide.u32 	%rd9728, %r4376, 8;
	add.s64 	%rd9729, %rd37, %rd9728;
	ld.local.u64 	%rd9730, [%rd9729];
	ld.const.u8 	%r4377, [%rd9615+13];
	mul.wide.u32 	%rd9731, %r4377, 8;
	add.s64 	%rd9732, %rd37, %rd9731;
	ld.local.u64 	%rd9733, [%rd9732];
	add.s64 	%rd9734, %rd9670, %rd9730;
	add.s64 	%rd9735, %rd9734, %rd9695;
	xor.b64  	%rd9736, %rd9652, %rd9735;
	mov.b64 	{%r4378, %r4379}, %rd9736;
	mov.b64 	%rd9737, {%r4379, %r4378};
	add.s64 	%rd9738, %rd9633, %rd9737;
	xor.b64  	%rd9739, %rd9695, %rd9738;
	mov.b64 	{%r4380, %r4381}, %rd9739;
	shf.l.wrap.b32 	%r4382, %r4381, %r4380, 8;
	shf.l.wrap.b32 	%r4383, %r4380, %r4381, 8;
	mov.b64 	%rd9740, {%r4383, %r4382};
	add.s64 	%rd9741, %rd9740, %rd9733;
	add.s64 	%rd19373, %rd9741, %rd9735;
	xor.b64  	%rd9742, %rd9737, %rd19373;
	mov.b64 	{%r4384, %r4385}, %rd9742;
	shf.l.wrap.b32 	%r4386, %r4385, %r4384, 16;
	shf.l.wrap.b32 	%r4387, %r4384, %r4385, 16;
	mov.b64 	%rd19375, {%r4387, %r4386};
	add.s64 	%rd19378, %rd9738, %rd19375;
	xor.b64  	%rd9743, %rd9740, %rd19378;
	mov.b64 	{%r4388, %r4389}, %rd9743;
	shf.l.wrap.b32 	%r4390, %r4388, %r4389, 1;
	shf.l.wrap.b32 	%r4391, %r4389, %r4388, 1;
	mov.b64 	%rd19368, {%r4391, %r4390};
	ld.const.u8 	%r4392, [%rd9615+14];
	mul.wide.u32 	%rd9744, %r4392, 8;
	add.s64 	%rd9745, %rd37, %rd9744;
	ld.local.u64 	%rd9746, [%rd9745];
	ld.const.u8 	%r4393, [%rd9615+15];
	mul.wide.u32 	%rd9747, %r4393, 8;
	add.s64 	%rd9748, %rd37, %rd9747;
	ld.local.u64 	%rd9749, [%rd9748];
	add.s64 	%rd9750, %rd9690, %rd9746;
	add.s64 	%rd9751, %rd9750, %rd9635;
	xor.b64  	%rd9752, %rd9672, %rd9751;
	mov.b64 	{%r4394, %r4395}, %rd9752;
	mov.b64 	%rd9753, {%r4395, %r4394};
	add.s64 	%rd9754, %rd9653, %rd9753;
	xor.b64  	%rd9755, %rd9635, %rd9754;
	mov.b64 	{%r4396, %r4397}, %rd9755;
	shf.l.wrap.b32 	%r4398, %r4397, %r4396, 8;
	shf.l.wrap.b32 	%r4399, %r4396, %r4397, 8;
	mov.b64 	%rd9756, {%r4399, %r4398};
	add.s64 	%rd9757, %rd9756, %rd9749;
	add.s64 	%rd19369, %rd9757, %rd9751;
	xor.b64  	%rd9758, %rd9753, %rd19369;
	mov.b64 	{%r4400, %r4401}, %rd9758;
	shf.l.wrap.b32 	%r4402, %r4401, %r4400, 16;
	shf.l.wrap.b32 	%r4403, %r4400, %r4401, 16;
	mov.b64 	%rd19371, {%r4403, %r4402};
	add.s64 	%rd19374, %rd9754, %rd19371;
	xor.b64  	%rd9759, %rd9756, %rd19374;
	mov.b64 	{%r4404, %r4405}, %rd9759;
	shf.l.wrap.b32 	%r4406, %r4404, %r4405, 1;
	shf.l.wrap.b32 	%r4407, %r4405, %r4404, 1;
	mov.b64 	%rd19380, {%r4407, %r4406};
	add.s32 	%r10398, %r10398, 1;
	setp.ne.s32 	%p119, %r10398, 12;
	@%p119 bra 	$L__BB0_154;
	xor.b64  	%rd9760, %rd19381, %rd19363;
	xor.b64  	%rd19363, %rd9760, %rd19378;
	xor.b64  	%rd9761, %rd19377, %rd19362;
	xor.b64  	%rd19362, %rd9761, %rd19374;
	xor.b64  	%rd9762, %rd19373, %rd19361;
	xor.b64  	%rd19361, %rd9762, %rd19370;
	xor.b64  	%rd9763, %rd19369, %rd19360;
	xor.b64  	%rd19360, %rd9763, %rd19366;
	xor.b64  	%rd9764, %rd19380, %rd19359;
	xor.b64  	%rd19359, %rd9764, %rd19379;
	xor.b64  	%rd9765, %rd19376, %rd19358;
	xor.b64  	%rd19358, %rd9765, %rd19375;
	xor.b64  	%rd9766, %rd19372, %rd19357;
	xor.b64  	%rd19357, %rd9766, %rd19371;
	xor.b64  	%rd9767, %rd19368, %rd19356;
	xor.b64  	%rd19356, %rd9767, %rd19367;
	add.s64 	%rd19386, %rd19386, -128;
	setp.gt.u64 	%p120, %rd19386, 128;
	@%p120 bra 	$L__BB0_153;
	st.local.u64 	[%rd45+464], %rd19363;
	st.local.u64 	[%rd45+472], %rd19362;
	st.local.u64 	[%rd45+480], %rd19361;
	st.local.u64 	[%rd45+488], %rd19360;
	st.local.u64 	[%rd45+496], %rd19359;
	st.local.u64 	[%rd45+504], %rd19358;
	st.local.u64 	[%rd45+512], %rd19357;
	st.local.u64 	[%rd45+520], %rd19356;
$L__BB0_157:
	and.b64  	%rd1120, %rd19386, 3;
	setp.lt.u64 	%p121, %rd19386, 4;
	mov.b64 	%rd19385, 0;
	@%p121 bra 	$L__BB0_160;
	and.b64  	%rd19385, %rd19386, 252;
	mov.b64 	%rd19384, 0;
$L__BB0_159:
	add.s64 	%rd9770, %rd19384, %rd19365;
	add.s64 	%rd9771, %rd1004, %rd9770;
	add.s64 	%rd9772, %rd762, %rd19384;
	ld.global.u8 	%r4408, [%rd9771+3];
	ld.global.u8 	%r4409, [%rd9771+2];
	prmt.b32 	%r4410, %r4409, %r4408, 0x3340U;
	ld.global.u8 	%r4411, [%rd9771+1];
	ld.global.u8 	%r4412, [%rd9771];
	prmt.b32 	%r4413, %r4412, %r4411, 0x3340U;
	prmt.b32 	%r4414, %r4413, %r4410, 0x5410U;
	st.local.u32 	[%rd9772+64], %r4414;
	add.s64 	%rd19384, %rd19384, 4;
	setp.ne.s64 	%p122, %rd19384, %rd19385;
	@%p122 bra 	$L__BB0_159;
$L__BB0_160:
	setp.eq.s64 	%p123, %rd1120, 0;
	@%p123 bra 	$L__BB0_164;
	add.s64 	%rd9773, %rd19385, %rd19365;
	add.s64 	%rd1125, %rd1004, %rd9773;
	ld.global.u8 	%rs225, [%rd1125];
	add.s64 	%rd1126, %rd762, %rd19385;
	st.local.u8 	[%rd1126+64], %rs225;
	setp.eq.s64 	%p124, %rd1120, 1;
	@%p124 bra 	$L__BB0_164;
	ld.global.u8 	%rs226, [%rd1125+1];
	st.local.u8 	[%rd1126+65], %rs226;
	setp.eq.s64 	%p125, %rd1120, 2;
	@%p125 bra 	$L__BB0_164;
	ld.global.u8 	%rs227, [%rd1125+2];
	st.local.u8 	[%rd1126+66], %rs227;
$L__BB0_164:
	st.local.u64 	[%rd45+656], %rd19386;
	ld.local.u32 	%r4415, [%rd45+740];
	add.s32 	%r4416, %r4415, 1;
	st.local.u32 	[%rd45+740], %r4416;
	shl.b32 	%r4417, %r4416, 3;
	and.b32  	%r4418, %r4417, 56;
	cvt.u64.u32 	%rd9902, %r4418;
	add.s64 	%rd9903, %rd1004, %rd9902;
	ld.global.u8 	%rd9904, [%rd9903];
	ld.global.u8 	%r4419, [%rd9903+1];
	mul.wide.u32 	%rd9905, %r4419, 256;
	or.b64  	%rd9906, %rd9905, %rd9904;
	ld.global.u8 	%r4420, [%rd9903+2];
	mul.wide.u32 	%rd9907, %r4420, 65536;
	or.b64  	%rd9908, %rd9907, %rd9906;
	ld.global.u8 	%r4421, [%rd9903+3];
	mul.wide.u32 	%rd9909, %r4421, 16777216;
	or.b64  	%rd9910, %rd9909, %rd9908;
	ld.global.u8 	%rd9911, [%rd9903+4];
	shl.b64 	%rd9912, %rd9911, 32;
	or.b64  	%rd9913, %rd9912, %rd9910;
	ld.global.u8 	%rd9914, [%rd9903+5];
	shl.b64 	%rd9915, %rd9914, 40;
	or.b64  	%rd9916, %rd9915, %rd9913;
	ld.global.u8 	%rd9917, [%rd9903+6];
	shl.b64 	%rd9918, %rd9917, 48;
	or.b64  	%rd9919, %rd9918, %rd9916;
	ld.global.u8 	%rd9920, [%rd9903+7];
	shl.b64 	%rd9921, %rd9920, 56;
	or.b64  	%rd1231, %rd9921, %rd9919;
	bra.uni 	$L__BB0_184;
$L__BB0_165:
	add.s64 	%rd8401, %rd35, %rd19388;
	ld.local.u32 	%r3745, [%rd8401+64];
	add.s64 	%rd8402, %rd33, %rd19388;
	st.local.u32 	[%rd8402], %r3745;
	add.s64 	%rd19388, %rd19388, 4;
	setp.eq.s64 	%p105, %rd19388, %rd19387;
	@%p105 bra 	$L__BB0_166;
	bra.uni 	$L__BB0_165;
$L__BB0_166:
	setp.eq.s64 	%p106, %rd1139, 0;
	@%p106 bra 	$L__BB0_170;
	add.s64 	%rd1142, %rd35, %rd19387;
	ld.local.u8 	%rs215, [%rd1142+64];
	add.s64 	%rd1143, %rd33, %rd19387;
	st.local.u8 	[%rd1143], %rs215;
	setp.eq.s64 	%p107, %rd1139, 1;
	@%p107 bra 	$L__BB0_170;
	ld.local.u8 	%rs216, [%rd1142+65];
	st.local.u8 	[%rd1143+1], %rs216;
	setp.eq.s64 	%p108, %rd1139, 2;
	@%p108 bra 	$L__BB0_170;
	ld.local.u8 	%rs217, [%rd1142+66];
	st.local.u8 	[%rd1143+2], %rs217;
$L__BB0_170:
	ld.local.v4.b32 	{%r3747, %r3748, %r3749, %r3750}, [%rd33];
	bfe.u32 	%r3751, %r3750, 24, 8;
	bfe.u32 	%r3752, %r3750, 16, 8;
	bfe.u32 	%r3753, %r3750, 8, 8;
	bfe.u32 	%r3754, %r3750, 0, 8;
	bfe.u32 	%r3755, %r3749, 0, 8;
	bfe.u32 	%r3756, %r3748, 24, 8;
	bfe.u32 	%r3757, %r3748, 16, 8;
	bfe.u32 	%r3758, %r3748, 8, 8;
	bfe.u32 	%r3759, %r3748, 0, 8;
	ld.local.u32 	%rd8403, [%rd33];
	cvt.u64.u32 	%rd8404, %r3759;
	shl.b64 	%rd8405, %rd8404, 32;
	and.b64  	%rd8406, %rd8405, 1095216660480;
	or.b64  	%rd8407, %rd8406, %rd8403;
	cvt.u64.u32 	%rd8408, %r3758;
	shl.b64 	%rd8409, %rd8408, 40;
	and.b64  	%rd8410, %rd8409, 280375465082880;
	or.b64  	%rd8411, %rd8410, %rd8407;
	cvt.u64.u32 	%rd8412, %r3757;
	shl.b64 	%rd8413, %rd8412, 48;
	and.b64  	%rd8414, %rd8413, 71776119061217280;
	or.b64  	%rd8415, %rd8414, %rd8411;
	cvt.u64.u32 	%rd8416, %r3756;
	shl.b64 	%rd8417, %rd8416, 56;
	or.b64  	%rd8418, %rd8417, %rd8415;
	cvt.u64.u32 	%rd8419, %r3755;
	and.b64  	%rd8420, %rd8419, 255;
	bfe.u32 	%r3760, %r3749, 8, 8;
	mul.wide.u32 	%rd8421, %r3760, 256;
	or.b64  	%rd8422, %rd8421, %rd8420;
	bfe.u32 	%r3761, %r3749, 16, 8;
	mul.wide.u32 	%rd8423, %r3761, 65536;
	or.b64  	%rd8424, %rd8423, %rd8422;
	bfe.u32 	%r3762, %r3749, 24, 8;
	mul.wide.u32 	%rd8425, %r3762, 16777216;
	or.b64  	%rd8426, %rd8425, %rd8424;
	cvt.u64.u32 	%rd8427, %r3754;
	shl.b64 	%rd8428, %rd8427, 32;
	and.b64  	%rd8429, %rd8428, 1095216660480;
	or.b64  	%rd8430, %rd8429, %rd8426;
	cvt.u64.u32 	%rd8431, %r3753;
	shl.b64 	%rd8432, %rd8431, 40;
	and.b64  	%rd8433, %rd8432, 280375465082880;
	or.b64  	%rd8434, %rd8433, %rd8430;
	cvt.u64.u32 	%rd8435, %r3752;
	shl.b64 	%rd8436, %rd8435, 48;
	and.b64  	%rd8437, %rd8436, 71776119061217280;
	or.b64  	%rd8438, %rd8437, %rd8434;
	cvt.u64.u32 	%rd8439, %r3751;
	shl.b64 	%rd8440, %rd8439, 56;
	or.b64  	%rd8441, %rd8440, %rd8438;
	st.local.v2.u64 	[%rd34], {%rd8418, %rd8441};
	ld.local.v4.b32 	{%r3763, %r3764, %r3765, %r3766}, [%rd33+16];
	bfe.u32 	%r3767, %r3766, 24, 8;
	bfe.u32 	%r3768, %r3766, 16, 8;
	bfe.u32 	%r3769, %r3766, 8, 8;
	bfe.u32 	%r3770, %r3766, 0, 8;
	bfe.u32 	%r3771, %r3765, 0, 8;
	bfe.u32 	%r3772, %r3764, 24, 8;
	bfe.u32 	%r3773, %r3764, 16, 8;
	bfe.u32 	%r3774, %r3764, 8, 8;
	bfe.u32 	%r3775, %r3764, 0, 8;
	ld.local.u32 	%rd8442, [%rd33+16];
	cvt.u64.u32 	%rd8443, %r3775;
	shl.b64 	%rd8444, %rd8443, 32;
	and.b64  	%rd8445, %rd8444, 1095216660480;
	or.b64  	%rd8446, %rd8445, %rd8442;
	cvt.u64.u32 	%rd8447, %r3774;
	shl.b64 	%rd8448, %rd8447, 40;
	and.b64  	%rd8449, %rd8448, 280375465082880;
	or.b64  	%rd8450, %rd8449, %rd8446;
	cvt.u64.u32 	%rd8451, %r3773;
	shl.b64 	%rd8452, %rd8451, 48;
	and.b64  	%rd8453, %rd8452, 71776119061217280;
	or.b64  	%rd8454, %rd8453, %rd8450;
	cvt.u64.u32 	%rd8455, %r3772;
	shl.b64 	%rd8456, %rd8455, 56;
	or.b64  	%rd8457, %rd8456, %rd8454;
	cvt.u64.u32 	%rd8458, %r3771;
	and.b64  	%rd8459, %rd8458, 255;
	bfe.u32 	%r3776, %r3765, 8, 8;
	mul.wide.u32 	%rd8460, %r3776, 256;
	or.b64  	%rd8461, %rd8460, %rd8459;
	bfe.u32 	%r3777, %r3765, 16, 8;
	mul.wide.u32 	%rd8462, %r3777, 65536;
	or.b64  	%rd8463, %rd8462, %rd8461;
	bfe.u32 	%r3778, %r3765, 24, 8;
	mul.wide.u32 	%rd8464, %r3778, 16777216;
	or.b64  	%rd8465, %rd8464, %rd8463;
	cvt.u64.u32 	%rd8466, %r3770;
	shl.b64 	%rd8467, %rd8466, 32;
	and.b64  	%rd8468, %rd8467, 1095216660480;
	or.b64  	%rd8469, %rd8468, %rd8465;
	cvt.u64.u32 	%rd8470, %r3769;
	shl.b64 	%rd8471, %rd8470, 40;
	and.b64  	%rd8472, %rd8471, 280375465082880;
	or.b64  	%rd8473, %rd8472, %rd8469;
	cvt.u64.u32 	%rd8474, %r3768;
	shl.b64 	%rd8475, %rd8474, 48;
	and.b64  	%rd8476, %rd8475, 71776119061217280;
	or.b64  	%rd8477, %rd8476, %rd8473;
	cvt.u64.u32 	%rd8478, %r3767;
	shl.b64 	%rd8479, %rd8478, 56;
	or.b64  	%rd8480, %rd8479, %rd8477;
	st.local.v2.u64 	[%rd34+16], {%rd8457, %rd8480};
	ld.local.v4.b32 	{%r3779, %r3780, %r3781, %r3782}, [%rd33+32];
	bfe.u32 	%r3783, %r3782, 24, 8;
	bfe.u32 	%r3784, %r3782, 16, 8;
	bfe.u32 	%r3785, %r3782, 8, 8;
	bfe.u32 	%r3786, %r3782, 0, 8;
	bfe.u32 	%r3787, %r3781, 0, 8;
	bfe.u32 	%r3788, %r3780, 24, 8;
	bfe.u32 	%r3789, %r3780, 16, 8;
	bfe.u32 	%r3790, %r3780, 8, 8;
	bfe.u32 	%r3791, %r3780, 0, 8;
	ld.local.u32 	%rd8481, [%rd33+32];
	cvt.u64.u32 	%rd8482, %r3791;
	shl.b64 	%rd8483, %rd8482, 32;
	and.b64  	%rd8484, %rd8483, 1095216660480;
	or.b64  	%rd8485, %rd8484, %rd8481;
	cvt.u64.u32 	%rd8486, %r3790;
	shl.b64 	%rd8487, %rd8486, 40;
	and.b64  	%rd8488, %rd8487, 280375465082880;
	or.b64  	%rd8489, %rd8488, %rd8485;
	cvt.u64.u32 	%rd8490, %r3789;
	shl.b64 	%rd8491, %rd8490, 48;
	and.b64  	%rd8492, %rd8491, 71776119061217280;
	or.b64  	%rd8493, %rd8492, %rd8489;
	cvt.u64.u32 	%rd8494, %r3788;
	shl.b64 	%rd8495, %rd8494, 56;
	or.b64  	%rd8496, %rd8495, %rd8493;
	cvt.u64.u32 	%rd8497, %r3787;
	and.b64  	%rd8498, %rd8497, 255;
	bfe.u32 	%r3792, %r3781, 8, 8;
	mul.wide.u32 	%rd8499, %r3792, 256;
	or.b64  	%rd8500, %rd8499, %rd8498;
	bfe.u32 	%r3793, %r3781, 16, 8;
	mul.wide.u32 	%rd8501, %r3793, 65536;
	or.b64  	%rd8502, %rd8501, %rd8500;
	bfe.u32 	%r3794, %r3781, 24, 8;
	mul.wide.u32 	%rd8503, %r3794, 16777216;
	or.b64  	%rd8504, %rd8503, %rd8502;
	cvt.u64.u32 	%rd8505, %r3786;
	shl.b64 	%rd8506, %rd8505, 32;
	and.b64  	%rd8507, %rd8506, 1095216660480;
	or.b64  	%rd8508, %rd8507, %rd8504;
	cvt.u64.u32 	%rd8509, %r3785;
	shl.b64 	%rd8510, %rd8509, 40;
	and.b64  	%rd8511, %rd8510, 280375465082880;
	or.b64  	%rd8512, %rd8511, %rd8508;
	cvt.u64.u32 	%rd8513, %r3784;
	shl.b64 	%rd8514, %rd8513, 48;
	and.b64  	%rd8515, %rd8514, 71776119061217280;
	or.b64  	%rd8516, %rd8515, %rd8512;
	cvt.u64.u32 	%rd8517, %r3783;
	shl.b64 	%rd8518, %rd8517, 56;
	or.b64  	%rd8519, %rd8518, %rd8516;
	st.local.v2.u64 	[%rd34+32], {%rd8496, %rd8519};
	ld.local.v4.b32 	{%r3795, %r3796, %r3797, %r3798}, [%rd33+48];
	bfe.u32 	%r3799, %r3798, 24, 8;
	bfe.u32 	%r3800, %r3798, 16, 8;
	bfe.u32 	%r3801, %r3798, 8, 8;
	bfe.u32 	%r3802, %r3798, 0, 8;
	bfe.u32 	%r3803, %r3797, 0, 8;
	bfe.u32 	%r3804, %r3796, 24, 8;
	bfe.u32 	%r3805, %r3796, 16, 8;
	bfe.u32 	%r3806, %r3796, 8, 8;
	bfe.u32 	%r3807, %r3796, 0, 8;
	ld.local.u32 	%rd8520, [%rd33+48];
	cvt.u64.u32 	%rd8521, %r3807;
	shl.b64 	%rd8522, %rd8521, 32;
	and.b64  	%rd8523, %rd8522, 1095216660480;
	or.b64  	%rd8524, %rd8523, %rd8520;
	cvt.u64.u32 	%rd8525, %r3806;
	shl.b64 	%rd8526, %rd8525, 40;
	and.b64  	%rd8527, %rd8526, 280375465082880;
	or.b64  	%rd8528, %rd8527, %rd8524;
	cvt.u64.u32 	%rd8529, %r3805;
	shl.b64 	%rd8530, %rd8529, 48;
	and.b64  	%rd8531, %rd8530, 71776119061217280;
	or.b64  	%rd8532, %rd8531, %rd8528;
	cvt.u64.u32 	%rd8533, %r3804;
	shl.b64 	%rd8534, %rd8533, 56;
	or.b64  	%rd8535, %rd8534, %rd8532;
	cvt.u64.u32 	%rd8536, %r3803;
	and.b64  	%rd8537, %rd8536, 255;
	bfe.u32 	%r3808, %r3797, 8, 8;
	mul.wide.u32 	%rd8538, %r3808, 256;
	or.b64  	%rd8539, %rd8538, %rd8537;
	bfe.u32 	%r3809, %r3797, 16, 8;
	mul.wide.u32 	%rd8540, %r3809, 65536;
	or.b64  	%rd8541, %rd8540, %rd8539;
	bfe.u32 	%r3810, %r3797, 24, 8;
	mul.wide.u32 	%rd8542, %r3810, 16777216;
	or.b64  	%rd8543, %rd8542, %rd8541;
	cvt.u64.u32 	%rd8544, %r3802;
	shl.b64 	%rd8545, %rd8544, 32;
	and.b64  	%rd8546, %rd8545, 1095216660480;
	or.b64  	%rd8547, %rd8546, %rd8543;
	cvt.u64.u32 	%rd8548, %r3801;
	shl.b64 	%rd8549, %rd8548, 40;
	and.b64  	%rd8550, %rd8549, 280375465082880;
	or.b64  	%rd8551, %rd8550, %rd8547;
	cvt.u64.u32 	%rd8552, %r3800;
	shl.b64 	%rd8553, %rd8552, 48;
	and.b64  	%rd8554, %rd8553, 71776119061217280;
	or.b64  	%rd8555, %rd8554, %rd8551;
	cvt.u64.u32 	%rd8556, %r3799;
	shl.b64 	%rd8557, %rd8556, 56;
	or.b64  	%rd8558, %rd8557, %rd8555;
	st.local.v2.u64 	[%rd34+48], {%rd8535, %rd8558};
	ld.local.v4.b32 	{%r3811, %r3812, %r3813, %r3814}, [%rd33+64];
	bfe.u32 	%r3815, %r3814, 24, 8;
	bfe.u32 	%r3816, %r3814, 16, 8;
	bfe.u32 	%r3817, %r3814, 8, 8;
	bfe.u32 	%r3818, %r3814, 0, 8;
	bfe.u32 	%r3819, %r3813, 0, 8;
	bfe.u32 	%r3820, %r3812, 24, 8;
	bfe.u32 	%r3821, %r3812, 16, 8;
	bfe.u32 	%r3822, %r3812, 8, 8;
	bfe.u32 	%r3823, %r3812, 0, 8;
	ld.local.u32 	%rd8559, [%rd33+64];
	cvt.u64.u32 	%rd8560, %r3823;
	shl.b64 	%rd8561, %rd8560, 32;
	and.b64  	%rd8562, %rd8561, 1095216660480;
	or.b64  	%rd8563, %rd8562, %rd8559;
	cvt.u64.u32 	%rd8564, %r3822;
	shl.b64 	%rd8565, %rd8564, 40;
	and.b64  	%rd8566, %rd8565, 280375465082880;
	or.b64  	%rd8567, %rd8566, %rd8563;
	cvt.u64.u32 	%rd8568, %r3821;
	shl.b64 	%rd8569, %rd8568, 48;
	and.b64  	%rd8570, %rd8569, 71776119061217280;
	or.b64  	%rd8571, %rd8570, %rd8567;
	cvt.u64.u32 	%rd8572, %r3820;
	shl.b64 	%rd8573, %rd8572, 56;
	or.b64  	%rd8574, %rd8573, %rd8571;
	cvt.u64.u32 	%rd8575, %r3819;
	and.b64  	%rd8576, %rd8575, 255;
	bfe.u32 	%r3824, %r3813, 8, 8;
	mul.wide.u32 	%rd8577, %r3824, 256;
	or.b64  	%rd8578, %rd8577, %rd8576;
	bfe.u32 	%r3825, %r3813, 16, 8;
	mul.wide.u32 	%rd8579, %r3825, 65536;
	or.b64  	%rd8580, %rd8579, %rd8578;
	bfe.u32 	%r3826, %r3813, 24, 8;
	mul.wide.u32 	%rd8581, %r3826, 16777216;
	or.b64  	%rd8582, %rd8581, %rd8580;
	cvt.u64.u32 	%rd8583, %r3818;
	shl.b64 	%rd8584, %rd8583, 32;
	and.b64  	%rd8585, %rd8584, 1095216660480;
	or.b64  	%rd8586, %rd8585, %rd8582;
	cvt.u64.u32 	%rd8587, %r3817;
	shl.b64 	%rd8588, %rd8587, 40;
	and.b64  	%rd8589, %rd8588, 280375465082880;
	or.b64  	%rd8590, %rd8589, %rd8586;
	cvt.u64.u32 	%rd8591, %r3816;
	shl.b64 	%rd8592, %rd8591, 48;
	and.b64  	%rd8593, %rd8592, 71776119061217280;
	or.b64  	%rd8594, %rd8593, %rd8590;
	cvt.u64.u32 	%rd8595, %r3815;
	shl.b64 	%rd8596, %rd8595, 56;
	or.b64  	%rd8597, %rd8596, %rd8594;
	st.local.v2.u64 	[%rd34+64], {%rd8574, %rd8597};
	ld.local.v4.b32 	{%r3827, %r3828, %r3829, %r3830}, [%rd33+80];
	bfe.u32 	%r3831, %r3830, 24, 8;
	bfe.u32 	%r3832, %r3830, 16, 8;
	bfe.u32 	%r3833, %r3830, 8, 8;
	bfe.u32 	%r3834, %r3830, 0, 8;
	bfe.u32 	%r3835, %r3829, 0, 8;
	bfe.u32 	%r3836, %r3828, 24, 8;
	bfe.u32 	%r3837, %r3828, 16, 8;
	bfe.u32 	%r3838, %r3828, 8, 8;
	bfe.u32 	%r3839, %r3828, 0, 8;
	ld.local.u32 	%rd8598, [%rd33+80];
	cvt.u64.u32 	%rd8599, %r3839;
	shl.b64 	%rd8600, %rd8599, 32;
	and.b64  	%rd8601, %rd8600, 1095216660480;
	or.b64  	%rd8602, %rd8601, %rd8598;
	cvt.u64.u32 	%rd8603, %r3838;
	shl.b64 	%rd8604, %rd8603, 40;
	and.b64  	%rd8605, %rd8604, 280375465082880;
	or.b64  	%rd8606, %rd8605, %rd8602;
	cvt.u64.u32 	%rd8607, %r3837;
	shl.b64 	%rd8608, %rd8607, 48;
	and.b64  	%rd8609, %rd8608, 71776119061217280;
	or.b64  	%rd8610, %rd8609, %rd8606;
	cvt.u64.u32 	%rd8611, %r3836;
	shl.b64 	%rd8612, %rd8611, 56;
	or.b64  	%rd8613, %rd8612, %rd8610;
	cvt.u64.u32 	%rd8614, %r3835;
	and.b64  	%rd8615, %rd8614, 255;
	bfe.u32 	%r3840, %r3829, 8, 8;
	mul.wide.u32 	%rd8616, %r3840, 256;
	or.b64  	%rd8617, %rd8616, %rd8615;
	bfe.u32 	%r3841, %r3829, 16, 8;
	mul.wide.u32 	%rd8618, %r3841, 65536;
	or.b64  	%rd8619, %rd8618, %rd8617;
	bfe.u32 	%r3842, %r3829, 24, 8;
	mul.wide.u32 	%rd8620, %r3842, 16777216;
	or.b64  	%rd8621, %rd8620, %rd8619;
	cvt.u64.u32 	%rd8622, %r3834;
	shl.b64 	%rd8623, %rd8622, 32;
	and.b64  	%rd8624, %rd8623, 1095216660480;
	or.b64  	%rd8625, %rd8624, %rd8621;
	cvt.u64.u32 	%rd8626, %r3833;
	shl.b64 	%rd8627, %rd8626, 40;
	and.b64  	%rd8628, %rd8627, 280375465082880;
	or.b64  	%rd8629, %rd8628, %rd8625;
	cvt.u64.u32 	%rd8630, %r3832;
	shl.b64 	%rd8631, %rd8630, 48;
	and.b64  	%rd8632, %rd8631, 71776119061217280;
	or.b64  	%rd8633, %rd8632, %rd8629;
	cvt.u64.u32 	%rd8634, %r3831;
	shl.b64 	%rd8635, %rd8634, 56;
	or.b64  	%rd8636, %rd8635, %rd8633;
	st.local.v2.u64 	[%rd34+80], {%rd8613, %rd8636};
	ld.local.v4.b32 	{%r3843, %r3844, %r3845, %r3846}, [%rd33+96];
	bfe.u32 	%r3847, %r3846, 24, 8;
	bfe.u32 	%r3848, %r3846, 16, 8;
	bfe.u32 	%r3849, %r3846, 8, 8;
	bfe.u32 	%r3850, %r3846, 0, 8;
	bfe.u32 	%r3851, %r3845, 0, 8;
	bfe.u32 	%r3852, %r3844, 24, 8;
	bfe.u32 	%r3853, %r3844, 16, 8;
	bfe.u32 	%r3854, %r3844, 8, 8;
	bfe.u32 	%r3855, %r3844, 0, 8;
	ld.local.u32 	%rd8637, [%rd33+96];
	cvt.u64.u32 	%rd8638, %r3855;
	shl.b64 	%rd8639, %rd8638, 32;
	and.b64  	%rd8640, %rd8639, 1095216660480;
	or.b64  	%rd8641, %rd8640, %rd8637;
	cvt.u64.u32 	%rd8642, %r3854;
	shl.b64 	%rd8643, %rd8642, 40;
	and.b64  	%rd8644, %rd8643, 280375465082880;
	or.b64  	%rd8645, %rd8644, %rd8641;
	cvt.u64.u32 	%rd8646, %r3853;
	shl.b64 	%rd8647, %rd8646, 48;
	and.b64  	%rd8648, %rd8647, 71776119061217280;
	or.b64  	%rd8649, %rd8648, %rd8645;
	cvt.u64.u32 	%rd8650, %r3852;
	shl.b64 	%rd8651, %rd8650, 56;
	or.b64  	%rd8652, %rd8651, %rd8649;
	cvt.u64.u32 	%rd8653, %r3851;
	and.b64  	%rd8654, %rd8653, 255;
	bfe.u32 	%r3856, %r3845, 8, 8;
	mul.wide.u32 	%rd8655, %r3856, 256;
	or.b64  	%rd8656, %rd8655, %rd8654;
	bfe.u32 	%r3857, %r3845, 16, 8;
	mul.wide.u32 	%rd8657, %r3857, 65536;
	or.b64  	%rd8658, %rd8657, %rd8656;
	bfe.u32 	%r3858, %r3845, 24, 8;
	mul.wide.u32 	%rd8659, %r3858, 16777216;
	or.b64  	%rd8660, %rd8659, %rd8658;
	cvt.u64.u32 	%rd8661, %r3850;
	shl.b64 	%rd8662, %rd8661, 32;
	and.b64  	%rd8663, %rd8662, 1095216660480;
	or.b64  	%rd8664, %rd8663, %rd8660;
	cvt.u64.u32 	%rd8665, %r3849;
	shl.b64 	%rd8666, %rd8665, 40;
	and.b64  	%rd8667, %rd8666, 280375465082880;
	or.b64  	%rd8668, %rd8667, %rd8664;
	cvt.u64.u32 	%rd8669, %r3848;
	shl.b64 	%rd8670, %rd8669, 48;
	and.b64  	%rd8671, %rd8670, 71776119061217280;
	or.b64  	%rd8672, %rd8671, %rd8668;
	cvt.u64.u32 	%rd8673, %r3847;
	shl.b64 	%rd8674, %rd8673, 56;
	or.b64  	%rd8675, %rd8674, %rd8672;
	st.local.v2.u64 	[%rd34+96], {%rd8652, %rd8675};
	ld.local.v4.b32 	{%r3859, %r3860, %r3861, %r3862}, [%rd33+112];
	bfe.u32 	%r3863, %r3862, 24, 8;
	bfe.u32 	%r3864, %r3862, 16, 8;
	bfe.u32 	%r3865, %r3862, 8, 8;
	bfe.u32 	%r3866, %r3862, 0, 8;
	bfe.u32 	%r3867, %r3861, 0, 8;
	bfe.u32 	%r3868, %r3860, 24, 8;
	bfe.u32 	%r3869, %r3860, 16, 8;
	bfe.u32 	%r3870, %r3860, 8, 8;
	bfe.u32 	%r3871, %r3860, 0, 8;
	ld.local.u32 	%rd8676, [%rd33+112];
	cvt.u64.u32 	%rd8677, %r3871;
	shl.b64 	%rd8678, %rd8677, 32;
	and.b64  	%rd8679, %rd8678, 1095216660480;
	or.b64  	%rd8680, %rd8679, %rd8676;
	cvt.u64.u32 	%rd8681, %r3870;
	shl.b64 	%rd8682, %rd8681, 40;
	and.b64  	%rd8683, %rd8682, 280375465082880;
	or.b64  	%rd8684, %rd8683, %rd8680;
	cvt.u64.u32 	%rd8685, %r3869;
	shl.b64 	%rd8686, %rd8685, 48;
	and.b64  	%rd8687, %rd8686, 71776119061217280;
	or.b64  	%rd8688, %rd8687, %rd8684;
	cvt.u64.u32 	%rd8689, %r3868;
	shl.b64 	%rd8690, %rd8689, 56;
	or.b64  	%rd8691, %rd8690, %rd8688;
	cvt.u64.u32 	%rd8692, %r3867;
	and.b64  	%rd8693, %rd8692, 255;
	bfe.u32 	%r3872, %r3861, 8, 8;
	mul.wide.u32 	%rd8694, %r3872, 256;
	or.b64  	%rd8695, %rd8694, %rd8693;
	bfe.u32 	%r3873, %r3861, 16, 8;
	mul.wide.u32 	%rd8696, %r3873, 65536;
	or.b64  	%rd8697, %rd8696, %rd8695;
	bfe.u32 	%r3874, %r3861, 24, 8;
	mul.wide.u32 	%rd8698, %r3874, 16777216;
	or.b64  	%rd8699, %rd8698, %rd8697;
	cvt.u64.u32 	%rd8700, %r3866;
	shl.b64 	%rd8701, %rd8700, 32;
	and.b64  	%rd8702, %rd8701, 1095216660480;
	or.b64  	%rd8703, %rd8702, %rd8699;
	cvt.u64.u32 	%rd8704, %r3865;
	shl.b64 	%rd8705, %rd8704, 40;
	and.b64  	%rd8706, %rd8705, 280375465082880;
	or.b64  	%rd8707, %rd8706, %rd8703;
	cvt.u64.u32 	%rd8708, %r3864;
	shl.b64 	%rd8709, %rd8708, 48;
	and.b64  	%rd8710, %rd8709, 71776119061217280;
	or.b64  	%rd8711, %rd8710, %rd8707;
	cvt.u64.u32 	%rd8712, %r3863;
	shl.b64 	%rd8713, %rd8712, 56;
	or.b64  	%rd8714, %rd8713, %rd8711;
	st.local.v2.u64 	[%rd34+112], {%rd8691, %rd8714};
	xor.b64  	%rd19402, %rd751, %rd1138;
	mov.b32 	%r10399, 0;
	mov.u64 	%rd19389, %rd754;
	mov.u64 	%rd19390, %rd752;
	mov.u64 	%rd19393, %rd19633;
	mov.u64 	%rd19394, %rd19634;
	mov.u64 	%rd19397, %rd19637;
	mov.u64 	%rd19398, %rd753;
	mov.u64 	%rd19401, %rd19641;
	mov.u64 	%rd19404, %rd1129;
$L__BB0_171:
	mul.wide.u32 	%rd8715, %r10399, 16;
	mov.u64 	%rd8716, blake2b_sigma;
	add.s64 	%rd8717, %rd8716, %rd8715;
	ld.const.u8 	%r3875, [%rd8717];
	mul.wide.u32 	%rd8718, %r3875, 8;
	add.s64 	%rd8719, %rd34, %rd8718;
	ld.local.u64 	%rd8720, [%rd8719];
	ld.const.u8 	%r3876, [%rd8717+1];
	mul.wide.u32 	%rd8721, %r3876, 8;
	add.s64 	%rd8722, %rd34, %rd8721;
	ld.local.u64 	%rd8723, [%rd8722];
	add.s64 	%rd8724, %rd19404, %rd8720;
	add.s64 	%rd8725, %rd8724, %rd19403;
	xor.b64  	%rd8726, %rd19402, %rd8725;
	mov.b64 	{%r3877, %r3878}, %rd8726;
	mov.b64 	%rd8727, {%r3878, %r3877};
	add.s64 	%rd8728, %rd19401, %rd8727;
	xor.b64  	%rd8729, %rd19403, %rd8728;
	mov.b64 	{%r3879, %r3880}, %rd8729;
	shf.l.wrap.b32 	%r3881, %r3880, %r3879, 8;
	shf.l.wrap.b32 	%r3882, %r3879, %r3880, 8;
	mov.b64 	%rd8730, {%r3882, %r3881};
	add.s64 	%rd8731, %rd8730, %rd8723;
	add.s64 	%rd8732, %rd8731, %rd8725;
	xor.b64  	%rd8733, %rd8727, %rd8732;
	mov.b64 	{%r3883, %r3884}, %rd8733;
	shf.l.wrap.b32 	%r3885, %r3884, %r3883, 16;
	shf.l.wrap.b32 	%r3886, %r3883, %r3884, 16;
	mov.b64 	%rd8734, {%r3886, %r3885};
	add.s64 	%rd8735, %rd8728, %rd8734;
	xor.b64  	%rd8736, %rd8730, %rd8735;
	mov.b64 	{%r3887, %r3888}, %rd8736;
	shf.l.wrap.b32 	%r3889, %r3887, %r3888, 1;
	shf.l.wrap.b32 	%r3890, %r3888, %r3887, 1;
	mov.b64 	%rd8737, {%r3890, %r3889};
	ld.const.u8 	%r3891, [%rd8717+2];
	mul.wide.u32 	%rd8738, %r3891, 8;
	add.s64 	%rd8739, %rd34, %rd8738;
	ld.local.u64 	%rd8740, [%rd8739];
	ld.const.u8 	%r3892, [%rd8717+3];
	mul.wide.u32 	%rd8741, %r3892, 8;
	add.s64 	%rd8742, %rd34, %rd8741;
	ld.local.u64 	%rd8743, [%rd8742];
	add.s64 	%rd8744, %rd19400, %rd8740;
	add.s64 	%rd8745, %rd8744, %rd19399;
	xor.b64  	%rd8746, %rd19398, %rd8745;
	mov.b64 	{%r3893, %r3894}, %rd8746;
	mov.b64 	%rd8747, {%r3894, %r3893};
	add.s64 	%rd8748, %rd19397, %rd8747;
	xor.b64  	%rd8749, %rd19399, %rd8748;
	mov.b64 	{%r3895, %r3896}, %rd8749;
	shf.l.wrap.b32 	%r3897, %r3896, %r3895, 8;
	shf.l.wrap.b32 	%r3898, %r3895, %r3896, 8;
	mov.b64 	%rd8750, {%r3898, %r3897};
	add.s64 	%rd8751, %rd8750, %rd8743;
	add.s64 	%rd8752, %rd8751, %rd8745;
	xor.b64  	%rd8753, %rd8747, %rd8752;
	mov.b64 	{%r3899, %r3900}, %rd8753;
	shf.l.wrap.b32 	%r3901, %r3900, %r3899, 16;
	shf.l.wrap.b32 	%r3902, %r3899, %r3900, 16;
	mov.b64 	%rd8754, {%r3902, %r3901};
	add.s64 	%rd8755, %rd8748, %rd8754;
	xor.b64  	%rd8756, %rd8750, %rd8755;
	mov.b64 	{%r3903, %r3904}, %rd8756;
	shf.l.wrap.b32 	%r3905, %r3903, %r3904, 1;
	shf.l.wrap.b32 	%r3906, %r3904, %r3903, 1;
	mov.b64 	%rd8757, {%r3906, %r3905};
	ld.const.u8 	%r3907, [%rd8717+4];
	mul.wide.u32 	%rd8758, %r3907, 8;
	add.s64 	%rd8759, %rd34, %rd8758;
	ld.local.u64 	%rd8760, [%rd8759];
	ld.const.u8 	%r3908, [%rd8717+5];
	mul.wide.u32 	%rd8761, %r3908, 8;
	add.s64 	%rd8762, %rd34, %rd8761;
	ld.local.u64 	%rd8763, [%rd8762];
	add.s64 	%rd8764, %rd19396, %rd8760;
	add.s64 	%rd8765, %rd8764, %rd19395;
	xor.b64  	%rd8766, %rd19394, %rd8765;
	mov.b64 	{%r3909, %r3910}, %rd8766;
	mov.b64 	%rd8767, {%r3910, %r3909};
	add.s64 	%rd8768, %rd19393, %rd8767;
	xor.b64  	%rd8769, %rd19395, %rd8768;
	mov.b64 	{%r3911, %r3912}, %rd8769;
	shf.l.wrap.b32 	%r3913, %r3912, %r3911, 8;
	shf.l.wrap.b32 	%r3914, %r3911, %r3912, 8;
	mov.b64 	%rd8770, {%r3914, %r3913};
	add.s64 	%rd8771, %rd8770, %rd8763;
	add.s64 	%rd8772, %rd8771, %rd8765;
	xor.b64  	%rd8773, %rd8767, %rd8772;
	mov.b64 	{%r3915, %r3916}, %rd8773;
	shf.l.wrap.b32 	%r3917, %r3916, %r3915, 16;
	shf.l.wrap.b32 	%r3918, %r3915, %r3916, 16;
	mov.b64 	%rd8774, {%r3918, %r3917};
	add.s64 	%rd8775, %rd8768, %rd8774;
	xor.b64  	%rd8776, %rd8770, %rd8775;
	mov.b64 	{%r3919, %r3920}, %rd8776;
	shf.l.wrap.b32 	%r3921, %r3919, %r3920, 1;
	shf.l.wrap.b32 	%r3922, %r3920, %r3919, 1;
	mov.b64 	%rd8777, {%r3922, %r3921};
	ld.const.u8 	%r3923, [%rd8717+6];
	mul.wide.u32 	%rd8778, %r3923, 8;
	add.s64 	%rd8779, %rd34, %rd8778;
	ld.local.u64 	%rd8780, [%rd8779];
	ld.const.u8 	%r3924, [%rd8717+7];
	mul.wide.u32 	%rd8781, %r3924, 8;
	add.s64 	%rd8782, %rd34, %rd8781;
	ld.local.u64 	%rd8783, [%rd8782];
	add.s64 	%rd8784, %rd19392, %rd8780;
	add.s64 	%rd8785, %rd8784, %rd19391;
	xor.b64  	%rd8786, %rd19390, %rd8785;
	mov.b64 	{%r3925, %r3926}, %rd8786;
	mov.b64 	%rd8787, {%r3926, %r3925};
	add.s64 	%rd8788, %rd19389, %rd8787;
	xor.b64  	%rd8789, %rd19391, %rd8788;
	mov.b64 	{%r3927, %r3928}, %rd8789;
	shf.l.wrap.b32 	%r3929, %r3928, %r3927, 8;
	shf.l.wrap.b32 	%r3930, %r3927, %r3928, 8;
	mov.b64 	%rd8790, {%r3930, %r3929};
	add.s64 	%rd8791, %rd8790, %rd8783;
	add.s64 	%rd8792, %rd8791, %rd8785;
	xor.b64  	%rd8793, %rd8787, %rd8792;
	mov.b64 	{%r3931, %r3932}, %rd8793;
	shf.l.wrap.b32 	%r3933, %r3932, %r3931, 16;
	shf.l.wrap.b32 	%r3934, %r3931, %r3932, 16;
	mov.b64 	%rd8794, {%r3934, %r3933};
	add.s64 	%rd8795, %rd8788, %rd8794;
	xor.b64  	%rd8796, %rd8790, %rd8795;
	mov.b64 	{%r3935, %r3936}, %rd8796;
	shf.l.wrap.b32 	%r3937, %r3935, %r3936, 1;
	shf.l.wrap.b32 	%r3938, %r3936, %r3935, 1;
	mov.b64 	%rd8797, {%r3938, %r3937};
	ld.const.u8 	%r3939, [%rd8717+8];
	mul.wide.u32 	%rd8798, %r3939, 8;
	add.s64 	%rd8799, %rd34, %rd8798;
	ld.local.u64 	%rd8800, [%rd8799];
	ld.const.u8 	%r3940, [%rd8717+9];
	mul.wide.u32 	%rd8801, %r3940, 8;
	add.s64 	%rd8802, %rd34, %rd8801;
	ld.local.u64 	%rd8803, [%rd8802];
	add.s64 	%rd8804, %rd8732, %rd8800;
	add.s64 	%rd8805, %rd8804, %rd8757;
	xor.b64  	%rd8806, %rd8794, %rd8805;
	mov.b64 	{%r3941, %r3942}, %rd8806;
	mov.b64 	%rd8807, {%r3942, %r3941};
	add.s64 	%rd8808, %rd8775, %rd8807;
	xor.b64  	%rd8809, %rd8757, %rd8808;
	mov.b64 	{%r3943, %r3944}, %rd8809;
	shf.l.wrap.b32 	%r3945, %r3944, %r3943, 8;
	shf.l.wrap.b32 	%r3946, %r3943, %r3944, 8;
	mov.b64 	%rd8810, {%r3946, %r3945};
	add.s64 	%rd8811, %rd8810, %rd8803;
	add.s64 	%rd19404, %rd8811, %rd8805;
	xor.b64  	%rd8812, %rd8807, %rd19404;
	mov.b64 	{%r3947, %r3948}, %rd8812;
	shf.l.wrap.b32 	%r3949, %r3948, %r3947, 16;
	shf.l.wrap.b32 	%r3950, %r3947, %r3948, 16;
	mov.b64 	%rd19390, {%r3950, %r3949};
	add.s64 	%rd19393, %rd8808, %rd19390;
	xor.b64  	%rd8813, %rd8810, %rd19393;
	mov.b64 	{%r3951, %r3952}, %rd8813;
	shf.l.wrap.b32 	%r3953, %r3951, %r3952, 1;
	shf.l.wrap.b32 	%r3954, %r3952, %r3951, 1;
	mov.b64 	%rd19399, {%r3954, %r3953};
	ld.const.u8 	%r3955, [%rd8717+10];
	mul.wide.u32 	%rd8814, %r3955, 8;
	add.s64 	%rd8815, %rd34, %rd8814;
	ld.local.u64 	%rd8816, [%rd8815];
	ld.const.u8 	%r3956, [%rd8717+11];
	mul.wide.u32 	%rd8817, %r3956, 8;
	add.s64 	%rd8818, %rd34, %rd8817;
	ld.local.u64 	%rd8819, [%rd8818];
	add.s64 	%rd8820, %rd8752, %rd8816;
	add.s64 	%rd8821, %rd8820, %rd8777;
	xor.b64  	%rd8822, %rd8734, %rd8821;
	mov.b64 	{%r3957, %r3958}, %rd8822;
	mov.b64 	%rd8823, {%r3958, %r3957};
	add.s64 	%rd8824, %rd8795, %rd8823;
	xor.b64  	%rd8825, %rd8777, %rd8824;
	mov.b64 	{%r3959, %r3960}, %rd8825;
	shf.l.wrap.b32 	%r3961, %r3960, %r3959, 8;
	shf.l.wrap.b32 	%r3962, %r3959, %r3960, 8;
	mov.b64 	%rd8826, {%r3962, %r3961};
	add.s64 	%rd8827, %rd8826, %rd8819;
	add.s64 	%rd19400, %rd8827, %rd8821;
	xor.b64  	%rd8828, %rd8823, %rd19400;
	mov.b64 	{%r3963, %r3964}, %rd8828;
	shf.l.wrap.b32 	%r3965, %r3964, %r3963, 16;
	shf.l.wrap.b32 	%r3966, %r3963, %r3964, 16;
	mov.b64 	%rd19402, {%r3966, %r3965};
	add.s64 	%rd19389, %rd8824, %rd19402;
	xor.b64  	%rd8829, %rd8826, %rd19389;
	mov.b64 	{%r3967, %r3968}, %rd8829;
	shf.l.wrap.b32 	%r3969, %r3967, %r3968, 1;
	shf.l.wrap.b32 	%r3970, %r3968, %r3967, 1;
	mov.b64 	%rd19395, {%r3970, %r3969};
	ld.const.u8 	%r3971, [%rd8717+12];
	mul.wide.u32 	%rd8830, %r3971, 8;
	add.s64 	%rd8831, %rd34, %rd8830;
	ld.local.u64 	%rd8832, [%rd8831];
	ld.const.u8 	%r3972, [%rd8717+13];
	mul.wide.u32 	%rd8833, %r3972, 8;
	add.s64 	%rd8834, %rd34, %rd8833;
	ld.local.u64 	%rd8835, [%rd8834];
	add.s64 	%rd8836, %rd8772, %rd8832;
	add.s64 	%rd8837, %rd8836, %rd8797;
	xor.b64  	%rd8838, %rd8754, %rd8837;
	mov.b64 	{%r3973, %r3974}, %rd8838;
	mov.b64 	%rd8839, {%r3974, %r3973};
	add.s64 	%rd8840, %rd8735, %rd8839;
	xor.b64  	%rd8841, %rd8797, %rd8840;
	mov.b64 	{%r3975, %r3976}, %rd8841;
	shf.l.wrap.b32 	%r3977, %r3976, %r3975, 8;
	shf.l.wrap.b32 	%r3978, %r3975, %r3976, 8;
	mov.b64 	%rd8842, {%r3978, %r3977};
	add.s64 	%rd8843, %rd8842, %rd8835;
	add.s64 	%rd19396, %rd8843, %rd8837;
	xor.b64  	%rd8844, %rd8839, %rd19396;
	mov.b64 	{%r3979, %r3980}, %rd8844;
	shf.l.wrap.b32 	%r3981, %r3980, %r3979, 16;
	shf.l.wrap.b32 	%r3982, %r3979, %r3980, 16;
	mov.b64 	%rd19398, {%r3982, %r3981};
	add.s64 	%rd19401, %rd8840, %rd19398;
	xor.b64  	%rd8845, %rd8842, %rd19401;
	mov.b64 	{%r3983, %r3984}, %rd8845;
	shf.l.wrap.b32 	%r3985, %r3983, %r3984, 1;
	shf.l.wrap.b32 	%r3986, %r3984, %r3983, 1;
	mov.b64 	%rd19391, {%r3986, %r3985};
	ld.const.u8 	%r3987, [%rd8717+14];
	mul.wide.u32 	%rd8846, %r3987, 8;
	add.s64 	%rd8847, %rd34, %rd8846;
	ld.local.u64 	%rd8848, [%rd8847];
	ld.const.u8 	%r3988, [%rd8717+15];
	mul.wide.u32 	%rd8849, %r3988, 8;
	add.s64 	%rd8850, %rd34, %rd8849;
	ld.local.u64 	%rd8851, [%rd8850];
	add.s64 	%rd8852, %rd8792, %rd8848;
	add.s64 	%rd8853, %rd8852, %rd8737;
	xor.b64  	%rd8854, %rd8774, %rd8853;
	mov.b64 	{%r3989, %r3990}, %rd8854;
	mov.b64 	%rd8855, {%r3990, %r3989};
	add.s64 	%rd8856, %rd8755, %rd8855;
	xor.b64  	%rd8857, %rd8737, %rd8856;
	mov.b64 	{%r3991, %r3992}, %rd8857;
	shf.l.wrap.b32 	%r3993, %r3992, %r3991, 8;
	shf.l.wrap.b32 	%r3994, %r3991, %r3992, 8;
	mov.b64 	%rd8858, {%r3994, %r3993};
	add.s64 	%rd8859, %rd8858, %rd8851;
	add.s64 	%rd19392, %rd8859, %rd8853;
	xor.b64  	%rd8860, %rd8855, %rd19392;
	mov.b64 	{%r3995, %r3996}, %rd8860;
	shf.l.wrap.b32 	%r3997, %r3996, %r3995, 16;
	shf.l.wrap.b32 	%r3998, %r3995, %r3996, 16;
	mov.b64 	%rd19394, {%r3998, %r3997};
	add.s64 	%rd19397, %rd8856, %rd19394;
	xor.b64  	%rd8861, %rd8858, %rd19397;
	mov.b64 	{%r3999, %r4000}, %rd8861;
	shf.l.wrap.b32 	%r4001, %r3999, %r4000, 1;
	shf.l.wrap.b32 	%r4002, %r4000, %r3999, 1;
	mov.b64 	%rd19403, {%r4002, %r4001};
	add.s32 	%r10399, %r10399, 1;
	setp.ne.s32 	%p109, %r10399, 12;
	@%p109 bra 	$L__BB0_171;
	xor.b64  	%rd8862, %rd19404, %rd1129;
	xor.b64  	%rd1231, %rd8862, %rd19401;
	bra.uni 	$L__BB0_184;
$L__BB0_173:
	ld.local.u64 	%rd1180, [%rd45+464];
	ld.local.u64 	%rd19418, [%rd45+472];
	ld.local.u64 	%rd19414, [%rd45+480];
	ld.local.u64 	%rd19410, [%rd45+488];
	ld.local.u64 	%rd19421, [%rd45+496];
	ld.local.u64 	%rd19417, [%rd45+504];
	ld.local.u64 	%rd19413, [%rd45+512];
	ld.local.u64 	%rd19409, [%rd45+520];
	ld.local.v2.b32 	{%r3421, %r3422}, [%rd45+528];
	ld.local.v2.b32 	{%r3423, %r3424}, [%rd45+536];
	ld.local.v2.b32 	{%r3425, %r3426}, [%rd45+544];
	ld.local.v2.b32 	{%r3427, %r3428}, [%rd45+552];
	ld.local.v2.b32 	{%r3429, %r3430}, [%rd45+560];
	ld.local.v2.b32 	{%r3431, %r3432}, [%rd45+568];
	ld.local.v2.b32 	{%r3433, %r3434}, [%rd45+576];
	ld.local.v2.b32 	{%r3435, %r3436}, [%rd45+584];
	ld.local.v2.b32 	{%r3437, %r3438}, [%rd45+592];
	ld.local.v2.b32 	{%r3439, %r3440}, [%rd45+600];
	ld.local.v2.b32 	{%r3441, %r3442}, [%rd45+608];
	ld.local.v2.b32 	{%r3443, %r3444}, [%rd45+616];
	ld.local.v2.b32 	{%r3445, %r3446}, [%rd45+624];
	ld.local.v2.b32 	{%r3447, %r3448}, [%rd45+632];
	ld.local.v2.b32 	{%r3449, %r3450}, [%rd45+640];
	ld.local.v2.b32 	{%r3451, %r3452}, [%rd45+648];
	ld.local.u64 	%rd1188, [%rd45+656];
	ld.local.u64 	%rd1189, [%rd45+664];
	st.local.u64 	[%rd32], %rd1180;
	st.local.u64 	[%rd32+8], %rd19418;
	st.local.u64 	[%rd32+16], %rd19414;
	st.local.u64 	[%rd32+24], %rd19410;
	st.local.u64 	[%rd32+32], %rd19421;
	st.local.u64 	[%rd32+40], %rd19417;
	st.local.u64 	[%rd32+48], %rd19413;
	st.local.u64 	[%rd32+56], %rd19409;
	st.local.v2.b32 	[%rd32+64], {%r3421, %r3422};
	st.local.v2.b32 	[%rd32+72], {%r3423, %r3424};
	st.local.v2.b32 	[%rd32+80], {%r3425, %r3426};
	st.local.v2.b32 	[%rd32+88], {%r3427, %r3428};
	st.local.v2.b32 	[%rd32+96], {%r3429, %r3430};
	st.local.v2.b32 	[%rd32+104], {%r3431, %r3432};
	st.local.v2.b32 	[%rd32+112], {%r3433, %r3434};
	st.local.v2.b32 	[%rd32+120], {%r3435, %r3436};
	st.local.v2.b32 	[%rd32+128], {%r3437, %r3438};
	st.local.v2.b32 	[%rd32+136], {%r3439, %r3440};
	st.local.v2.b32 	[%rd32+144], {%r3441, %r3442};
	st.local.v2.b32 	[%rd32+152], {%r3443, %r3444};
	st.local.v2.b32 	[%rd32+160], {%r3445, %r3446};
	st.local.v2.b32 	[%rd32+168], {%r3447, %r3448};
	st.local.v2.b32 	[%rd32+176], {%r3449, %r3450};
	st.local.v2.b32 	[%rd32+184], {%r3451, %r3452};
	st.local.u64 	[%rd32+192], %rd1188;
	st.local.u64 	[%rd32+200], %rd1189;
	mov.b32 	%r3453, 0;
	st.local.v4.b32 	[%rd30], {%r3453, %r3453, %r3453, %r3453};
	st.local.v4.b32 	[%rd30+16], {%r3453, %r3453, %r3453, %r3453};
	st.local.v4.b32 	[%rd30+32], {%r3453, %r3453, %r3453, %r3453};
	st.local.v4.b32 	[%rd30+48], {%r3453, %r3453, %r3453, %r3453};
	st.local.v4.b32 	[%rd30+64], {%r3453, %r3453, %r3453, %r3453};
	st.local.v4.b32 	[%rd30+80], {%r3453, %r3453, %r3453, %r3453};
	st.local.v4.b32 	[%rd30+96], {%r3453, %r3453, %r3453, %r3453};
	st.local.v4.b32 	[%rd30+112], {%r3453, %r3453, %r3453, %r3453};
	setp.eq.s64 	%p96, %rd1188, 0;
	@%p96 bra 	$L__BB0_181;
	and.b64  	%rd1190, %rd1188, 3;
	setp.lt.u64 	%p97, %rd1188, 4;
	mov.b64 	%rd19405, 0;
	@%p97 bra 	$L__BB0_177;
	and.b64  	%rd19405, %rd1188, -4;
	mov.b64 	%rd19406, 0;
$L__BB0_176:
	add.s64 	%rd7937, %rd32, %rd19406;
	ld.local.u32 	%r3454, [%rd7937+64];
	add.s64 	%rd7938, %rd30, %rd19406;
	st.local.u32 	[%rd7938], %r3454;
	add.s64 	%rd19406, %rd19406, 4;
	setp.eq.s64 	%p98, %rd19406, %rd19405;
	@%p98 bra 	$L__BB0_177;
	bra.uni 	$L__BB0_176;
$L__BB0_177:
	setp.eq.s64 	%p99, %rd1190, 0;
	@%p99 bra 	$L__BB0_181;
	add.s64 	%rd1193, %rd32, %rd19405;
	ld.local.u8 	%rs212, [%rd1193+64];
	add.s64 	%rd1194, %rd30, %rd19405;
	st.local.u8 	[%rd1194], %rs212;
	setp.eq.s64 	%p100, %rd1190, 1;
	@%p100 bra 	$L__BB0_181;
	ld.local.u8 	%rs213, [%rd1193+65];
	st.local.u8 	[%rd1194+1], %rs213;
	setp.eq.s64 	%p101, %rd1190, 2;
	@%p101 bra 	$L__BB0_181;
	ld.local.u8 	%rs214, [%rd1193+66];
	st.local.u8 	[%rd1194+2], %rs214;
$L__BB0_181:
	ld.local.v4.b32 	{%r3456, %r3457, %r3458, %r3459}, [%rd30];
	bfe.u32 	%r3460, %r3459, 24, 8;
	bfe.u32 	%r3461, %r3459, 16, 8;
	bfe.u32 	%r3462, %r3459, 8, 8;
	bfe.u32 	%r3463, %r3459, 0, 8;
	bfe.u32 	%r3464, %r3458, 0, 8;
	bfe.u32 	%r3465, %r3457, 24, 8;
	bfe.u32 	%r3466, %r3457, 16, 8;
	bfe.u32 	%r3467, %r3457, 8, 8;
	bfe.u32 	%r3468, %r3457, 0, 8;
	ld.local.u32 	%rd7939, [%rd30];
	cvt.u64.u32 	%rd7940, %r3468;
	shl.b64 	%rd7941, %rd7940, 32;
	and.b64  	%rd7942, %rd7941, 1095216660480;
	or.b64  	%rd7943, %rd7942, %rd7939;
	cvt.u64.u32 	%rd7944, %r3467;
	shl.b64 	%rd7945, %rd7944, 40;
	and.b64  	%rd7946, %rd7945, 280375465082880;
	or.b64  	%rd7947, %rd7946, %rd7943;
	cvt.u64.u32 	%rd7948, %r3466;
	shl.b64 	%rd7949, %rd7948, 48;
	and.b64  	%rd7950, %rd7949, 71776119061217280;
	or.b64  	%rd7951, %rd7950, %rd7947;
	cvt.u64.u32 	%rd7952, %r3465;
	shl.b64 	%rd7953, %rd7952, 56;
	or.b64  	%rd7954, %rd7953, %rd7951;
	cvt.u64.u32 	%rd7955, %r3464;
	and.b64  	%rd7956, %rd7955, 255;
	bfe.u32 	%r3469, %r3458, 8, 8;
	mul.wide.u32 	%rd7957, %r3469, 256;
	or.b64  	%rd7958, %rd7957, %rd7956;
	bfe.u32 	%r3470, %r3458, 16, 8;
	mul.wide.u32 	%rd7959, %r3470, 65536;
	or.b64  	%rd7960, %rd7959, %rd7958;
	bfe.u32 	%r3471, %r3458, 24, 8;
	mul.wide.u32 	%rd7961, %r3471, 16777216;
	or.b64  	%rd7962, %rd7961, %rd7960;
	cvt.u64.u32 	%rd7963, %r3463;
	shl.b64 	%rd7964, %rd7963, 32;
	and.b64  	%rd7965, %rd7964, 1095216660480;
	or.b64  	%rd7966, %rd7965, %rd7962;
	cvt.u64.u32 	%rd7967, %r3462;
	shl.b64 	%rd7968, %rd7967, 40;
	and.b64  	%rd7969, %rd7968, 280375465082880;
	or.b64  	%rd7970, %rd7969, %rd7966;
	cvt.u64.u32 	%rd7971, %r3461;
	shl.b64 	%rd7972, %rd7971, 48;
	and.b64  	%rd7973, %rd7972, 71776119061217280;
	or.b64  	%rd7974, %rd7973, %rd7970;
	cvt.u64.u32 	%rd7975, %r3460;
	shl.b64 	%rd7976, %rd7975, 56;
	or.b64  	%rd7977, %rd7976, %rd7974;
	st.local.v2.u64 	[%rd31], {%rd7954, %rd7977};
	ld.local.v4.b32 	{%r3472, %r3473, %r3474, %r3475}, [%rd30+16];
	bfe.u32 	%r3476, %r3475, 24, 8;
	bfe.u32 	%r3477, %r3475, 16, 8;
	bfe.u32 	%r3478, %r3475, 8, 8;
	bfe.u32 	%r3479, %r3475, 0, 8;
	bfe.u32 	%r3480, %r3474, 0, 8;
	bfe.u32 	%r3481, %r3473, 24, 8;
	bfe.u32 	%r3482, %r3473, 16, 8;
	bfe.u32 	%r3483, %r3473, 8, 8;
	bfe.u32 	%r3484, %r3473, 0, 8;
	ld.local.u32 	%rd7978, [%rd30+16];
	cvt.u64.u32 	%rd7979, %r3484;
	shl.b64 	%rd7980, %rd7979, 32;
	and.b64  	%rd7981, %rd7980, 1095216660480;
	or.b64  	%rd7982, %rd7981, %rd7978;
	cvt.u64.u32 	%rd7983, %r3483;
	shl.b64 	%rd7984, %rd7983, 40;
	and.b64  	%rd7985, %rd7984, 280375465082880;
	or.b64  	%rd7986, %rd7985, %rd7982;
	cvt.u64.u32 	%rd7987, %r3482;
	shl.b64 	%rd7988, %rd7987, 48;
	and.b64  	%rd7989, %rd7988, 71776119061217280;
	or.b64  	%rd7990, %rd7989, %rd7986;
	cvt.u64.u32 	%rd7991, %r3481;
	shl.b64 	%rd7992, %rd7991, 56;
	or.b64  	%rd7993, %rd7992, %rd7990;
	cvt.u64.u32 	%rd7994, %r3480;
	and.b64  	%rd7995, %rd7994, 255;
	bfe.u32 	%r3485, %r3474, 8, 8;
	mul.wide.u32 	%rd7996, %r3485, 256;
	or.b64  	%rd7997, %rd7996, %rd7995;
	bfe.u32 	%r3486, %r3474, 16, 8;
	mul.wide.u32 	%rd7998, %r3486, 65536;
	or.b64  	%rd7999, %rd7998, %rd7997;
	bfe.u32 	%r3487, %r3474, 24, 8;
	mul.wide.u32 	%rd8000, %r3487, 16777216;
	or.b64  	%rd8001, %rd8000, %rd7999;
	cvt.u64.u32 	%rd8002, %r3479;
	shl.b64 	%rd8003, %rd8002, 32;
	and.b64  	%rd8004, %rd8003, 1095216660480;
	or.b64  	%rd8005, %rd8004, %rd8001;
	cvt.u64.u32 	%rd8006, %r3478;
	shl.b64 	%rd8007, %rd8006, 40;
	and.b64  	%rd8008, %rd8007, 280375465082880;
	or.b64  	%rd8009, %rd8008, %rd8005;
	cvt.u64.u32 	%rd8010, %r3477;
	shl.b64 	%rd8011, %rd8010, 48;
	and.b64  	%rd8012, %rd8011, 71776119061217280;
	or.b64  	%rd8013, %rd8012, %rd8009;
	cvt.u64.u32 	%rd8014, %r3476;
	shl.b64 	%rd8015, %rd8014, 56;
	or.b64  	%rd8016, %rd8015, %rd8013;
	st.local.v2.u64 	[%rd31+16], {%rd7993, %rd8016};
	ld.local.v4.b32 	{%r3488, %r3489, %r3490, %r3491}, [%rd30+32];
	bfe.u32 	%r3492, %r3491, 24, 8;
	bfe.u32 	%r3493, %r3491, 16, 8;
	bfe.u32 	%r3494, %r3491, 8, 8;
	bfe.u32 	%r3495, %r3491, 0, 8;
	bfe.u32 	%r3496, %r3490, 0, 8;
	bfe.u32 	%r3497, %r3489, 24, 8;
	bfe.u32 	%r3498, %r3489, 16, 8;
	bfe.u32 	%r3499, %r3489, 8, 8;
	bfe.u32 	%r3500, %r3489, 0, 8;
	ld.local.u32 	%rd8017, [%rd30+32];
	cvt.u64.u32 	%rd8018, %r3500;
	shl.b64 	%rd8019, %rd8018, 32;
	and.b64  	%rd8020, %rd8019, 1095216660480;
	or.b64  	%rd8021, %rd8020, %rd8017;
	cvt.u64.u32 	%rd8022, %r3499;
	shl.b64 	%rd8023, %rd8022, 40;
	and.b64  	%rd8024, %rd8023, 280375465082880;
	or.b64  	%rd8025, %rd8024, %rd8021;
	cvt.u64.u32 	%rd8026, %r3498;
	shl.b64 	%rd8027, %rd8026, 48;
	and.b64  	%rd8028, %rd8027, 71776119061217280;
	or.b64  	%rd8029, %rd8028, %rd8025;
	cvt.u64.u32 	%rd8030, %r3497;
	shl.b64 	%rd8031, %rd8030, 56;
	or.b64  	%rd8032, %rd8031, %rd8029;
	cvt.u64.u32 	%rd8033, %r3496;
	and.b64  	%rd8034, %rd8033, 255;
	bfe.u32 	%r3501, %r3490, 8, 8;
	mul.wide.u32 	%rd8035, %r3501, 256;
	or.b64  	%rd8036, %rd8035, %rd8034;
	bfe.u32 	%r3502, %r3490, 16, 8;
	mul.wide.u32 	%rd8037, %r3502, 65536;
	or.b64  	%rd8038, %rd8037, %rd8036;
	bfe.u32 	%r3503, %r3490, 24, 8;
	mul.wide.u32 	%rd8039, %r3503, 16777216;
	or.b64  	%rd8040, %rd8039, %rd8038;
	cvt.u64.u32 	%rd8041, %r3495;
	shl.b64 	%rd8042, %rd8041, 32;
	and.b64  	%rd8043, %rd8042, 1095216660480;
	or.b64  	%rd8044, %rd8043, %rd8040;
	cvt.u64.u32 	%rd8045, %r3494;
	shl.b64 	%rd8046, %rd8045, 40;
	and.b64  	%rd8047, %rd8046, 280375465082880;
	or.b64  	%rd8048, %rd8047, %rd8044;
	cvt.u64.u32 	%rd8049, %r3493;
	shl.b64 	%rd8050, %rd8049, 48;
	and.b64  	%rd8051, %rd8050, 71776119061217280;
	or.b64  	%rd8052, %rd8051, %rd8048;
	cvt.u64.u32 	%rd8053, %r3492;
	shl.b64 	%rd8054, %rd8053, 56;
	or.b64  	%rd8055, %rd8054, %rd8052;
	st.local.v2.u64 	[%rd31+32], {%rd8032, %rd8055};
	ld.local.v4.b32 	{%r3504, %r3505, %r3506, %r3507}, [%rd30+48];
	bfe.u32 	%r3508, %r3507, 24, 8;
	bfe.u32 	%r3509, %r3507, 16, 8;
	bfe.u32 	%r3510, %r3507, 8, 8;
	bfe.u32 	%r3511, %r3507, 0, 8;
	bfe.u32 	%r3512, %r3506, 0, 8;
	bfe.u32 	%r3513, %r3505, 24, 8;
	bfe.u32 	%r3514, %r3505, 16, 8;
	bfe.u32 	%r3515, %r3505, 8, 8;
	bfe.u32 	%r3516, %r3505, 0, 8;
	ld.local.u32 	%rd8056, [%rd30+48];
	cvt.u64.u32 	%rd8057, %r3516;
	shl.b64 	%rd8058, %rd8057, 32;
	and.b64  	%rd8059, %rd8058, 1095216660480;
	or.b64  	%rd8060, %rd8059, %rd8056;
	cvt.u64.u32 	%rd8061, %r3515;
	shl.b64 	%rd8062, %rd8061, 40;
	and.b64  	%rd8063, %rd8062, 280375465082880;
	or.b64  	%rd8064, %rd8063, %rd8060;
	cvt.u64.u32 	%rd8065, %r3514;
	shl.b64 	%rd8066, %rd8065, 48;
	and.b64  	%rd8067, %rd8066, 71776119061217280;
	or.b64  	%rd8068, %rd8067, %rd8064;
	cvt.u64.u32 	%rd8069, %r3513;
	shl.b64 	%rd8070, %rd8069, 56;
	or.b64  	%rd8071, %rd8070, %rd8068;
	cvt.u64.u32 	%rd8072, %r3512;
	and.b64  	%rd8073, %rd8072, 255;
	bfe.u32 	%r3517, %r3506, 8, 8;
	mul.wide.u32 	%rd8074, %r3517, 256;
	or.b64  	%rd8075, %rd8074, %rd8073;
	bfe.u32 	%r3518, %r3506, 16, 8;
	mul.wide.u32 	%rd8076, %r3518, 65536;
	or.b64  	%rd8077, %rd8076, %rd8075;
	bfe.u32 	%r3519, %r3506, 24, 8;
	mul.wide.u32 	%rd8078, %r3519, 16777216;
	or.b64  	%rd8079, %rd8078, %rd8077;
	cvt.u64.u32 	%rd8080, %r3511;
	shl.b64 	%rd8081, %rd8080, 32;
	and.b64  	%rd8082, %rd8081, 1095216660480;
	or.b64  	%rd8083, %rd8082, %rd8079;
	cvt.u64.u32 	%rd8084, %r3510;
	shl.b64 	%rd8085, %rd8084, 40;
	and.b64  	%rd8086, %rd8085, 280375465082880;
	or.b64  	%rd8087, %rd8086, %rd8083;
	cvt.u64.u32 	%rd8088, %r3509;
	shl.b64 	%rd8089, %rd8088, 48;
	and.b64  	%rd8090, %rd8089, 71776119061217280;
	or.b64  	%rd8091, %rd8090, %rd8087;
	cvt.u64.u32 	%rd8092, %r3508;
	shl.b64 	%rd8093, %rd8092, 56;
	or.b64  	%rd8094, %rd8093, %rd8091;
	st.local.v2.u64 	[%rd31+48], {%rd8071, %rd8094};
	ld.local.v4.b32 	{%r3520, %r3521, %r3522, %r3523}, [%rd30+64];
	bfe.u32 	%r3524, %r3523, 24, 8;
	bfe.u32 	%r3525, %r3523, 16, 8;
	bfe.u32 	%r3526, %r3523, 8, 8;
	bfe.u32 	%r3527, %r3523, 0, 8;
	bfe.u32 	%r3528, %r3522, 0, 8;
	bfe.u32 	%r3529, %r3521, 24, 8;
	bfe.u32 	%r3530, %r3521, 16, 8;
	bfe.u32 	%r3531, %r3521, 8, 8;
	bfe.u32 	%r3532, %r3521, 0, 8;
	ld.local.u32 	%rd8095, [%rd30+64];
	cvt.u64.u32 	%rd8096, %r3532;
	shl.b64 	%rd8097, %rd8096, 32;
	and.b64  	%rd8098, %rd8097, 1095216660480;
	or.b64  	%rd8099, %rd8098, %rd8095;
	cvt.u64.u32 	%rd8100, %r3531;
	shl.b64 	%rd8101, %rd8100, 40;
	and.b64  	%rd8102, %rd8101, 280375465082880;
	or.b64  	%rd8103, %rd8102, %rd8099;
	cvt.u64.u32 	%rd8104, %r3530;
	shl.b64 	%rd8105, %rd8104, 48;
	and.b64  	%rd8106, %rd8105, 71776119061217280;
	or.b64  	%rd8107, %rd8106, %rd8103;
	cvt.u64.u32 	%rd8108, %r3529;
	shl.b64 	%rd8109, %rd8108, 56;
	or.b64  	%rd8110, %rd8109, %rd8107;
	cvt.u64.u32 	%rd8111, %r3528;
	and.b64  	%rd8112, %rd8111, 255;
	bfe.u32 	%r3533, %r3522, 8, 8;
	mul.wide.u32 	%rd8113, %r3533, 256;
	or.b64  	%rd8114, %rd8113, %rd8112;
	bfe.u32 	%r3534, %r3522, 16, 8;
	mul.wide.u32 	%rd8115, %r3534, 65536;
	or.b64  	%rd8116, %rd8115, %rd8114;
	bfe.u32 	%r3535, %r3522, 24, 8;
	mul.wide.u32 	%rd8117, %r3535, 16777216;
	or.b64  	%rd8118, %rd8117, %rd8116;
	cvt.u64.u32 	%rd8119, %r3527;
	shl.b64 	%rd8120, %rd8119, 32;
	and.b64  	%rd8121, %rd8120, 1095216660480;
	or.b64  	%rd8122, %rd8121, %rd8118;
	cvt.u64.u32 	%rd8123, %r3526;
	shl.b64 	%rd8124, %rd8123, 40;
	and.b64  	%rd8125, %rd8124, 280375465082880;
	or.b64  	%rd8126, %rd8125, %rd8122;
	cvt.u64.u32 	%rd8127, %r3525;
	shl.b64 	%rd8128, %rd8127, 48;
	and.b64  	%rd8129, %rd8128, 71776119061217280;
	or.b64  	%rd8130, %rd8129, %rd8126;
	cvt.u64.u32 	%rd8131, %r3524;
	shl.b64 	%rd8132, %rd8131, 56;
	or.b64  	%rd8133, %rd8132, %rd8130;
	st.local.v2.u64 	[%rd31+64], {%rd8110, %rd8133};
	ld.local.v4.b32 	{%r3536, %r3537, %r3538, %r3539}, [%rd30+80];
	bfe.u32 	%r3540, %r3539, 24, 8;
	bfe.u32 	%r3541, %r3539, 16, 8;
	bfe.u32 	%r3542, %r3539, 8, 8;
	bfe.u32 	%r3543, %r3539, 0, 8;
	bfe.u32 	%r3544, %r3538, 0, 8;
	bfe.u32 	%r3545, %r3537, 24, 8;
	bfe.u32 	%r3546, %r3537, 16, 8;
	bfe.u32 	%r3547, %r3537, 8, 8;
	bfe.u32 	%r3548, %r3537, 0, 8;
	ld.local.u32 	%rd8134, [%rd30+80];
	cvt.u64.u32 	%rd8135, %r3548;
	shl.b64 	%rd8136, %rd8135, 32;
	and.b64  	%rd8137, %rd8136, 1095216660480;
	or.b64  	%rd8138, %rd8137, %rd8134;
	cvt.u64.u32 	%rd8139, %r3547;
	shl.b64 	%rd8140, %rd8139, 40;
	and.b64  	%rd8141, %rd8140, 280375465082880;
	or.b64  	%rd8142, %rd8141, %rd8138;
	cvt.u64.u32 	%rd8143, %r3546;
	shl.b64 	%rd8144, %rd8143, 48;
	and.b64  	%rd8145, %rd8144, 71776119061217280;
	or.b64  	%rd8146, %rd8145, %rd8142;
	cvt.u64.u32 	%rd8147, %r3545;
	shl.b64 	%rd8148, %rd8147, 56;
	or.b64  	%rd8149, %rd8148, %rd8146;
	cvt.u64.u32 	%rd8150, %r3544;
	and.b64  	%rd8151, %rd8150, 255;
	bfe.u32 	%r3549, %r3538, 8, 8;
	mul.wide.u32 	%rd8152, %r3549, 256;
	or.b64  	%rd8153, %rd8152, %rd8151;
	bfe.u32 	%r3550, %r3538, 16, 8;
	mul.wide.u32 	%rd8154, %r3550, 65536;
	or.b64  	%rd8155, %rd8154, %rd8153;
	bfe.u32 	%r3551, %r3538, 24, 8;
	mul.wide.u32 	%rd8156, %r3551, 16777216;
	or.b64  	%rd8157, %rd8156, %rd8155;
	cvt.u64.u32 	%rd8158, %r3543;
	shl.b64 	%rd8159, %rd8158, 32;
	and.b64  	%rd8160, %rd8159, 1095216660480;
	or.b64  	%rd8161, %rd8160, %rd8157;
	cvt.u64.u32 	%rd8162, %r3542;
	shl.b64 	%rd8163, %rd8162, 40;
	and.b64  	%rd8164, %rd8163, 280375465082880;
	or.b64  	%rd8165, %rd8164, %rd8161;
	cvt.u64.u32 	%rd8166, %r3541;
	shl.b64 	%rd8167, %rd8166, 48;
	and.b64  	%rd8168, %rd8167, 71776119061217280;
	or.b64  	%rd8169, %rd8168, %rd8165;
	cvt.u64.u32 	%rd8170, %r3540;
	shl.b64 	%rd8171, %rd8170, 56;
	or.b64  	%rd8172, %rd8171, %rd8169;
	st.local.v2.u64 	[%rd31+80], {%rd8149, %rd8172};
	ld.local.v4.b32 	{%r3552, %r3553, %r3554, %r3555}, [%rd30+96];
	bfe.u32 	%r3556, %r3555, 24, 8;
	bfe.u32 	%r3557, %r3555, 16, 8;
	bfe.u32 	%r3558, %r3555, 8, 8;
	bfe.u32 	%r3559, %r3555, 0, 8;
	bfe.u32 	%r3560, %r3554, 0, 8;
	bfe.u32 	%r3561, %r3553, 24, 8;
	bfe.u32 	%r3562, %r3553, 16, 8;
	bfe.u32 	%r3563, %r3553, 8, 8;
	bfe.u32 	%r3564, %r3553, 0, 8;
	ld.local.u32 	%rd8173, [%rd30+96];
	cvt.u64.u32 	%rd8174, %r3564;
	shl.b64 	%rd8175, %rd8174, 32;
	and.b64  	%rd8176, %rd8175, 1095216660480;
	or.b64  	%rd8177, %rd8176, %rd8173;
	cvt.u64.u32 	%rd8178, %r3563;
	shl.b64 	%rd8179, %rd8178, 40;
	and.b64  	%rd8180, %rd8179, 280375465082880;
	or.b64  	%rd8181, %rd8180, %rd8177;
	cvt.u64.u32 	%rd8182, %r3562;
	shl.b64 	%rd8183, %rd8182, 48;
	and.b64  	%rd8184, %rd8183, 71776119061217280;
	or.b64  	%rd8185, %rd8184, %rd8181;
	cvt.u64.u32 	%rd8186, %r3561;
	shl.b64 	%rd8187, %rd8186, 56;
	or.b64  	%rd8188, %rd8187, %rd8185;
	cvt.u64.u32 	%rd8189, %r3560;
	and.b64  	%rd8190, %rd8189, 255;
	bfe.u32 	%r3565, %r3554, 8, 8;
	mul.wide.u32 	%rd8191, %r3565, 256;
	or.b64  	%rd8192, %rd8191, %rd8190;
	bfe.u32 	%r3566, %r3554, 16, 8;
	mul.wide.u32 	%rd8193, %r3566, 65536;
	or.b64  	%rd8194, %rd8193, %rd8192;
	bfe.u32 	%r3567, %r3554, 24, 8;
	mul.wide.u32 	%rd8195, %r3567, 16777216;
	or.b64  	%rd8196, %rd8195, %rd8194;
	cvt.u64.u32 	%rd8197, %r3559;
	shl.b64 	%rd8198, %rd8197, 32;
	and.b64  	%rd8199, %rd8198, 1095216660480;
	or.b64  	%rd8200, %rd8199, %rd8196;
	cvt.u64.u32 	%rd8201, %r3558;
	shl.b64 	%rd8202, %rd8201, 40;
	and.b64  	%rd8203, %rd8202, 280375465082880;
	or.b64  	%rd8204, %rd8203, %rd8200;
	cvt.u64.u32 	%rd8205, %r3557;
	shl.b64 	%rd8206, %rd8205, 48;
	and.b64  	%rd8207, %rd8206, 71776119061217280;
	or.b64  	%rd8208, %rd8207, %rd8204;
	cvt.u64.u32 	%rd8209, %r3556;
	shl.b64 	%rd8210, %rd8209, 56;
	or.b64  	%rd8211, %rd8210, %rd8208;
	st.local.v2.u64 	[%rd31+96], {%rd8188, %rd8211};
	ld.local.v4.b32 	{%r3568, %r3569, %r3570, %r3571}, [%rd30+112];
	bfe.u32 	%r3572, %r3571, 24, 8;
	bfe.u32 	%r3573, %r3571, 16, 8;
	bfe.u32 	%r3574, %r3571, 8, 8;
	bfe.u32 	%r3575, %r3571, 0, 8;
	bfe.u32 	%r3576, %r3570, 0, 8;
	bfe.u32 	%r3577, %r3569, 24, 8;
	bfe.u32 	%r3578, %r3569, 16, 8;
	bfe.u32 	%r3579, %r3569, 8, 8;
	bfe.u32 	%r3580, %r3569, 0, 8;
	ld.local.u32 	%rd8212, [%rd30+112];
	cvt.u64.u32 	%rd8213, %r3580;
	shl.b64 	%rd8214, %rd8213, 32;
	and.b64  	%rd8215, %rd8214, 1095216660480;
	or.b64  	%rd8216, %rd8215, %rd8212;
	cvt.u64.u32 	%rd8217, %r3579;
	shl.b64 	%rd8218, %rd8217, 40;
	and.b64  	%rd8219, %rd8218, 280375465082880;
	or.b64  	%rd8220, %rd8219, %rd8216;
	cvt.u64.u32 	%rd8221, %r3578;
	shl.b64 	%rd8222, %rd8221, 48;
	and.b64  	%rd8223, %rd8222, 71776119061217280;
	or.b64  	%rd8224, %rd8223, %rd8220;
	cvt.u64.u32 	%rd8225, %r3577;
	shl.b64 	%rd8226, %rd8225, 56;
	or.b64  	%rd8227, %rd8226, %rd8224;
	cvt.u64.u32 	%rd8228, %r3576;
	and.b64  	%rd8229, %rd8228, 255;
	bfe.u32 	%r3581, %r3570, 8, 8;
	mul.wide.u32 	%rd8230, %r3581, 256;
	or.b64  	%rd8231, %rd8230, %rd8229;
	bfe.u32 	%r3582, %r3570, 16, 8;
	mul.wide.u32 	%rd8232, %r3582, 65536;
	or.b64  	%rd8233, %rd8232, %rd8231;
	bfe.u32 	%r3583, %r3570, 24, 8;
	mul.wide.u32 	%rd8234, %r3583, 16777216;
	or.b64  	%rd8235, %rd8234, %rd8233;
	cvt.u64.u32 	%rd8236, %r3575;
	shl.b64 	%rd8237, %rd8236, 32;
	and.b64  	%rd8238, %rd8237, 1095216660480;
	or.b64  	%rd8239, %rd8238, %rd8235;
	cvt.u64.u32 	%rd8240, %r3574;
	shl.b64 	%rd8241, %rd8240, 40;
	and.b64  	%rd8242, %rd8241, 280375465082880;
	or.b64  	%rd8243, %rd8242, %rd8239;
	cvt.u64.u32 	%rd8244, %r3573;
	shl.b64 	%rd8245, %rd8244, 48;
	and.b64  	%rd8246, %rd8245, 71776119061217280;
	or.b64  	%rd8247, %rd8246, %rd8243;
	cvt.u64.u32 	%rd8248, %r3572;
	shl.b64 	%rd8249, %rd8248, 56;
	or.b64  	%rd8250, %rd8249, %rd8247;
	st.local.v2.u64 	[%rd31+112], {%rd8227, %rd8250};
	xor.b64  	%rd19420, %rd751, %rd1189;
	mov.b32 	%r10400, 0;
	mov.u64 	%rd19407, %rd754;
	mov.u64 	%rd19408, %rd752;
	mov.u64 	%rd19411, %rd19633;
	mov.u64 	%rd19412, %rd19634;
	mov.u64 	%rd19415, %rd19637;
	mov.u64 	%rd19416, %rd753;
	mov.u64 	%rd19419, %rd19641;
	mov.u64 	%rd19422, %rd1180;
$L__BB0_182:
	mul.wide.u32 	%rd8251, %r10400, 16;
	mov.u64 	%rd8252, blake2b_sigma;
	add.s64 	%rd8253, %rd8252, %rd8251;
	ld.const.u8 	%r3584, [%rd8253];
	mul.wide.u32 	%rd8254, %r3584, 8;
	add.s64 	%rd8255, %rd31, %rd8254;
	ld.local.u64 	%rd8256, [%rd8255];
	ld.const.u8 	%r3585, [%rd8253+1];
	mul.wide.u32 	%rd8257, %r3585, 8;
	add.s64 	%rd8258, %rd31, %rd8257;
	ld.local.u64 	%rd8259, [%rd8258];
	add.s64 	%rd8260, %rd19422, %rd8256;
	add.s64 	%rd8261, %rd8260, %rd19421;
	xor.b64  	%rd8262, %rd19420, %rd8261;
	mov.b64 	{%r3586, %r3587}, %rd8262;
	mov.b64 	%rd8263, {%r3587, %r3586};
	add.s64 	%rd8264, %rd19419, %rd8263;
	xor.b64  	%rd8265, %rd19421, %rd8264;
	mov.b64 	{%r3588, %r3589}, %rd8265;
	shf.l.wrap.b32 	%r3590, %r3589, %r3588, 8;
	shf.l.wrap.b32 	%r3591, %r3588, %r3589, 8;
	mov.b64 	%rd8266, {%r3591, %r3590};
	add.s64 	%rd8267, %rd8266, %rd8259;
	add.s64 	%rd8268, %rd8267, %rd8261;
	xor.b64  	%rd8269, %rd8263, %rd8268;
	mov.b64 	{%r3592, %r3593}, %rd8269;
	shf.l.wrap.b32 	%r3594, %r3593, %r3592, 16;
	shf.l.wrap.b32 	%r3595, %r3592, %r3593, 16;
	mov.b64 	%rd8270, {%r3595, %r3594};
	add.s64 	%rd8271, %rd8264, %rd8270;
	xor.b64  	%rd8272, %rd8266, %rd8271;
	mov.b64 	{%r3596, %r3597}, %rd8272;
	shf.l.wrap.b32 	%r3598, %r3596, %r3597, 1;
	shf.l.wrap.b32 	%r3599, %r3597, %r3596, 1;
	mov.b64 	%rd8273, {%r3599, %r3598};
	ld.const.u8 	%r3600, [%rd8253+2];
	mul.wide.u32 	%rd8274, %r3600, 8;
	add.s64 	%rd8275, %rd31, %rd8274;
	ld.local.u64 	%rd8276, [%rd8275];
	ld.const.u8 	%r3601, [%rd8253+3];
	mul.wide.u32 	%rd8277, %r3601, 8;
	add.s64 	%rd8278, %rd31, %rd8277;
	ld.local.u64 	%rd8279, [%rd8278];
	add.s64 	%rd8280, %rd19418, %rd8276;
	add.s64 	%rd8281, %rd8280, %rd19417;
	xor.b64  	%rd8282, %rd19416, %rd8281;
	mov.b64 	{%r3602, %r3603}, %rd8282;
	mov.b64 	%rd8283, {%r3603, %r3602};
	add.s64 	%rd8284, %rd19415, %rd8283;
	xor.b64  	%rd8285, %rd19417, %rd8284;
	mov.b64 	{%r3604, %r3605}, %rd8285;
	shf.l.wrap.b32 	%r3606, %r3605, %r3604, 8;
	shf.l.wrap.b32 	%r3607, %r3604, %r3605, 8;
	mov.b64 	%rd8286, {%r3607, %r3606};
	add.s64 	%rd8287, %rd8286, %rd8279;
	add.s64 	%rd8288, %rd8287, %rd8281;
	xor.b64  	%rd8289, %rd8283, %rd8288;
	mov.b64 	{%r3608, %r3609}, %rd8289;
	shf.l.wrap.b32 	%r3610, %r3609, %r3608, 16;
	shf.l.wrap.b32 	%r3611, %r3608, %r3609, 16;
	mov.b64 	%rd8290, {%r3611, %r3610};
	add.s64 	%rd8291, %rd8284, %rd8290;
	xor.b64  	%rd8292, %rd8286, %rd8291;
	mov.b64 	{%r3612, %r3613}, %rd8292;
	shf.l.wrap.b32 	%r3614, %r3612, %r3613, 1;
	shf.l.wrap.b32 	%r3615, %r3613, %r3612, 1;
	mov.b64 	%rd8293, {%r3615, %r3614};
	ld.const.u8 	%r3616, [%rd8253+4];
	mul.wide.u32 	%rd8294, %r3616, 8;
	add.s64 	%rd8295, %rd31, %rd8294;
	ld.local.u64 	%rd8296, [%rd8295];
	ld.const.u8 	%r3617, [%rd8253+5];
	mul.wide.u32 	%rd8297, %r3617, 8;
	add.s64 	%rd8298, %rd31, %rd8297;
	ld.local.u64 	%rd8299, [%rd8298];
	add.s64 	%rd8300, %rd19414, %rd8296;
	add.s64 	%rd8301, %rd8300, %rd19413;
	xor.b64  	%rd8302, %rd19412, %rd8301;
	mov.b64 	{%r3618, %r3619}, %rd8302;
	mov.b64 	%rd8303, {%r3619, %r3618};
	add.s64 	%rd8304, %rd19411, %rd8303;
	xor.b64  	%rd8305, %rd19413, %rd8304;
	mov.b64 	{%r3620, %r3621}, %rd8305;
	shf.l.wrap.b32 	%r3622, %r3621, %r3620, 8;
	shf.l.wrap.b32 	%r3623, %r3620, %r3621, 8;
	mov.b64 	%rd8306, {%r3623, %r3622};
	add.s64 	%rd8307, %rd8306, %rd8299;
	add.s64 	%rd8308, %rd8307, %rd8301;
	xor.b64  	%rd8309, %rd8303, %rd8308;
	mov.b64 	{%r3624, %r3625}, %rd8309;
	shf.l.wrap.b32 	%r3626, %r3625, %r3624, 16;
	shf.l.wrap.b32 	%r3627, %r3624, %r3625, 16;
	mov.b64 	%rd8310, {%r3627, %r3626};
	add.s64 	%rd8311, %rd8304, %rd8310;
	xor.b64  	%rd8312, %rd8306, %rd8311;
	mov.b64 	{%r3628, %r3629}, %rd8312;
	shf.l.wrap.b32 	%r3630, %r3628, %r3629, 1;
	shf.l.wrap.b32 	%r3631, %r3629, %r3628, 1;
	mov.b64 	%rd8313, {%r3631, %r3630};
	ld.const.u8 	%r3632, [%rd8253+6];
	mul.wide.u32 	%rd8314, %r3632, 8;
	add.s64 	%rd8315, %rd31, %rd8314;
	ld.local.u64 	%rd8316, [%rd8315];
	ld.const.u8 	%r3633, [%rd8253+7];
	mul.wide.u32 	%rd8317, %r3633, 8;
	add.s64 	%rd8318, %rd31, %rd8317;
	ld.local.u64 	%rd8319, [%rd8318];
	add.s64 	%rd8320, %rd19410, %rd8316;
	add.s64 	%rd8321, %rd8320, %rd19409;
	xor.b64  	%rd8322, %rd19408, %rd8321;
	mov.b64 	{%r3634, %r3635}, %rd8322;
	mov.b64 	%rd8323, {%r3635, %r3634};
	add.s64 	%rd8324, %rd19407, %rd8323;
	xor.b64  	%rd8325, %rd19409, %rd8324;
	mov.b64 	{%r3636, %r3637}, %rd8325;
	shf.l.wrap.b32 	%r3638, %r3637, %r3636, 8;
	shf.l.wrap.b32 	%r3639, %r3636, %r3637, 8;
	mov.b64 	%rd8326, {%r3639, %r3638};
	add.s64 	%rd8327, %rd8326, %rd8319;
	add.s64 	%rd8328, %rd8327, %rd8321;
	xor.b64  	%rd8329, %rd8323, %rd8328;
	mov.b64 	{%r3640, %r3641}, %rd8329;
	shf.l.wrap.b32 	%r3642, %r3641, %r3640, 16;
	shf.l.wrap.b32 	%r3643, %r3640, %r3641, 16;
	mov.b64 	%rd8330, {%r3643, %r3642};
	add.s64 	%rd8331, %rd8324, %rd8330;
	xor.b64  	%rd8332, %rd8326, %rd8331;
	mov.b64 	{%r3644, %r3645}, %rd8332;
	shf.l.wrap.b32 	%r3646, %r3644, %r3645, 1;
	shf.l.wrap.b32 	%r3647, %r3645, %r3644, 1;
	mov.b64 	%rd8333, {%r3647, %r3646};
	ld.const.u8 	%r3648, [%rd8253+8];
	mul.wide.u32 	%rd8334, %r3648, 8;
	add.s64 	%rd8335, %rd31, %rd8334;
	ld.local.u64 	%rd8336, [%rd8335];
	ld.const.u8 	%r3649, [%rd8253+9];
	mul.wide.u32 	%rd8337, %r3649, 8;
	add.s64 	%rd8338, %rd31, %rd8337;
	ld.local.u64 	%rd8339, [%rd8338];
	add.s64 	%rd8340, %rd8268, %rd8336;
	add.s64 	%rd8341, %rd8340, %rd8293;
	xor.b64  	%rd8342, %rd8330, %rd8341;
	mov.b64 	{%r3650, %r3651}, %rd8342;
	mov.b64 	%rd8343, {%r3651, %r3650};
	add.s64 	%rd8344, %rd8311, %rd8343;
	xor.b64  	%rd8345, %rd8293, %rd8344;
	mov.b64 	{%r3652, %r3653}, %rd8345;
	shf.l.wrap.b32 	%r3654, %r3653, %r3652, 8;
	shf.l.wrap.b32 	%r3655, %r3652, %r3653, 8;
	mov.b64 	%rd8346, {%r3655, %r3654};
	add.s64 	%rd8347, %rd8346, %rd8339;
	add.s64 	%rd19422, %rd8347, %rd8341;
	xor.b64  	%rd8348, %rd8343, %rd19422;
	mov.b64 	{%r3656, %r3657}, %rd8348;
	shf.l.wrap.b32 	%r3658, %r3657, %r3656, 16;
	shf.l.wrap.b32 	%r3659, %r3656, %r3657, 16;
	mov.b64 	%rd19408, {%r3659, %r3658};
	add.s64 	%rd19411, %rd8344, %rd19408;
	xor.b64  	%rd8349, %rd8346, %rd19411;
	mov.b64 	{%r3660, %r3661}, %rd8349;
	shf.l.wrap.b32 	%r3662, %r3660, %r3661, 1;
	shf.l.wrap.b32 	%r3663, %r3661, %r3660, 1;
	mov.b64 	%rd19417, {%r3663, %r3662};
	ld.const.u8 	%r3664, [%rd8253+10];
	mul.wide.u32 	%rd8350, %r3664, 8;
	add.s64 	%rd8351, %rd31, %rd8350;
	ld.local.u64 	%rd8352, [%rd8351];
	ld.const.u8 	%r3665, [%rd8253+11];
	mul.wide.u32 	%rd8353, %r3665, 8;
	add.s64 	%rd8354, %rd31, %rd8353;
	ld.local.u64 	%rd8355, [%rd8354];
	add.s64 	%rd8356, %rd8288, %rd8352;
	add.s64 	%rd8357, %rd8356, %rd8313;
	xor.b64  	%rd8358, %rd8270, %rd8357;
	mov.b64 	{%r3666, %r3667}, %rd8358;
	mov.b64 	%rd8359, {%r3667, %r3666};
	add.s64 	%rd8360, %rd8331, %rd8359;
	xor.b64  	%rd8361, %rd8313, %rd8360;
	mov.b64 	{%r3668, %r3669}, %rd8361;
	shf.l.wrap.b32 	%r3670, %r3669, %r3668, 8;
	shf.l.wrap.b32 	%r3671, %r3668, %r3669, 8;
	mov.b64 	%rd8362, {%r3671, %r3670};
	add.s64 	%rd8363, %rd8362, %rd8355;
	add.s64 	%rd19418, %rd8363, %rd8357;
	xor.b64  	%rd8364, %rd8359, %rd19418;
	mov.b64 	{%r3672, %r3673}, %rd8364;
	shf.l.wrap.b32 	%r3674, %r3673, %r3672, 16;
	shf.l.wrap.b32 	%r3675, %r3672, %r3673, 16;
	mov.b64 	%rd19420, {%r3675, %r3674};
	add.s64 	%rd19407, %rd8360, %rd19420;
	xor.b64  	%rd8365, %rd8362, %rd19407;
	mov.b64 	{%r3676, %r3677}, %rd8365;
	shf.l.wrap.b32 	%r3678, %r3676, %r3677, 1;
	shf.l.wrap.b32 	%r3679, %r3677, %r3676, 1;
	mov.b64 	%rd19413, {%r3679, %r3678};
	ld.const.u8 	%r3680, [%rd8253+12];
	mul.wide.u32 	%rd8366, %r3680, 8;
	add.s64 	%rd8367, %rd31, %rd8366;
	ld.local.u64 	%rd8368, [%rd8367];
	ld.const.u8 	%r3681, [%rd8253+13];
	mul.wide.u32 	%rd8369, %r3681, 8;
	add.s64 	%rd8370, %rd31, %rd8369;
	ld.local.u64 	%rd8371, [%rd8370];
	add.s64 	%rd8372, %rd8308, %rd8368;
	add.s64 	%rd8373, %rd8372, %rd8333;
	xor.b64  	%rd8374, %rd8290, %rd8373;
	mov.b64 	{%r3682, %r3683}, %rd8374;
	mov.b64 	%rd8375, {%r3683, %r3682};
	add.s64 	%rd8376, %rd8271, %rd8375;
	xor.b64  	%rd8377, %rd8333, %rd8376;
	mov.b64 	{%r3684, %r3685}, %rd8377;
	shf.l.wrap.b32 	%r3686, %r3685, %r3684, 8;
	shf.l.wrap.b32 	%r3687, %r3684, %r3685, 8;
	mov.b64 	%rd8378, {%r3687, %r3686};
	add.s64 	%rd8379, %rd8378, %rd8371;
	add.s64 	%rd19414, %rd8379, %rd8373;
	xor.b64  	%rd8380, %rd8375, %rd19414;
	mov.b64 	{%r3688, %r3689}, %rd8380;
	shf.l.wrap.b32 	%r3690, %r3689, %r3688, 16;
	shf.l.wrap.b32 	%r3691, %r3688, %r3689, 16;
	mov.b64 	%rd19416, {%r3691, %r3690};
	add.s64 	%rd19419, %rd8376, %rd19416;
	xor.b64  	%rd8381, %rd8378, %rd19419;
	mov.b64 	{%r3692, %r3693}, %rd8381;
	shf.l.wrap.b32 	%r3694, %r3692, %r3693, 1;
	shf.l.wrap.b32 	%r3695, %r3693, %r3692, 1;
	mov.b64 	%rd19409, {%r3695, %r3694};
	ld.const.u8 	%r3696, [%rd8253+14];
	mul.wide.u32 	%rd8382, %r3696, 8;
	add.s64 	%rd8383, %rd31, %rd8382;
	ld.local.u64 	%rd8384, [%rd8383];
	ld.const.u8 	%r3697, [%rd8253+15];
	mul.wide.u32 	%rd8385, %r3697, 8;
	add.s64 	%rd8386, %rd31, %rd8385;
	ld.local.u64 	%rd8387, [%rd8386];
	add.s64 	%rd8388, %rd8328, %rd8384;
	add.s64 	%rd8389, %rd8388, %rd8273;
	xor.b64  	%rd8390, %rd8310, %rd8389;
	mov.b64 	{%r3698, %r3699}, %rd8390;
	mov.b64 	%rd8391, {%r3699, %r3698};
	add.s64 	%rd8392, %rd8291, %rd8391;
	xor.b64  	%rd8393, %rd8273, %rd8392;
	mov.b64 	{%r3700, %r3701}, %rd8393;
	shf.l.wrap.b32 	%r3702, %r3701, %r3700, 8;
	shf.l.wrap.b32 	%r3703, %r3700, %r3701, 8;
	mov.b64 	%rd8394, {%r3703, %r3702};
	add.s64 	%rd8395, %rd8394, %rd8387;
	add.s64 	%rd19410, %rd8395, %rd8389;
	xor.b64  	%rd8396, %rd8391, %rd19410;
	mov.b64 	{%r3704, %r3705}, %rd8396;
	shf.l.wrap.b32 	%r3706, %r3705, %r3704, 16;
	shf.l.wrap.b32 	%r3707, %r3704, %r3705, 16;
	mov.b64 	%rd19412, {%r3707, %r3706};
	add.s64 	%rd19415, %rd8392, %rd19412;
	xor.b64  	%rd8397, %rd8394, %rd19415;
	mov.b64 	{%r3708, %r3709}, %rd8397;
	shf.l.wrap.b32 	%r3710, %r3708, %r3709, 1;
	shf.l.wrap.b32 	%r3711, %r3709, %r3708, 1;
	mov.b64 	%rd19421, {%r3711, %r3710};
	add.s32 	%r10400, %r10400, 1;
	setp.ne.s32 	%p102, %r10400, 12;
	@%p102 bra 	$L__BB0_182;
	xor.b64  	%rd8398, %rd19422, %rd1180;
	xor.b64  	%rd1231, %rd8398, %rd19419;
$L__BB0_184:
	setp.gt.s16 	%p126, %rs346, 5;
	@%p126 bra 	$L__BB0_195;
	setp.gt.s16 	%p133, %rs346, 2;
	@%p133 bra 	$L__BB0_189;
	setp.eq.s16 	%p136, %rs346, 0;
	@%p136 bra 	$L__BB0_204;
	setp.eq.s16 	%p137, %rs346, 1;
	@%p137 bra 	$L__BB0_188;
	bra.uni 	$L__BB0_205;
$L__BB0_188:
	mul.lo.s64 	%rd19478, %rd1231, %rd1001;
	bra.uni 	$L__BB0_244;
$L__BB0_189:
	setp.eq.s16 	%p134, %rs346, 3;
	@%p134 bra 	$L__BB0_206;
	setp.eq.s16 	%p135, %rs346, 4;
	@%p135 bra 	$L__BB0_191;
	bra.uni 	$L__BB0_218;
$L__BB0_191:
	setp.ne.s64 	%p152, %rd1231, 0;
	@%p152 bra 	$L__BB0_215;
	ld.local.u64 	%rd1236, [%rd45+256];
	ld.local.u64 	%rd19437, [%rd45+264];
	ld.local.u64 	%rd19433, [%rd45+272];
	ld.local.u64 	%rd19429, [%rd45+280];
	ld.local.u64 	%rd19440, [%rd45+288];
	ld.local.u64 	%rd19436, [%rd45+296];
	ld.local.u64 	%rd19432, [%rd45+304];
	ld.local.u64 	%rd19428, [%rd45+312];
	ld.local.v2.b32 	{%r4977, %r4978}, [%rd45+320];
	ld.local.v2.b32 	{%r4979, %r4980}, [%rd45+328];
	ld.local.v2.b32 	{%r4981, %r4982}, [%rd45+336];
	ld.local.v2.b32 	{%r4983, %r4984}, [%rd45+344];
	ld.local.v2.b32 	{%r4985, %r4986}, [%rd45+352];
	ld.local.v2.b32 	{%r4987, %r4988}, [%rd45+360];
	ld.local.v2.b32 	{%r4989, %r4990}, [%rd45+368];
	ld.local.v2.b32 	{%r4991, %r4992}, [%rd45+376];
	ld.local.v2.b32 	{%r4993, %r4994}, [%rd45+384];
	ld.local.v2.b32 	{%r4995, %r4996}, [%rd45+392];
	ld.local.v2.b32 	{%r4997, %r4998}, [%rd45+400];
	ld.local.v2.b32 	{%r4999, %r5000}, [%rd45+408];
	ld.local.v2.b32 	{%r5001, %r5002}, [%rd45+416];
	ld.local.v2.b32 	{%r5003, %r5004}, [%rd45+424];
	ld.local.v2.b32 	{%r5005, %r5006}, [%rd45+432];
	ld.local.v2.b32 	{%r5007, %r5008}, [%rd45+440];
	ld.local.u64 	%rd1244, [%rd45+448];
	ld.local.u64 	%rd1245, [%rd45+456];
	st.local.u64 	[%rd29], %rd1236;
	st.local.u64 	[%rd29+8], %rd19437;
	st.local.u64 	[%rd29+16], %rd19433;
	st.local.u64 	[%rd29+24], %rd19429;
	st.local.u64 	[%rd29+32], %rd19440;
	st.local.u64 	[%rd29+40], %rd19436;
	st.local.u64 	[%rd29+48], %rd19432;
	st.local.u64 	[%rd29+56], %rd19428;
	st.local.v2.b32 	[%rd29+64], {%r4977, %r4978};
	st.local.v2.b32 	[%rd29+72], {%r4979, %r4980};
	st.local.v2.b32 	[%rd29+80], {%r4981, %r4982};
	st.local.v2.b32 	[%rd29+88], {%r4983, %r4984};
	st.local.v2.b32 	[%rd29+96], {%r4985, %r4986};
	st.local.v2.b32 	[%rd29+104], {%r4987, %r4988};
	st.local.v2.b32 	[%rd29+112], {%r4989, %r4990};
	st.local.v2.b32 	[%rd29+120], {%r4991, %r4992};
	st.local.v2.b32 	[%rd29+128], {%r4993, %r4994};
	st.local.v2.b32 	[%rd29+136], {%r4995, %r4996};
	st.local.v2.b32 	[%rd29+144], {%r4997, %r4998};
	st.local.v2.b32 	[%rd29+152], {%r4999, %r5000};
	st.local.v2.b32 	[%rd29+160], {%r5001, %r5002};
	st.local.v2.b32 	[%rd29+168], {%r5003, %r5004};
	st.local.v2.b32 	[%rd29+176], {%r5005, %r5006};
	st.local.v2.b32 	[%rd29+184], {%r5007, %r5008};
	st.local.u64 	[%rd29+192], %rd1244;
	st.local.u64 	[%rd29+200], %rd1245;
	mov.b32 	%r5009, 0;
	st.local.v4.b32 	[%rd27], {%r5009, %r5009, %r5009, %r5009};
	st.local.v4.b32 	[%rd27+16], {%r5009, %r5009, %r5009, %r5009};
	st.local.v4.b32 	[%rd27+32], {%r5009, %r5009, %r5009, %r5009};
	st.local.v4.b32 	[%rd27+48], {%r5009, %r5009, %r5009, %r5009};
	st.local.v4.b32 	[%rd27+64], {%r5009, %r5009, %r5009, %r5009};
	st.local.v4.b32 	[%rd27+80], {%r5009, %r5009, %r5009, %r5009};
	st.local.v4.b32 	[%rd27+96], {%r5009, %r5009, %r5009, %r5009};
	st.local.v4.b32 	[%rd27+112], {%r5009, %r5009, %r5009, %r5009};
	setp.eq.s64 	%p154, %rd1244, 0;
	@%p154 bra 	$L__BB0_212;
	and.b64  	%rd1246, %rd1244, 3;
	setp.lt.u64 	%p155, %rd1244, 4;
	mov.b64 	%rd19424, 0;
	@%p155 bra 	$L__BB0_208;
	and.b64  	%rd19424, %rd1244, -4;
	mov.b64 	%rd19425, 0;
	bra.uni 	$L__BB0_207;
$L__BB0_195:
	setp.gt.s16 	%p127, %rs346, 8;
	@%p127 bra 	$L__BB0_201;
	setp.eq.s16 	%p131, %rs346, 6;
	@%p131 bra 	$L__BB0_233;
	setp.eq.s16 	%p132, %rs346, 7;
	@%p132 bra 	$L__BB0_198;
	bra.uni 	$L__BB0_234;
$L__BB0_198:
	xor.b64  	%rd1343, %rd19641, 16842816;
	st.local.v2.u64 	[%rd23], {%rd1001, %rd1231};
	mov.b64 	%rd9938, 0;
	st.local.v2.u64 	[%rd23+16], {%rd9938, %rd9938};
	st.local.v2.u64 	[%rd23+32], {%rd9938, %rd9938};
	st.local.v2.u64 	[%rd23+48], {%rd9938, %rd9938};
	st.local.v2.u64 	[%rd23+64], {%rd9938, %rd9938};
	st.local.v2.u64 	[%rd23+80], {%rd9938, %rd9938};
	st.local.v2.u64 	[%rd23+96], {%rd9938, %rd9938};
	st.local.v2.u64 	[%rd23+112], {%rd9938, %rd9938};
	xor.b64  	%rd19473, %rd751, 16;
	mov.b32 	%r10403, 0;
	mov.u64 	%rd19460, %rd754;
	mov.u64 	%rd19461, %rd752;
	mov.u64 	%rd19462, %rd752;
	mov.u64 	%rd19463, %rd754;
	mov.u64 	%rd19464, %rd19633;
	mov.u64 	%rd19465, %rd19634;
	mov.u64 	%rd19466, %rd758;
	mov.u64 	%rd19467, %rd19633;
	mov.u64 	%rd19468, %rd19637;
	mov.u64 	%rd19469, %rd753;
	mov.u64 	%rd19470, %rd753;
	mov.u64 	%rd19471, %rd19637;
	mov.u64 	%rd19472, %rd19641;
	mov.u64 	%rd19474, %rd751;
	mov.u64 	%rd19475, %rd1343;
$L__BB0_199:
	mul.wide.u32 	%rd9939, %r10403, 16;
	mov.u64 	%rd9940, blake2b_sigma;
	add.s64 	%rd9941, %rd9940, %rd9939;
	ld.const.u8 	%r4432, [%rd9941];
	mul.wide.u32 	%rd9942, %r4432, 8;
	add.s64 	%rd9943, %rd23, %rd9942;
	ld.local.u64 	%rd9944, [%rd9943];
	ld.const.u8 	%r4433, [%rd9941+1];
	mul.wide.u32 	%rd9945, %r4433, 8;
	add.s64 	%rd9946, %rd23, %rd9945;
	ld.local.u64 	%rd9947, [%rd9946];
	add.s64 	%rd9948, %rd19475, %rd9944;
	add.s64 	%rd9949, %rd9948, %rd19474;
	xor.b64  	%rd9950, %rd19473, %rd9949;
	mov.b64 	{%r4434, %r4435}, %rd9950;
	mov.b64 	%rd9951, {%r4435, %r4434};
	add.s64 	%rd9952, %rd19472, %rd9951;
	xor.b64  	%rd9953, %rd19474, %rd9952;
	mov.b64 	{%r4436, %r4437}, %rd9953;
	shf.l.wrap.b32 	%r4438, %r4437, %r4436, 8;
	shf.l.wrap.b32 	%r4439, %r4436, %r4437, 8;
	mov.b64 	%rd9954, {%r4439, %r4438};
	add.s64 	%rd9955, %rd9954, %rd9947;
	add.s64 	%rd9956, %rd9955, %rd9949;
	xor.b64  	%rd9957, %rd9951, %rd9956;
	mov.b64 	{%r4440, %r4441}, %rd9957;
	shf.l.wrap.b32 	%r4442, %r4441, %r4440, 16;
	shf.l.wrap.b32 	%r4443, %r4440, %r4441, 16;
	mov.b64 	%rd9958, {%r4443, %r4442};
	add.s64 	%rd9959, %rd9952, %rd9958;
	xor.b64  	%rd9960, %rd9954, %rd9959;
	mov.b64 	{%r4444, %r4445}, %rd9960;
	shf.l.wrap.b32 	%r4446, %r4444, %r4445, 1;
	shf.l.wrap.b32 	%r4447, %r4445, %r4444, 1;
	mov.b64 	%rd9961, {%r4447, %r4446};
	ld.const.u8 	%r4448, [%rd9941+2];
	mul.wide.u32 	%rd9962, %r4448, 8;
	add.s64 	%rd9963, %rd23, %rd9962;
	ld.local.u64 	%rd9964, [%rd9963];
	ld.const.u8 	%r4449, [%rd9941+3];
	mul.wide.u32 	%rd9965, %r4449, 8;
	add.s64 	%rd9966, %rd23, %rd9965;
	ld.local.u64 	%rd9967, [%rd9966];
	add.s64 	%rd9968, %rd19471, %rd9964;
	add.s64 	%rd9969, %rd9968, %rd19470;
	xor.b64  	%rd9970, %rd19469, %rd9969;
	mov.b64 	{%r4450, %r4451}, %rd9970;
	mov.b64 	%rd9971, {%r4451, %r4450};
	add.s64 	%rd9972, %rd19468, %rd9971;
	xor.b64  	%rd9973, %rd19470, %rd9972;
	mov.b64 	{%r4452, %r4453}, %rd9973;
	shf.l.wrap.b32 	%r4454, %r4453, %r4452, 8;
	shf.l.wrap.b32 	%r4455, %r4452, %r4453, 8;
	mov.b64 	%rd9974, {%r4455, %r4454};
	add.s64 	%rd9975, %rd9974, %rd9967;
	add.s64 	%rd9976, %rd9975, %rd9969;
	xor.b64  	%rd9977, %rd9971, %rd9976;
	mov.b64 	{%r4456, %r4457}, %rd9977;
	shf.l.wrap.b32 	%r4458, %r4457, %r4456, 16;
	shf.l.wrap.b32 	%r4459, %r4456, %r4457, 16;
	mov.b64 	%rd9978, {%r4459, %r4458};
	add.s64 	%rd9979, %rd9972, %rd9978;
	xor.b64  	%rd9980, %rd9974, %rd9979;
	mov.b64 	{%r4460, %r4461}, %rd9980;
	shf.l.wrap.b32 	%r4462, %r4460, %r4461, 1;
	shf.l.wrap.b32 	%r4463, %r4461, %r4460, 1;
	mov.b64 	%rd9981, {%r4463, %r4462};
	ld.const.u8 	%r4464, [%rd9941+4];
	mul.wide.u32 	%rd9982, %r4464, 8;
	add.s64 	%rd9983, %rd23, %rd9982;
	ld.local.u64 	%rd9984, [%rd9983];
	ld.const.u8 	%r4465, [%rd9941+5];
	mul.wide.u32 	%rd9985, %r4465, 8;
	add.s64 	%rd9986, %rd23, %rd9985;
	ld.local.u64 	%rd9987, [%rd9986];
	add.s64 	%rd9988, %rd19467, %rd9984;
	add.s64 	%rd9989, %rd9988, %rd19466;
	xor.b64  	%rd9990, %rd19465, %rd9989;
	mov.b64 	{%r4466, %r4467}, %rd9990;
	mov.b64 	%rd9991, {%r4467, %r4466};
	add.s64 	%rd9992, %rd19464, %rd9991;
	xor.b64  	%rd9993, %rd19466, %rd9992;
	mov.b64 	{%r4468, %r4469}, %rd9993;
	shf.l.wrap.b32 	%r4470, %r4469, %r4468, 8;
	shf.l.wrap.b32 	%r4471, %r4468, %r4469, 8;
	mov.b64 	%rd9994, {%r4471, %r4470};
	add.s64 	%rd9995, %rd9994, %rd9987;
	add.s64 	%rd9996, %rd9995, %rd9989;
	xor.b64  	%rd9997, %rd9991, %rd9996;
	mov.b64 	{%r4472, %r4473}, %rd9997;
	shf.l.wrap.b32 	%r4474, %r4473, %r4472, 16;
	shf.l.wrap.b32 	%r4475, %r4472, %r4473, 16;
	mov.b64 	%rd9998, {%r4475, %r4474};
	add.s64 	%rd9999, %rd9992, %rd9998;
	xor.b64  	%rd10000, %rd9994, %rd9999;
	mov.b64 	{%r4476, %r4477}, %rd10000;
	shf.l.wrap.b32 	%r4478, %r4476, %r4477, 1;
	shf.l.wrap.b32 	%r4479, %r4477, %r4476, 1;
	mov.b64 	%rd10001, {%r4479, %r4478};
	ld.const.u8 	%r4480, [%rd9941+6];
	mul.wide.u32 	%rd10002, %r4480, 8;
	add.s64 	%rd10003, %rd23, %rd10002;
	ld.local.u64 	%rd10004, [%rd10003];
	ld.const.u8 	%r4481, [%rd9941+7];
	mul.wide.u32 	%rd10005, %r4481, 8;
	add.s64 	%rd10006, %rd23, %rd10005;
	ld.local.u64 	%rd10007, [%rd10006];
	add.s64 	%rd10008, %rd19463, %rd10004;
	add.s64 	%rd10009, %rd10008, %rd19462;
	xor.b64  	%rd10010, %rd19461, %rd10009;
	mov.b64 	{%r4482, %r4483}, %rd10010;
	mov.b64 	%rd10011, {%r4483, %r4482};
	add.s64 	%rd10012, %rd19460, %rd10011;
	xor.b64  	%rd10013, %rd19462, %rd10012;
	mov.b64 	{%r4484, %r4485}, %rd10013;
	shf.l.wrap.b32 	%r4486, %r4485, %r4484, 8;
	shf.l.wrap.b32 	%r4487, %r4484, %r4485, 8;
	mov.b64 	%rd10014, {%r4487, %r4486};
	add.s64 	%rd10015, %rd10014, %rd10007;
	add.s64 	%rd10016, %rd10015, %rd10009;
	xor.b64  	%rd10017, %rd10011, %rd10016;
	mov.b64 	{%r4488, %r4489}, %rd10017;
	shf.l.wrap.b32 	%r4490, %r4489, %r4488, 16;
	shf.l.wrap.b32 	%r4491, %r4488, %r4489, 16;
	mov.b64 	%rd10018, {%r4491, %r4490};
	add.s64 	%rd10019, %rd10012, %rd10018;
	xor.b64  	%rd10020, %rd10014, %rd10019;
	mov.b64 	{%r4492, %r4493}, %rd10020;
	shf.l.wrap.b32 	%r4494, %r4492, %r4493, 1;
	shf.l.wrap.b32 	%r4495, %r4493, %r4492, 1;
	mov.b64 	%rd10021, {%r4495, %r4494};
	ld.const.u8 	%r4496, [%rd9941+8];
	mul.wide.u32 	%rd10022, %r4496, 8;
	add.s64 	%rd10023, %rd23, %rd10022;
	ld.local.u64 	%rd10024, [%rd10023];
	ld.const.u8 	%r4497, [%rd9941+9];
	mul.wide.u32 	%rd10025, %r4497, 8;
	add.s64 	%rd10026, %rd23, %rd10025;
	ld.local.u64 	%rd10027, [%rd10026];
	add.s64 	%rd10028, %rd9956, %rd10024;
	add.s64 	%rd10029, %rd10028, %rd9981;
	xor.b64  	%rd10030, %rd10018, %rd10029;
	mov.b64 	{%r4498, %r4499}, %rd10030;
	mov.b64 	%rd10031, {%r4499, %r4498};
	add.s64 	%rd10032, %rd9999, %rd10031;
	xor.b64  	%rd10033, %rd9981, %rd10032;
	mov.b64 	{%r4500, %r4501}, %rd10033;
	shf.l.wrap.b32 	%r4502, %r4501, %r4500, 8;
	shf.l.wrap.b32 	%r4503, %r4500, %r4501, 8;
	mov.b64 	%rd10034, {%r4503, %r4502};
	add.s64 	%rd10035, %rd10034, %rd10027;
	add.s64 	%rd19475, %rd10035, %rd10029;
	xor.b64  	%rd10036, %rd10031, %rd19475;
	mov.b64 	{%r4504, %r4505}, %rd10036;
	shf.l.wrap.b32 	%r4506, %r4505, %r4504, 16;
	shf.l.wrap.b32 	%r4507, %r4504, %r4505, 16;
	mov.b64 	%rd19461, {%r4507, %r4506};
	add.s64 	%rd19464, %rd10032, %rd19461;
	xor.b64  	%rd10037, %rd10034, %rd19464;
	mov.b64 	{%r4508, %r4509}, %rd10037;
	shf.l.wrap.b32 	%r4510, %r4508, %r4509, 1;
	shf.l.wrap.b32 	%r4511, %r4509, %r4508, 1;
	mov.b64 	%rd19470, {%r4511, %r4510};
	ld.const.u8 	%r4512, [%rd9941+10];
	mul.wide.u32 	%rd10038, %r4512, 8;
	add.s64 	%rd10039, %rd23, %rd10038;
	ld.local.u64 	%rd10040, [%rd10039];
	ld.const.u8 	%r4513, [%rd9941+11];
	mul.wide.u32 	%rd10041, %r4513, 8;
	add.s64 	%rd10042, %rd23, %rd10041;
	ld.local.u64 	%rd10043, [%rd10042];
	add.s64 	%rd10044, %rd9976, %rd10040;
	add.s64 	%rd10045, %rd10044, %rd10001;
	xor.b64  	%rd10046, %rd9958, %rd10045;
	mov.b64 	{%r4514, %r4515}, %rd10046;
	mov.b64 	%rd10047, {%r4515, %r4514};
	add.s64 	%rd10048, %rd10019, %rd10047;
	xor.b64  	%rd10049, %rd10001, %rd10048;
	mov.b64 	{%r4516, %r4517}, %rd10049;
	shf.l.wrap.b32 	%r4518, %r4517, %r4516, 8;
	shf.l.wrap.b32 	%r4519, %r4516, %r4517, 8;
	mov.b64 	%rd10050, {%r4519, %r4518};
	add.s64 	%rd10051, %rd10050, %rd10043;
	add.s64 	%rd19471, %rd10051, %rd10045;
	xor.b64  	%rd10052, %rd10047, %rd19471;
	mov.b64 	{%r4520, %r4521}, %rd10052;
	shf.l.wrap.b32 	%r4522, %r4521, %r4520, 16;
	shf.l.wrap.b32 	%r4523, %r4520, %r4521, 16;
	mov.b64 	%rd19473, {%r4523, %r4522};
	add.s64 	%rd19460, %rd10048, %rd19473;
	xor.b64  	%rd10053, %rd10050, %rd19460;
	mov.b64 	{%r4524, %r4525}, %rd10053;
	shf.l.wrap.b32 	%r4526, %r4524, %r4525, 1;
	shf.l.wrap.b32 	%r4527, %r4525, %r4524, 1;
	mov.b64 	%rd19466, {%r4527, %r4526};
	ld.const.u8 	%r4528, [%rd9941+12];
	mul.wide.u32 	%rd10054, %r4528, 8;
	add.s64 	%rd10055, %rd23, %rd10054;
	ld.local.u64 	%rd10056, [%rd10055];
	ld.const.u8 	%r4529, [%rd9941+13];
	mul.wide.u32 	%rd10057, %r4529, 8;
	add.s64 	%rd10058, %rd23, %rd10057;
	ld.local.u64 	%rd10059, [%rd10058];
	add.s64 	%rd10060, %rd9996, %rd10056;
	add.s64 	%rd10061, %rd10060, %rd10021;
	xor.b64  	%rd10062, %rd9978, %rd10061;
	mov.b64 	{%r4530, %r4531}, %rd10062;
	mov.b64 	%rd10063, {%r4531, %r4530};
	add.s64 	%rd10064, %rd9959, %rd10063;
	xor.b64  	%rd10065, %rd10021, %rd10064;
	mov.b64 	{%r4532, %r4533}, %rd10065;
	shf.l.wrap.b32 	%r4534, %r4533, %r4532, 8;
	shf.l.wrap.b32 	%r4535, %r4532, %r4533, 8;
	mov.b64 	%rd10066, {%r4535, %r4534};
	add.s64 	%rd10067, %rd10066, %rd10059;
	add.s64 	%rd19467, %rd10067, %rd10061;
	xor.b64  	%rd10068, %rd10063, %rd19467;
	mov.b64 	{%r4536, %r4537}, %rd10068;
	shf.l.wrap.b32 	%r4538, %r4537, %r4536, 16;
	shf.l.wrap.b32 	%r4539, %r4536, %r4537, 16;
	mov.b64 	%rd19469, {%r4539, %r4538};
	add.s64 	%rd19472, %rd10064, %rd19469;
	xor.b64  	%rd10069, %rd10066, %rd19472;
	mov.b64 	{%r4540, %r4541}, %rd10069;
	shf.l.wrap.b32 	%r4542, %r4540, %r4541, 1;
	shf.l.wrap.b32 	%r4543, %r4541, %r4540, 1;
	mov.b64 	%rd19462, {%r4543, %r4542};
	ld.const.u8 	%r4544, [%rd9941+14];
	mul.wide.u32 	%rd10070, %r4544, 8;
	add.s64 	%rd10071, %rd23, %rd10070;
	ld.local.u64 	%rd10072, [%rd10071];
	ld.const.u8 	%r4545, [%rd9941+15];
	mul.wide.u32 	%rd10073, %r4545, 8;
	add.s64 	%rd10074, %rd23, %rd10073;
	ld.local.u64 	%rd10075, [%rd10074];
	add.s64 	%rd10076, %rd10016, %rd10072;
	add.s64 	%rd10077, %rd10076, %rd9961;
	xor.b64  	%rd10078, %rd9998, %rd10077;
	mov.b64 	{%r4546, %r4547}, %rd10078;
	mov.b64 	%rd10079, {%r4547, %r4546};
	add.s64 	%rd10080, %rd9979, %rd10079;
	xor.b64  	%rd10081, %rd9961, %rd10080;
	mov.b64 	{%r4548, %r4549}, %rd10081;
	shf.l.wrap.b32 	%r4550, %r4549, %r4548, 8;
	shf.l.wrap.b32 	%r4551, %r4548, %r4549, 8;
	mov.b64 	%rd10082, {%r4551, %r4550};
	add.s64 	%rd10083, %rd10082, %rd10075;
	add.s64 	%rd19463, %rd10083, %rd10077;
	xor.b64  	%rd10084, %rd10079, %rd19463;
	mov.b64 	{%r4552, %r4553}, %rd10084;
	shf.l.wrap.b32 	%r4554, %r4553, %r4552, 16;
	shf.l.wrap.b32 	%r4555, %r4552, %r4553, 16;
	mov.b64 	%rd19465, {%r4555, %r4554};
	add.s64 	%rd19468, %rd10080, %rd19465;
	xor.b64  	%rd10085, %rd10082, %rd19468;
	mov.b64 	{%r4556, %r4557}, %rd10085;
	shf.l.wrap.b32 	%r4558, %r4556, %r4557, 1;
	shf.l.wrap.b32 	%r4559, %r4557, %r4556, 1;
	mov.b64 	%rd19474, {%r4559, %r4558};
	add.s32 	%r10403, %r10403, 1;
	setp.ne.s32 	%p142, %r10403, 12;
	@%p142 bra 	$L__BB0_199;
	xor.b64  	%rd10086, %rd19472, %rd19475;
	xor.b64  	%rd10087, %rd10086, %rd1343;
	xor.b64  	%rd10088, %rd19468, %rd19471;
	xor.b64  	%rd10089, %rd10088, %rd19637;
	xor.b64  	%rd10090, %rd19464, %rd19467;
	xor.b64  	%rd10091, %rd10090, %rd19633;
	xor.b64  	%rd10092, %rd19460, %rd19463;
	xor.b64  	%rd10093, %rd10092, %rd754;
	xor.b64  	%rd10094, %rd19473, %rd19474;
	xor.b64  	%rd10095, %rd10094, %rd751;
	xor.b64  	%rd10096, %rd19469, %rd19470;
	xor.b64  	%rd10097, %rd10096, %rd753;
	xor.b64  	%rd10098, %rd19465, %rd19466;
	xor.b64  	%rd10099, %rd10098, %rd758;
	xor.b64  	%rd10100, %rd19461, %rd19462;
	xor.b64  	%rd10101, %rd10100, %rd752;
	shr.u64 	%rd10102, %rd10087, 8;
	shr.u64 	%rd10103, %rd10087, 16;
	shr.u64 	%rd10104, %rd10087, 24;
	shr.u64 	%rd10105, %rd10087, 40;
	shr.u64 	%rd10106, %rd10087, 48;
	shr.u64 	%rd10107, %rd10087, 56;
	shr.u64 	%rd10108, %rd10089, 8;
	shr.u64 	%rd10109, %rd10089, 16;
	shr.u64 	%rd10110, %rd10089, 24;
	shr.u64 	%rd10111, %rd10089, 40;
	shr.u64 	%rd10112, %rd10089, 48;
	shr.u64 	%rd10113, %rd10089, 56;
	cvt.u32.u64 	%r4560, %rd10113;
	cvt.u32.u64 	%r4561, %rd10112;
	prmt.b32 	%r4562, %r4561, %r4560, 0x3340U;
	{ .reg .b32 tmp; mov.b64 {tmp, %r4563}, %rd10089; }
	cvt.u32.u64 	%r4564, %rd10111;
	prmt.b32 	%r4565, %r4563, %r4564, 0x3340U;
	prmt.b32 	%r4566, %r4565, %r4562, 0x5410U;
	cvt.u32.u64 	%r4567, %rd10110;
	cvt.u32.u64 	%r4568, %rd10109;
	prmt.b32 	%r4569, %r4568, %r4567, 0x3340U;
	cvt.u32.u64 	%r4570, %rd10089;
	cvt.u32.u64 	%r4571, %rd10108;
	prmt.b32 	%r4572, %r4570, %r4571, 0x3340U;
	prmt.b32 	%r4573, %r4572, %r4569, 0x5410U;
	cvt.u32.u64 	%r4574, %rd10107;
	cvt.u32.u64 	%r4575, %rd10106;
	prmt.b32 	%r4576, %r4575, %r4574, 0x3340U;
	{ .reg .b32 tmp; mov.b64 {tmp, %r4577}, %rd10087; }
	cvt.u32.u64 	%r4578, %rd10105;
	prmt.b32 	%r4579, %r4577, %r4578, 0x3340U;
	prmt.b32 	%r4580, %r4579, %r4576, 0x5410U;
	cvt.u32.u64 	%r4581, %rd10104;
	cvt.u32.u64 	%r4582, %rd10103;
	prmt.b32 	%r4583, %r4582, %r4581, 0x3340U;
	cvt.u32.u64 	%r4584, %rd10087;
	cvt.u32.u64 	%r4585, %rd10102;
	prmt.b32 	%r4586, %r4584, %r4585, 0x3340U;
	prmt.b32 	%r4587, %r4586, %r4583, 0x5410U;
	st.local.v4.b32 	[%rd750], {%r4587, %r4580, %r4573, %r4566};
	shr.u64 	%rd10114, %rd10091, 8;
	shr.u64 	%rd10115, %rd10091, 16;
	shr.u64 	%rd10116, %rd10091, 24;
	shr.u64 	%rd10117, %rd10091, 40;
	shr.u64 	%rd10118, %rd10091, 48;
	shr.u64 	%rd10119, %rd10091, 56;
	shr.u64 	%rd10120, %rd10093, 8;
	shr.u64 	%rd10121, %rd10093, 16;
	shr.u64 	%rd10122, %rd10093, 24;
	shr.u64 	%rd10123, %rd10093, 40;
	shr.u64 	%rd10124, %rd10093, 48;
	shr.u64 	%rd10125, %rd10093, 56;
	cvt.u32.u64 	%r4588, %rd10125;
	cvt.u32.u64 	%r4589, %rd10124;
	prmt.b32 	%r4590, %r4589, %r4588, 0x3340U;
	{ .reg .b32 tmp; mov.b64 {tmp, %r4591}, %rd10093; }
	cvt.u32.u64 	%r4592, %rd10123;
	prmt.b32 	%r4593, %r4591, %r4592, 0x3340U;
	prmt.b32 	%r4594, %r4593, %r4590, 0x5410U;
	cvt.u32.u64 	%r4595, %rd10122;
	cvt.u32.u64 	%r4596, %rd10121;
	prmt.b32 	%r4597, %r4596, %r4595, 0x3340U;
	cvt.u32.u64 	%r4598, %rd10093;
	cvt.u32.u64 	%r4599, %rd10120;
	prmt.b32 	%r4600, %r4598, %r4599, 0x3340U;
	prmt.b32 	%r4601, %r4600, %r4597, 0x5410U;
	cvt.u32.u64 	%r4602, %rd10119;
	cvt.u32.u64 	%r4603, %rd10118;
	prmt.b32 	%r4604, %r4603, %r4602, 0x3340U;
	{ .reg .b32 tmp; mov.b64 {tmp, %r4605}, %rd10091; }
	cvt.u32.u64 	%r4606, %rd10117;
	prmt.b32 	%r4607, %r4605, %r4606, 0x3340U;
	prmt.b32 	%r4608, %r4607, %r4604, 0x5410U;
	cvt.u32.u64 	%r4609, %rd10116;
	cvt.u32.u64 	%r4610, %rd10115;
	prmt.b32 	%r4611, %r4610, %r4609, 0x3340U;
	cvt.u32.u64 	%r4612, %rd10091;
	cvt.u32.u64 	%r4613, %rd10114;
	prmt.b32 	%r4614, %r4612, %r4613, 0x3340U;
	prmt.b32 	%r4615, %r4614, %r4611, 0x5410U;
	st.local.v4.b32 	[%rd750+16], {%r4615, %r4608, %r4601, %r4594};
	shr.u64 	%rd10126, %rd10095, 8;
	shr.u64 	%rd10127, %rd10095, 16;
	shr.u64 	%rd10128, %rd10095, 24;
	shr.u64 	%rd10129, %rd10095, 40;
	shr.u64 	%rd10130, %rd10095, 48;
	shr.u64 	%rd10131, %rd10095, 56;
	shr.u64 	%rd10132, %rd10097, 8;
	shr.u64 	%rd10133, %rd10097, 16;
	shr.u64 	%rd10134, %rd10097, 24;
	shr.u64 	%rd10135, %rd10097, 40;
	shr.u64 	%rd10136, %rd10097, 48;
	shr.u64 	%rd10137, %rd10097, 56;
	cvt.u32.u64 	%r4616, %rd10137;
	cvt.u32.u64 	%r4617, %rd10136;
	prmt.b32 	%r4618, %r4617, %r4616, 0x3340U;
	{ .reg .b32 tmp; mov.b64 {tmp, %r4619}, %rd10097; }
	cvt.u32.u64 	%r4620, %rd10135;
	prmt.b32 	%r4621, %r4619, %r4620, 0x3340U;
	prmt.b32 	%r4622, %r4621, %r4618, 0x5410U;
	cvt.u32.u64 	%r4623, %rd10134;
	cvt.u32.u64 	%r4624, %rd10133;
	prmt.b32 	%r4625, %r4624, %r4623, 0x3340U;
	cvt.u32.u64 	%r4626, %rd10097;
	cvt.u32.u64 	%r4627, %rd10132;
	prmt.b32 	%r4628, %r4626, %r4627, 0x3340U;
	prmt.b32 	%r4629, %r4628, %r4625, 0x5410U;
	cvt.u32.u64 	%r4630, %rd10131;
	cvt.u32.u64 	%r4631, %rd10130;
	prmt.b32 	%r4632, %r4631, %r4630, 0x3340U;
	{ .reg .b32 tmp; mov.b64 {tmp, %r4633}, %rd10095; }
	cvt.u32.u64 	%r4634, %rd10129;
	prmt.b32 	%r4635, %r4633, %r4634, 0x3340U;
	prmt.b32 	%r4636, %r4635, %r4632, 0x5410U;
	cvt.u32.u64 	%r4637, %rd10128;
	cvt.u32.u64 	%r4638, %rd10127;
	prmt.b32 	%r4639, %r4638, %r4637, 0x3340U;
	cvt.u32.u64 	%r4640, %rd10095;
	cvt.u32.u64 	%r4641, %rd10126;
	prmt.b32 	%r4642, %r4640, %r4641, 0x3340U;
	prmt.b32 	%r4643, %r4642, %r4639, 0x5410U;
	st.local.v4.b32 	[%rd750+32], {%r4643, %r4636, %r4629, %r4622};
	shr.u64 	%rd10138, %rd10099, 8;
	shr.u64 	%rd10139, %rd10099, 16;
	shr.u64 	%rd10140, %rd10099, 24;
	shr.u64 	%rd10141, %rd10099, 40;
	shr.u64 	%rd10142, %rd10099, 48;
	shr.u64 	%rd10143, %rd10099, 56;
	shr.u64 	%rd10144, %rd10101, 8;
	shr.u64 	%rd10145, %rd10101, 16;
	shr.u64 	%rd10146, %rd10101, 24;
	shr.u64 	%rd10147, %rd10101, 40;
	shr.u64 	%rd10148, %rd10101, 48;
	shr.u64 	%rd10149, %rd10101, 56;
	cvt.u32.u64 	%r4644, %rd10149;
	cvt.u32.u64 	%r4645, %rd10148;
	prmt.b32 	%r4646, %r4645, %r4644, 0x3340U;
	{ .reg .b32 tmp; mov.b64 {tmp, %r4647}, %rd10101; }
	cvt.u32.u64 	%r4648, %rd10147;
	prmt.b32 	%r4649, %r4647, %r4648, 0x3340U;
	prmt.b32 	%r4650, %r4649, %r4646, 0x5410U;
	cvt.u32.u64 	%r4651, %rd10146;
	cvt.u32.u64 	%r4652, %rd10145;
	prmt.b32 	%r4653, %r4652, %r4651, 0x3340U;
	cvt.u32.u64 	%r4654, %rd10101;
	cvt.u32.u64 	%r4655, %rd10144;
	prmt.b32 	%r4656, %r4654, %r4655, 0x3340U;
	prmt.b32 	%r4657, %r4656, %r4653, 0x5410U;
	cvt.u32.u64 	%r4658, %rd10143;
	cvt.u32.u64 	%r4659, %rd10142;
	prmt.b32 	%r4660, %r4659, %r4658, 0x3340U;
	{ .reg .b32 tmp; mov.b64 {tmp, %r4661}, %rd10099; }
	cvt.u32.u64 	%r4662, %rd10141;
	prmt.b32 	%r4663, %r4661, %r4662, 0x3340U;
	prmt.b32 	%r4664, %r4663, %r4660, 0x5410U;
	cvt.u32.u64 	%r4665, %rd10140;
	cvt.u32.u64 	%r4666, %rd10139;
	prmt.b32 	%r4667, %r4666, %r4665, 0x3340U;
	cvt.u32.u64 	%r4668, %rd10099;
	cvt.u32.u64 	%r4669, %rd10138;
	prmt.b32 	%r4670, %r4668, %r4669, 0x3340U;
	prmt.b32 	%r4671, %r4670, %r4667, 0x5410U;
	st.local.v4.b32 	[%rd750+48], {%r4671, %r4664, %r4657, %r4650};
	add.s16 	%rs294, %rs65, 8;
	cvt.u32.u16 	%r4672, %rs294;
	and.b32  	%r4673, %r4672, 255;
	mul.wide.u32 	%rd10150, %r4673, 8;
	add.s64 	%rd10151, %rd750, %rd10150;
	ld.local.v2.b32 	{%r4674, %r4675}, [%rd10151];
	bfe.u32 	%r4676, %r4675, 24, 8;
	bfe.u32 	%r4677, %r4675, 16, 8;
	bfe.u32 	%r4678, %r4675, 8, 8;
	bfe.u32 	%r4679, %r4675, 0, 8;
	ld.local.u32 	%rd10152, [%rd10151];
	cvt.u64.u32 	%rd10153, %r4679;
	shl.b64 	%rd10154, %rd10153, 32;
	and.b64  	%rd10155, %rd10154, 1095216660480;
	or.b64  	%rd10156, %rd10155, %rd10152;
	cvt.u64.u32 	%rd10157, %r4678;
	shl.b64 	%rd10158, %rd10157, 40;
	and.b64  	%rd10159, %rd10158, 280375465082880;
	or.b64  	%rd10160, %rd10159, %rd10156;
	cvt.u64.u32 	%rd10161, %r4677;
	shl.b64 	%rd10162, %rd10161, 48;
	and.b64  	%rd10163, %rd10162, 71776119061217280;
	or.b64  	%rd10164, %rd10163, %rd10160;
	cvt.u64.u32 	%rd10165, %r4676;
	shl.b64 	%rd10166, %rd10165, 56;
	or.b64  	%rd19478, %rd10166, %rd10164;
	bra.uni 	$L__BB0_244;
$L__BB0_201:
	setp.gt.s16 	%p128, %rs346, 10;
	@%p128 bra 	$L__BB0_242;
	setp.eq.s16 	%p130, %rs346, 9;
	@%p130 bra 	$L__BB0_203;
	bra.uni 	$L__BB0_240;
$L__BB0_203:
	not.b64 	%rd19478, %rd1001;
	bra.uni 	$L__BB0_244;
$L__BB0_204:
	add.s64 	%rd19478, %rd1231, %rd1001;
	bra.uni 	$L__BB0_244;
$L__BB0_205:
	mul.hi.u64 	%rd19478, %rd1001, %rd1231;
	bra.uni 	$L__BB0_244;
$L__BB0_206:
	xor.b64  	%rd19478, %rd1231, %rd1001;
	bra.uni 	$L__BB0_244;
$L__BB0_207:
	add.s64 	%rd10637, %rd29, %rd19425;
	ld.local.u32 	%r5010, [%rd10637+64];
	add.s64 	%rd10638, %rd27, %rd19425;
	st.local.u32 	[%rd10638], %r5010;
	add.s64 	%rd19425, %rd19425, 4;
	setp.eq.s64 	%p156, %rd19425, %rd19424;
	@%p156 bra 	$L__BB0_208;
	bra.uni 	$L__BB0_207;
$L__BB0_208:
	setp.eq.s64 	%p157, %rd1246, 0;
	@%p157 bra 	$L__BB0_212;
	add.s64 	%rd1249, %rd29, %rd19424;
	ld.local.u8 	%rs298, [%rd1249+64];
	add.s64 	%rd1250, %rd27, %rd19424;
	st.local.u8 	[%rd1250], %rs298;
	setp.eq.s64 	%p158, %rd1246, 1;
	@%p158 bra 	$L__BB0_212;
	ld.local.u8 	%rs299, [%rd1249+65];
	st.local.u8 	[%rd1250+1], %rs299;
	setp.eq.s64 	%p159, %rd1246, 2;
	@%p159 bra 	$L__BB0_212;
	ld.local.u8 	%rs300, [%rd1249+66];
	st.local.u8 	[%rd1250+2], %rs300;
$L__BB0_212:
	ld.local.v4.b32 	{%r5012, %r5013, %r5014, %r5015}, [%rd27];
	bfe.u32 	%r5016, %r5015, 24, 8;
	bfe.u32 	%r5017, %r5015, 16, 8;
	bfe.u32 	%r5018, %r5015, 8, 8;
	bfe.u32 	%r5019, %r5015, 0, 8;
	bfe.u32 	%r5020, %r5014, 0, 8;
	bfe.u32 	%r5021, %r5013, 24, 8;
	bfe.u32 	%r5022, %r5013, 16, 8;
	bfe.u32 	%r5023, %r5013, 8, 8;
	bfe.u32 	%r5024, %r5013, 0, 8;
	ld.local.u32 	%rd10639, [%rd27];
	cvt.u64.u32 	%rd10640, %r5024;
	shl.b64 	%rd10641, %rd10640, 32;
	and.b64  	%rd10642, %rd10641, 1095216660480;
	or.b64  	%rd10643, %rd10642, %rd10639;
	cvt.u64.u32 	%rd10644, %r5023;
	shl.b64 	%rd10645, %rd10644, 40;
	and.b64  	%rd10646, %rd10645, 280375465082880;
	or.b64  	%rd10647, %rd10646, %rd10643;
	cvt.u64.u32 	%rd10648, %r5022;
	shl.b64 	%rd10649, %rd10648, 48;
	and.b64  	%rd10650, %rd10649, 71776119061217280;
	or.b64  	%rd10651, %rd10650, %rd10647;
	cvt.u64.u32 	%rd10652, %r5021;
	shl.b64 	%rd10653, %rd10652, 56;
	or.b64  	%rd10654, %rd10653, %rd10651;
	cvt.u64.u32 	%rd10655, %r5020;
	and.b64  	%rd10656, %rd10655, 255;
	bfe.u32 	%r5025, %r5014, 8, 8;
	mul.wide.u32 	%rd10657, %r5025, 256;
	or.b64  	%rd10658, %rd10657, %rd10656;
	bfe.u32 	%r5026, %r5014, 16, 8;
	mul.wide.u32 	%rd10659, %r5026, 65536;
	or.b64  	%rd10660, %rd10659, %rd10658;
	bfe.u32 	%r5027, %r5014, 24, 8;
	mul.wide.u32 	%rd10661, %r5027, 16777216;
	or.b64  	%rd10662, %rd10661, %rd10660;
	cvt.u64.u32 	%rd10663, %r5019;
	shl.b64 	%rd10664, %rd10663, 32;
	and.b64  	%rd10665, %rd10664, 1095216660480;
	or.b64  	%rd10666, %rd10665, %rd10662;
	cvt.u64.u32 	%rd10667, %r5018;
	shl.b64 	%rd10668, %rd10667, 40;
	and.b64  	%rd10669, %rd10668, 280375465082880;
	or.b64  	%rd10670, %rd10669, %rd10666;
	cvt.u64.u32 	%rd10671, %r5017;
	shl.b64 	%rd10672, %rd10671, 48;
	and.b64  	%rd10673, %rd10672, 71776119061217280;
	or.b64  	%rd10674, %rd10673, %rd10670;
	cvt.u64.u32 	%rd10675, %r5016;
	shl.b64 	%rd10676, %rd10675, 56;
	or.b64  	%rd10677, %rd10676, %rd10674;
	st.local.v2.u64 	[%rd28], {%rd10654, %rd10677};
	ld.local.v4.b32 	{%r5028, %r5029, %r5030, %r5031}, [%rd27+16];
	bfe.u32 	%r5032, %r5031, 24, 8;
	bfe.u32 	%r5033, %r5031, 16, 8;
	bfe.u32 	%r5034, %r5031, 8, 8;
	bfe.u32 	%r5035, %r5031, 0, 8;
	bfe.u32 	%r5036, %r5030, 0, 8;
	bfe.u32 	%r5037, %r5029, 24, 8;
	bfe.u32 	%r5038, %r5029, 16, 8;
	bfe.u32 	%r5039, %r5029, 8, 8;
	bfe.u32 	%r5040, %r5029, 0, 8;
	ld.local.u32 	%rd10678, [%rd27+16];
	cvt.u64.u32 	%rd10679, %r5040;
	shl.b64 	%rd10680, %rd10679, 32;
	and.b64  	%rd10681, %rd10680, 1095216660480;
	or.b64  	%rd10682, %rd10681, %rd10678;
	cvt.u64.u32 	%rd10683, %r5039;
	shl.b64 	%rd10684, %rd10683, 40;
	and.b64  	%rd10685, %rd10684, 280375465082880;
	or.b64  	%rd10686, %rd10685, %rd10682;
	cvt.u64.u32 	%rd10687, %r5038;
	shl.b64 	%rd10688, %rd10687, 48;
	and.b64  	%rd10689, %rd10688, 71776119061217280;
	or.b64  	%rd10690, %rd10689, %rd10686;
	cvt.u64.u32 	%rd10691, %r5037;
	shl.b64 	%rd10692, %rd10691, 56;
	or.b64  	%rd10693, %rd10692, %rd10690;
	cvt.u64.u32 	%rd10694, %r5036;
	and.b64  	%rd10695, %rd10694, 255;
	bfe.u32 	%r5041, %r5030, 8, 8;
	mul.wide.u32 	%rd10696, %r5041, 256;
	or.b64  	%rd10697, %rd10696, %rd10695;
	bfe.u32 	%r5042, %r5030, 16, 8;
	mul.wide.u32 	%rd10698, %r5042, 65536;
	or.b64  	%rd10699, %rd10698, %rd10697;
	bfe.u32 	%r5043, %r5030, 24, 8;
	mul.wide.u32 	%rd10700, %r5043, 16777216;
	or.b64  	%rd10701, %rd10700, %rd10699;
	cvt.u64.u32 	%rd10702, %r5035;
	shl.b64 	%rd10703, %rd10702, 32;
	and.b64  	%rd10704, %rd10703, 1095216660480;
	or.b64  	%rd10705, %rd10704, %rd10701;
	cvt.u64.u32 	%rd10706, %r5034;
	shl.b64 	%rd10707, %rd10706, 40;
	and.b64  	%rd10708, %rd10707, 280375465082880;
	or.b64  	%rd10709, %rd10708, %rd10705;
	cvt.u64.u32 	%rd10710, %r5033;
	shl.b64 	%rd10711, %rd10710, 48;
	and.b64  	%rd10712, %rd10711, 71776119061217280;
	or.b64  	%rd10713, %rd10712, %rd10709;
	cvt.u64.u32 	%rd10714, %r5032;
	shl.b64 	%rd10715, %rd10714, 56;
	or.b64  	%rd10716, %rd10715, %rd10713;
	st.local.v2.u64 	[%rd28+16], {%rd10693, %rd10716};
	ld.local.v4.b32 	{%r5044, %r5045, %r5046, %r5047}, [%rd27+32];
	bfe.u32 	%r5048, %r5047, 24, 8;
	bfe.u32 	%r5049, %r5047, 16, 8;
	bfe.u32 	%r5050, %r5047, 8, 8;
	bfe.u32 	%r5051, %r5047, 0, 8;
	bfe.u32 	%r5052, %r5046, 0, 8;
	bfe.u32 	%r5053, %r5045, 24, 8;
	bfe.u32 	%r5054, %r5045, 16, 8;
	bfe.u32 	%r5055, %r5045, 8, 8;
	bfe.u32 	%r5056, %r5045, 0, 8;
	ld.local.u32 	%rd10717, [%rd27+32];
	cvt.u64.u32 	%rd10718, %r5056;
	shl.b64 	%rd10719, %rd10718, 32;
	and.b64  	%rd10720, %rd10719, 1095216660480;
	or.b64  	%rd10721, %rd10720, %rd10717;
	cvt.u64.u32 	%rd10722, %r5055;
	shl.b64 	%rd10723, %rd10722, 40;
	and.b64  	%rd10724, %rd10723, 280375465082880;
	or.b64  	%rd10725, %rd10724, %rd10721;
	cvt.u64.u32 	%rd10726, %r5054;
	shl.b64 	%rd10727, %rd10726, 48;
	and.b64  	%rd10728, %rd10727, 71776119061217280;
	or.b64  	%rd10729, %rd10728, %rd10725;
	cvt.u64.u32 	%rd10730, %r5053;
	shl.b64 	%rd10731, %rd10730, 56;
	or.b64  	%rd10732, %rd10731, %rd10729;
	cvt.u64.u32 	%rd10733, %r5052;
	and.b64  	%rd10734, %rd10733, 255;
	bfe.u32 	%r5057, %r5046, 8, 8;
	mul.wide.u32 	%rd10735, %r5057, 256;
	or.b64  	%rd10736, %rd10735, %rd10734;
	bfe.u32 	%r5058, %r5046, 16, 8;
	mul.wide.u32 	%rd10737, %r5058, 65536;
	or.b64  	%rd10738, %rd10737, %rd10736;
	bfe.u32 	%r5059, %r5046, 24, 8;
	mul.wide.u32 	%rd10739, %r5059, 16777216;
	or.b64  	%rd10740, %rd10739, %rd10738;
	cvt.u64.u32 	%rd10741, %r5051;
	shl.b64 	%rd10742, %rd10741, 32;
	and.b64  	%rd10743, %rd10742, 1095216660480;
	or.b64  	%rd10744, %rd10743, %rd10740;
	cvt.u64.u32 	%rd10745, %r5050;
	shl.b64 	%rd10746, %rd10745, 40;
	and.b64  	%rd10747, %rd10746, 280375465082880;
	or.b64  	%rd10748, %rd10747, %rd10744;
	cvt.u64.u32 	%rd10749, %r5049;
	shl.b64 	%rd10750, %rd10749, 48;
	and.b64  	%rd10751, %rd10750, 71776119061217280;
	or.b64  	%rd10752, %rd10751, %rd10748;
	cvt.u64.u32 	%rd10753, %r5048;
	shl.b64 	%rd10754, %rd10753, 56;
	or.b64  	%rd10755, %rd10754, %rd10752;
	st.local.v2.u64 	[%rd28+32], {%rd10732, %rd10755};
	ld.local.v4.b32 	{%r5060, %r5061, %r5062, %r5063}, [%rd27+48];
	bfe.u32 	%r5064, %r5063, 24, 8;
	bfe.u32 	%r5065, %r5063, 16, 8;
	bfe.u32 	%r5066, %r5063, 8, 8;
	bfe.u32 	%r5067, %r5063, 0, 8;
	bfe.u32 	%r5068, %r5062, 0, 8;
	bfe.u32 	%r5069, %r5061, 24, 8;
	bfe.u32 	%r5070, %r5061, 16, 8;
	bfe.u32 	%r5071, %r5061, 8, 8;
	bfe.u32 	%r5072, %r5061, 0, 8;
	ld.local.u32 	%rd10756, [%rd27+48];
	cvt.u64.u32 	%rd10757, %r5072;
	shl.b64 	%rd10758, %rd10757, 32;
	and.b64  	%rd10759, %rd10758, 1095216660480;
	or.b64  	%rd10760, %rd10759, %rd10756;
	cvt.u64.u32 	%rd10761, %r5071;
	shl.b64 	%rd10762, %rd10761, 40;
	and.b64  	%rd10763, %rd10762, 280375465082880;
	or.b64  	%rd10764, %rd10763, %rd10760;
	cvt.u64.u32 	%rd10765, %r5070;
	shl.b64 	%rd10766, %rd10765, 48;
	and.b64  	%rd10767, %rd10766, 71776119061217280;
	or.b64  	%rd10768, %rd10767, %rd10764;
	cvt.u64.u32 	%rd10769, %r5069;
	shl.b64 	%rd10770, %rd10769, 56;
	or.b64  	%rd10771, %rd10770, %rd10768;
	cvt.u64.u32 	%rd10772, %r5068;
	and.b64  	%rd10773, %rd10772, 255;
	bfe.u32 	%r5073, %r5062, 8, 8;
	mul.wide.u32 	%rd10774, %r5073, 256;
	or.b64  	%rd10775, %rd10774, %rd10773;
	bfe.u32 	%r5074, %r5062, 16, 8;
	mul.wide.u32 	%rd10776, %r5074, 65536;
	or.b64  	%rd10777, %rd10776, %rd10775;
	bfe.u32 	%r5075, %r5062, 24, 8;
	mul.wide.u32 	%rd10778, %r5075, 16777216;
	or.b64  	%rd10779, %rd10778, %rd10777;
	cvt.u64.u32 	%rd10780, %r5067;
	shl.b64 	%rd10781, %rd10780, 32;
	and.b64  	%rd10782, %rd10781, 1095216660480;
	or.b64  	%rd10783, %rd10782, %rd10779;
	cvt.u64.u32 	%rd10784, %r5066;
	shl.b64 	%rd10785, %rd10784, 40;
	and.b64  	%rd10786, %rd10785, 280375465082880;
	or.b64  	%rd10787, %rd10786, %rd10783;
	cvt.u64.u32 	%rd10788, %r5065;
	shl.b64 	%rd10789, %rd10788, 48;
	and.b64  	%rd10790, %rd10789, 71776119061217280;
	or.b64  	%rd10791, %rd10790, %rd10787;
	cvt.u64.u32 	%rd10792, %r5064;
	shl.b64 	%rd10793, %rd10792, 56;
	or.b64  	%rd10794, %rd10793, %rd10791;
	st.local.v2.u64 	[%rd28+48], {%rd10771, %rd10794};
	ld.local.v4.b32 	{%r5076, %r5077, %r5078, %r5079}, [%rd27+64];
	bfe.u32 	%r5080, %r5079, 24, 8;
	bfe.u32 	%r5081, %r5079, 16, 8;
	bfe.u32 	%r5082, %r5079, 8, 8;
	bfe.u32 	%r5083, %r5079, 0, 8;
	bfe.u32 	%r5084, %r5078, 0, 8;
	bfe.u32 	%r5085, %r5077, 24, 8;
	bfe.u32 	%r5086, %r5077, 16, 8;
	bfe.u32 	%r5087, %r5077, 8, 8;
	bfe.u32 	%r5088, %r5077, 0, 8;
	ld.local.u32 	%rd10795, [%rd27+64];
	cvt.u64.u32 	%rd10796, %r5088;
	shl.b64 	%rd10797, %rd10796, 32;
	and.b64  	%rd10798, %rd10797, 1095216660480;
	or.b64  	%rd10799, %rd10798, %rd10795;
	cvt.u64.u32 	%rd10800, %r5087;
	shl.b64 	%rd10801, %rd10800, 40;
	and.b64  	%rd10802, %rd10801, 280375465082880;
	or.b64  	%rd10803, %rd10802, %rd10799;
	cvt.u64.u32 	%rd10804, %r5086;
	shl.b64 	%rd10805, %rd10804, 48;
	and.b64  	%rd10806, %rd10805, 71776119061217280;
	or.b64  	%rd10807, %rd10806, %rd10803;
	cvt.u64.u32 	%rd10808, %r5085;
	shl.b64 	%rd10809, %rd10808, 56;
	or.b64  	%rd10810, %rd10809, %rd10807;
	cvt.u64.u32 	%rd10811, %r5084;
	and.b64  	%rd10812, %rd10811, 255;
	bfe.u32 	%r5089, %r5078, 8, 8;
	mul.wide.u32 	%rd10813, %r5089, 256;
	or.b64  	%rd10814, %rd10813, %rd10812;
	bfe.u32 	%r5090, %r5078, 16, 8;
	mul.wide.u32 	%rd10815, %r5090, 65536;
	or.b64  	%rd10816, %rd10815, %rd10814;
	bfe.u32 	%r5091, %r5078, 24, 8;
	mul.wide.u32 	%rd10817, %r5091, 16777216;
	or.b64  	%rd10818, %rd10817, %rd10816;
	cvt.u64.u32 	%rd10819, %r5083;
	shl.b64 	%rd10820, %rd10819, 32;
	and.b64  	%rd10821, %rd10820, 1095216660480;
	or.b64  	%rd10822, %rd10821, %rd10818;
	cvt.u64.u32 	%rd10823, %r5082;
	shl.b64 	%rd10824, %rd10823, 40;
	and.b64  	%rd10825, %rd10824, 280375465082880;
	or.b64  	%rd10826, %rd10825, %rd10822;
	cvt.u64.u32 	%rd10827, %r5081;
	shl.b64 	%rd10828, %rd10827, 48;
	and.b64  	%rd10829, %rd10828, 71776119061217280;
	or.b64  	%rd10830, %rd10829, %rd10826;
	cvt.u64.u32 	%rd10831, %r5080;
	shl.b64 	%rd10832, %rd10831, 56;
	or.b64  	%rd10833, %rd10832, %rd10830;
	st.local.v2.u64 	[%rd28+64], {%rd10810, %rd10833};
	ld.local.v4.b32 	{%r5092, %r5093, %r5094, %r5095}, [%rd27+80];
	bfe.u32 	%r5096, %r5095, 24, 8;
	bfe.u32 	%r5097, %r5095, 16, 8;
	bfe.u32 	%r5098, %r5095, 8, 8;
	bfe.u32 	%r5099, %r5095, 0, 8;
	bfe.u32 	%r5100, %r5094, 0, 8;
	bfe.u32 	%r5101, %r5093, 24, 8;
	bfe.u32 	%r5102, %r5093, 16, 8;
	bfe.u32 	%r5103, %r5093, 8, 8;
	bfe.u32 	%r5104, %r5093, 0, 8;
	ld.local.u32 	%rd10834, [%rd27+80];
	cvt.u64.u32 	%rd10835, %r5104;
	shl.b64 	%rd10836, %rd10835, 32;
	and.b64  	%rd10837, %rd10836, 1095216660480;
	or.b64  	%rd10838, %rd10837, %rd10834;
	cvt.u64.u32 	%rd10839, %r5103;
	shl.b64 	%rd10840, %rd10839, 40;
	and.b64  	%rd10841, %rd10840, 280375465082880;
	or.b64  	%rd10842, %rd10841, %rd10838;
	cvt.u64.u32 	%rd10843, %r5102;
	shl.b64 	%rd10844, %rd10843, 48;
	and.b64  	%rd10845, %rd10844, 71776119061217280;
	or.b64  	%rd10846, %rd10845, %rd10842;
	cvt.u64.u32 	%rd10847, %r5101;
	shl.b64 	%rd10848, %rd10847, 56;
	or.b64  	%rd10849, %rd10848, %rd10846;
	cvt.u64.u32 	%rd10850, %r5100;
	and.b64  	%rd10851, %rd10850, 255;
	bfe.u32 	%r5105, %r5094, 8, 8;
	mul.wide.u32 	%rd10852, %r5105, 256;
	or.b64  	%rd10853, %rd10852, %rd10851;
	bfe.u32 	%r5106, %r5094, 16, 8;
	mul.wide.u32 	%rd10854, %r5106, 65536;
	or.b64  	%rd10855, %rd10854, %rd10853;
	bfe.u32 	%r5107, %r5094, 24, 8;
	mul.wide.u32 	%rd10856, %r5107, 16777216;
	or.b64  	%rd10857, %rd10856, %rd10855;
	cvt.u64.u32 	%rd10858, %r5099;
	shl.b64 	%rd10859, %rd10858, 32;
	and.b64  	%rd10860, %rd10859, 1095216660480;
	or.b64  	%rd10861, %rd10860, %rd10857;
	cvt.u64.u32 	%rd10862, %r5098;
	shl.b64 	%rd10863, %rd10862, 40;
	and.b64  	%rd10864, %rd10863, 280375465082880;
	or.b64  	%rd10865, %rd10864, %rd10861;
	cvt.u64.u32 	%rd10866, %r5097;
	shl.b64 	%rd10867, %rd10866, 48;
	and.b64  	%rd10868, %rd10867, 71776119061217280;
	or.b64  	%rd10869, %rd10868, %rd10865;
	cvt.u64.u32 	%rd10870, %r5096;
	shl.b64 	%rd10871, %rd10870, 56;
	or.b64  	%rd10872, %rd10871, %rd10869;
	st.local.v2.u64 	[%rd28+80], {%rd10849, %rd10872};
	ld.local.v4.b32 	{%r5108, %r5109, %r5110, %r5111}, [%rd27+96];
	bfe.u32 	%r5112, %r5111, 24, 8;
	bfe.u32 	%r5113, %r5111, 16, 8;
	bfe.u32 	%r5114, %r5111, 8, 8;
	bfe.u32 	%r5115, %r5111, 0, 8;
	bfe.u32 	%r5116, %r5110, 0, 8;
	bfe.u32 	%r5117, %r5109, 24, 8;
	bfe.u32 	%r5118, %r5109, 16, 8;
	bfe.u32 	%r5119, %r5109, 8, 8;
	bfe.u32 	%r5120, %r5109, 0, 8;
	ld.local.u32 	%rd10873, [%rd27+96];
	cvt.u64.u32 	%rd10874, %r5120;
	shl.b64 	%rd10875, %rd10874, 32;
	and.b64  	%rd10876, %rd10875, 1095216660480;
	or.b64  	%rd10877, %rd10876, %rd10873;
	cvt.u64.u32 	%rd10878, %r5119;
	shl.b64 	%rd10879, %rd10878, 40;
	and.b64  	%rd10880, %rd10879, 280375465082880;
	or.b64  	%rd10881, %rd10880, %rd10877;
	cvt.u64.u32 	%rd10882, %r5118;
	shl.b64 	%rd10883, %rd10882, 48;
	and.b64  	%rd10884, %rd10883, 71776119061217280;
	or.b64  	%rd10885, %rd10884, %rd10881;
	cvt.u64.u32 	%rd10886, %r5117;
	shl.b64 	%rd10887, %rd10886, 56;
	or.b64  	%rd10888, %rd10887, %rd10885;
	cvt.u64.u32 	%rd10889, %r5116;
	and.b64  	%rd10890, %rd10889, 255;
	bfe.u32 	%r5121, %r5110, 8, 8;
	mul.wide.u32 	%rd10891, %r5121, 256;
	or.b64  	%rd10892, %rd10891, %rd10890;
	bfe.u32 	%r5122, %r5110, 16, 8;
	mul.wide.u32 	%rd10893, %r5122, 65536;
	or.b64  	%rd10894, %rd10893, %rd10892;
	bfe.u32 	%r5123, %r5110, 24, 8;
	mul.wide.u32 	%rd10895, %r5123, 16777216;
	or.b64  	%rd10896, %rd10895, %rd10894;
	cvt.u64.u32 	%rd10897, %r5115;
	shl.b64 	%rd10898, %rd10897, 32;
	and.b64  	%rd10899, %rd10898, 1095216660480;
	or.b64  	%rd10900, %rd10899, %rd10896;
	cvt.u64.u32 	%rd10901, %r5114;
	shl.b64 	%rd10902, %rd10901, 40;
	and.b64  	%rd10903, %rd10902, 280375465082880;
	or.b64  	%rd10904, %rd10903, %rd10900;
	cvt.u64.u32 	%rd10905, %r5113;
	shl.b64 	%rd10906, %rd10905, 48;
	and.b64  	%rd10907, %rd10906, 71776119061217280;
	or.b64  	%rd10908, %rd10907, %rd10904;
	cvt.u64.u32 	%rd10909, %r5112;
	shl.b64 	%rd10910, %rd10909, 56;
	or.b64  	%rd10911, %rd10910, %rd10908;
	st.local.v2.u64 	[%rd28+96], {%rd10888, %rd10911};
	ld.local.v4.b32 	{%r5124, %r5125, %r5126, %r5127}, [%rd27+112];
	bfe.u32 	%r5128, %r5127, 24, 8;
	bfe.u32 	%r5129, %r5127, 16, 8;
	bfe.u32 	%r5130, %r5127, 8, 8;
	bfe.u32 	%r5131, %r5127, 0, 8;
	bfe.u32 	%r5132, %r5126, 0, 8;
	bfe.u32 	%r5133, %r5125, 24, 8;
	bfe.u32 	%r5134, %r5125, 16, 8;
	bfe.u32 	%r5135, %r5125, 8, 8;
	bfe.u32 	%r5136, %r5125, 0, 8;
	ld.local.u32 	%rd10912, [%rd27+112];
	cvt.u64.u32 	%rd10913, %r5136;
	shl.b64 	%rd10914, %rd10913, 32;
	and.b64  	%rd10915, %rd10914, 1095216660480;
	or.b64  	%rd10916, %rd10915, %rd10912;
	cvt.u64.u32 	%rd10917, %r5135;
	shl.b64 	%rd10918, %rd10917, 40;
	and.b64  	%rd10919, %rd10918, 280375465082880;
	or.b64  	%rd10920, %rd10919, %rd10916;
	cvt.u64.u32 	%rd10921, %r5134;
	shl.b64 	%rd10922, %rd10921, 48;
	and.b64  	%rd10923, %rd10922, 71776119061217280;
	or.b64  	%rd10924, %rd10923, %rd10920;
	cvt.u64.u32 	%rd10925, %r5133;
	shl.b64 	%rd10926, %rd10925, 56;
	or.b64  	%rd10927, %rd10926, %rd10924;
	cvt.u64.u32 	%rd10928, %r5132;
	and.b64  	%rd10929, %rd10928, 255;
	bfe.u32 	%r5137, %r5126, 8, 8;
	mul.wide.u32 	%rd10930, %r5137, 256;
	or.b64  	%rd10931, %rd10930, %rd10929;
	bfe.u32 	%r5138, %r5126, 16, 8;
	mul.wide.u32 	%rd10932, %r5138, 65536;
	or.b64  	%rd10933, %rd10932, %rd10931;
	bfe.u32 	%r5139, %r5126, 24, 8;
	mul.wide.u32 	%rd10934, %r5139, 16777216;
	or.b64  	%rd10935, %rd10934, %rd10933;
	cvt.u64.u32 	%rd10936, %r5131;
	shl.b64 	%rd10937, %rd10936, 32;
	and.b64  	%rd10938, %rd10937, 1095216660480;
	or.b64  	%rd10939, %rd10938, %rd10935;
	cvt.u64.u32 	%rd10940, %r5130;
	shl.b64 	%rd10941, %rd10940, 40;
	and.b64  	%rd10942, %rd10941, 280375465082880;
	or.b64  	%rd10943, %rd10942, %rd10939;
	cvt.u64.u32 	%rd10944, %r5129;
	shl.b64 	%rd10945, %rd10944, 48;
	and.b64  	%rd10946, %rd10945, 71776119061217280;
	or.b64  	%rd10947, %rd10946, %rd10943;
	cvt.u64.u32 	%rd10948, %r5128;
	shl.b64 	%rd10949, %rd10948, 56;
	or.b64  	%rd10950, %rd10949, %rd10947;
	st.local.v2.u64 	[%rd28+112], {%rd10927, %rd10950};
	xor.b64  	%rd19439, %rd751, %rd1245;
	mov.b32 	%r10401, 0;
	mov.u64 	%rd19426, %rd754;
	mov.u64 	%rd19427, %rd752;
	mov.u64 	%rd19430, %rd19633;
	mov.u64 	%rd19431, %rd19634;
	mov.u64 	%rd19434, %rd19637;
	mov.u64 	%rd19435, %rd753;
	mov.u64 	%rd19438, %rd19641;
	mov.u64 	%rd19441, %rd1236;
$L__BB0_213:
	mul.wide.u32 	%rd10951, %r10401, 16;
	mov.u64 	%rd10952, blake2b_sigma;
	add.s64 	%rd10953, %rd10952, %rd10951;
	ld.const.u8 	%r5140, [%rd10953];
	mul.wide.u32 	%rd10954, %r5140, 8;
	add.s64 	%rd10955, %rd28, %rd10954;
	ld.local.u64 	%rd10956, [%rd10955];
	ld.const.u8 	%r5141, [%rd10953+1];
	mul.wide.u32 	%rd10957, %r5141, 8;
	add.s64 	%rd10958, %rd28, %rd10957;
	ld.local.u64 	%rd10959, [%rd10958];
	add.s64 	%rd10960, %rd19441, %rd10956;
	add.s64 	%rd10961, %rd10960, %rd19440;
	xor.b64  	%rd10962, %rd19439, %rd10961;
	mov.b64 	{%r5142, %r5143}, %rd10962;
	mov.b64 	%rd10963, {%r5143, %r5142};
	add.s64 	%rd10964, %rd19438, %rd10963;
	xor.b64  	%rd10965, %rd19440, %rd10964;
	mov.b64 	{%r5144, %r5145}, %rd10965;
	shf.l.wrap.b32 	%r5146, %r5145, %r5144, 8;
	shf.l.wrap.b32 	%r5147, %r5144, %r5145, 8;
	mov.b64 	%rd10966, {%r5147, %r5146};
	add.s64 	%rd10967, %rd10966, %rd10959;
	add.s64 	%rd10968, %rd10967, %rd10961;
	xor.b64  	%rd10969, %rd10963, %rd10968;
	mov.b64 	{%r5148, %r5149}, %rd10969;
	shf.l.wrap.b32 	%r5150, %r5149, %r5148, 16;
	shf.l.wrap.b32 	%r5151, %r5148, %r5149, 16;
	mov.b64 	%rd10970, {%r5151, %r5150};
	add.s64 	%rd10971, %rd10964, %rd10970;
	xor.b64  	%rd10972, %rd10966, %rd10971;
	mov.b64 	{%r5152, %r5153}, %rd10972;
	shf.l.wrap.b32 	%r5154, %r5152, %r5153, 1;
	shf.l.wrap.b32 	%r5155, %r5153, %r5152, 1;
	mov.b64 	%rd10973, {%r5155, %r5154};
	ld.const.u8 	%r5156, [%rd10953+2];
	mul.wide.u32 	%rd10974, %r5156, 8;
	add.s64 	%rd10975, %rd28, %rd10974;
	ld.local.u64 	%rd10976, [%rd10975];
	ld.const.u8 	%r5157, [%rd10953+3];
	mul.wide.u32 	%rd10977, %r5157, 8;
	add.s64 	%rd10978, %rd28, %rd10977;
	ld.local.u64 	%rd10979, [%rd10978];
	add.s64 	%rd10980, %rd19437, %rd10976;
	add.s64 	%rd10981, %rd10980, %rd19436;
	xor.b64  	%rd10982, %rd19435, %rd10981;
	mov.b64 	{%r5158, %r5159}, %rd10982;
	mov.b64 	%rd10983, {%r5159, %r5158};
	add.s64 	%rd10984, %rd19434, %rd10983;
	xor.b64  	%rd10985, %rd19436, %rd10984;
	mov.b64 	{%r5160, %r5161}, %rd10985;
	shf.l.wrap.b32 	%r5162, %r5161, %r5160, 8;
	shf.l.wrap.b32 	%r5163, %r5160, %r5161, 8;
	mov.b64 	%rd10986, {%r5163, %r5162};
	add.s64 	%rd10987, %rd10986, %rd10979;
	add.s64 	%rd10988, %rd10987, %rd10981;
	xor.b64  	%rd10989, %rd10983, %rd10988;
	mov.b64 	{%r5164, %r5165}, %rd10989;
	shf.l.wrap.b32 	%r5166, %r5165, %r5164, 16;
	shf.l.wrap.b32 	%r5167, %r5164, %r5165, 16;
	mov.b64 	%rd10990, {%r5167, %r5166};
	add.s64 	%rd10991, %rd10984, %rd10990;
	xor.b64  	%rd10992, %rd10986, %rd10991;
	mov.b64 	{%r5168, %r5169}, %rd10992;
	shf.l.wrap.b32 	%r5170, %r5168, %r5169, 1;
	shf.l.wrap.b32 	%r5171, %r5169, %r5168, 1;
	mov.b64 	%rd10993, {%r5171, %r5170};
	ld.const.u8 	%r5172, [%rd10953+4];
	mul.wide.u32 	%rd10994, %r5172, 8;
	add.s64 	%rd10995, %rd28, %rd10994;
	ld.local.u64 	%rd10996, [%rd10995];
	ld.const.u8 	%r5173, [%rd10953+5];
	mul.wide.u32 	%rd10997, %r5173, 8;
	add.s64 	%rd10998, %rd28, %rd10997;
	ld.local.u64 	%rd10999, [%rd10998];
	add.s64 	%rd11000, %rd19433, %rd10996;
	add.s64 	%rd11001, %rd11000, %rd19432;
	xor.b64  	%rd11002, %rd19431, %rd11001;
	mov.b64 	{%r5174, %r5175}, %rd11002;
	mov.b64 	%rd11003, {%r5175, %r5174};
	add.s64 	%rd11004, %rd19430, %rd11003;
	xor.b64  	%rd11005, %rd19432, %rd11004;
	mov.b64 	{%r5176, %r5177}, %rd11005;
	shf.l.wrap.b32 	%r5178, %r5177, %r5176, 8;
	shf.l.wrap.b32 	%r5179, %r5176, %r5177, 8;
	mov.b64 	%rd11006, {%r5179, %r5178};
	add.s64 	%rd11007, %rd11006, %rd10999;
	add.s64 	%rd11008, %rd11007, %rd11001;
	xor.b64  	%rd11009, %rd11003, %rd11008;
	mov.b64 	{%r5180, %r5181}, %rd11009;
	shf.l.wrap.b32 	%r5182, %r5181, %r5180, 16;
	shf.l.wrap.b32 	%r5183, %r5180, %r5181, 16;
	mov.b64 	%rd11010, {%r5183, %r5182};
	add.s64 	%rd11011, %rd11004, %rd11010;
	xor.b64  	%rd11012, %rd11006, %rd11011;
	mov.b64 	{%r5184, %r5185}, %rd11012;
	shf.l.wrap.b32 	%r5186, %r5184, %r5185, 1;
	shf.l.wrap.b32 	%r5187, %r5185, %r5184, 1;
	mov.b64 	%rd11013, {%r5187, %r5186};
	ld.const.u8 	%r5188, [%rd10953+6];
	mul.wide.u32 	%rd11014, %r5188, 8;
	add.s64 	%rd11015, %rd28, %rd11014;
	ld.local.u64 	%rd11016, [%rd11015];
	ld.const.u8 	%r5189, [%rd10953+7];
	mul.wide.u32 	%rd11017, %r5189, 8;
	add.s64 	%rd11018, %rd28, %rd11017;
	ld.local.u64 	%rd11019, [%rd11018];
	add.s64 	%rd11020, %rd19429, %rd11016;
	add.s64 	%rd11021, %rd11020, %rd19428;
	xor.b64  	%rd11022, %rd19427, %rd11021;
	mov.b64 	{%r5190, %r5191}, %rd11022;
	mov.b64 	%rd11023, {%r5191, %r5190};
	add.s64 	%rd11024, %rd19426, %rd11023;
	xor.b64  	%rd11025, %rd19428, %rd11024;
	mov.b64 	{%r5192, %r5193}, %rd11025;
	shf.l.wrap.b32 	%r5194, %r5193, %r5192, 8;
	shf.l.wrap.b32 	%r5195, %r5192, %r5193, 8;
	mov.b64 	%rd11026, {%r5195, %r5194};
	add.s64 	%rd11027, %rd11026, %rd11019;
	add.s64 	%rd11028, %rd11027, %rd11021;
	xor.b64  	%rd11029, %rd11023, %rd11028;
	mov.b64 	{%r5196, %r5197}, %rd11029;
	shf.l.wrap.b32 	%r5198, %r5197, %r5196, 16;
	shf.l.wrap.b32 	%r5199, %r5196, %r5197, 16;
	mov.b64 	%rd11030, {%r5199, %r5198};
	add.s64 	%rd11031, %rd11024, %rd11030;
	xor.b64  	%rd11032, %rd11026, %rd11031;
	mov.b64 	{%r5200, %r5201}, %rd11032;
	shf.l.wrap.b32 	%r5202, %r5200, %r5201, 1;
	shf.l.wrap.b32 	%r5203, %r5201, %r5200, 1;
	mov.b64 	%rd11033, {%r5203, %r5202};
	ld.const.u8 	%r5204, [%rd10953+8];
	mul.wide.u32 	%rd11034, %r5204, 8;
	add.s64 	%rd11035, %rd28, %rd11034;
	ld.local.u64 	%rd11036, [%rd11035];
	ld.const.u8 	%r5205, [%rd10953+9];
	mul.wide.u32 	%rd11037, %r5205, 8;
	add.s64 	%rd11038, %rd28, %rd11037;
	ld.local.u64 	%rd11039, [%rd11038];
	add.s64 	%rd11040, %rd10968, %rd11036;
	add.s64 	%rd11041, %rd11040, %rd10993;
	xor.b64  	%rd11042, %rd11030, %rd11041;
	mov.b64 	{%r5206, %r5207}, %rd11042;
	mov.b64 	%rd11043, {%r5207, %r5206};
	add.s64 	%rd11044, %rd11011, %rd11043;
	xor.b64  	%rd11045, %rd10993, %rd11044;
	mov.b64 	{%r5208, %r5209}, %rd11045;
	shf.l.wrap.b32 	%r5210, %r5209, %r5208, 8;
	shf.l.wrap.b32 	%r5211, %r5208, %r5209, 8;
	mov.b64 	%rd11046, {%r5211, %r5210};
	add.s64 	%rd11047, %rd11046, %rd11039;
	add.s64 	%rd19441, %rd11047, %rd11041;
	xor.b64  	%rd11048, %rd11043, %rd19441;
	mov.b64 	{%r5212, %r5213}, %rd11048;
	shf.l.wrap.b32 	%r5214, %r5213, %r5212, 16;
	shf.l.wrap.b32 	%r5215, %r5212, %r5213, 16;
	mov.b64 	%rd19427, {%r5215, %r5214};
	add.s64 	%rd19430, %rd11044, %rd19427;
	xor.b64  	%rd11049, %rd11046, %rd19430;
	mov.b64 	{%r5216, %r5217}, %rd11049;
	shf.l.wrap.b32 	%r5218, %r5216, %r5217, 1;
	shf.l.wrap.b32 	%r5219, %r5217, %r5216, 1;
	mov.b64 	%rd19436, {%r5219, %r5218};
	ld.const.u8 	%r5220, [%rd10953+10];
	mul.wide.u32 	%rd11050, %r5220, 8;
	add.s64 	%rd11051, %rd28, %rd11050;
	ld.local.u64 	%rd11052, [%rd11051];
	ld.const.u8 	%r5221, [%rd10953+11];
	mul.wide.u32 	%rd11053, %r5221, 8;
	add.s64 	%rd11054, %rd28, %rd11053;
	ld.local.u64 	%rd11055, [%rd11054];
	add.s64 	%rd11056, %rd10988, %rd11052;
	add.s64 	%rd11057, %rd11056, %rd11013;
	xor.b64  	%rd11058, %rd10970, %rd11057;
	mov.b64 	{%r5222, %r5223}, %rd11058;
	mov.b64 	%rd11059, {%r5223, %r5222};
	add.s64 	%rd11060, %rd11031, %rd11059;
	xor.b64  	%rd11061, %rd11013, %rd11060;
	mov.b64 	{%r5224, %r5225}, %rd11061;
	shf.l.wrap.b32 	%r5226, %r5225, %r5224, 8;
	shf.l.wrap.b32 	%r5227, %r5224, %r5225, 8;
	mov.b64 	%rd11062, {%r5227, %r5226};
	add.s64 	%rd11063, %rd11062, %rd11055;
	add.s64 	%rd19437, %rd11063, %rd11057;
	xor.b64  	%rd11064, %rd11059, %rd19437;
	mov.b64 	{%r5228, %r5229}, %rd11064;
	shf.l.wrap.b32 	%r5230, %r5229, %r5228, 16;
	shf.l.wrap.b32 	%r5231, %r5228, %r5229, 16;
	mov.b64 	%rd19439, {%r5231, %r5230};
	add.s64 	%rd19426, %rd11060, %rd19439;
	xor.b64  	%rd11065, %rd11062, %rd19426;
	mov.b64 	{%r5232, %r5233}, %rd11065;
	shf.l.wrap.b32 	%r5234, %r5232, %r5233, 1;
	shf.l.wrap.b32 	%r5235, %r5233, %r5232, 1;
	mov.b64 	%rd19432, {%r5235, %r5234};
	ld.const.u8 	%r5236, [%rd10953+12];
	mul.wide.u32 	%rd11066, %r5236, 8;
	add.s64 	%rd11067, %rd28, %rd11066;
	ld.local.u64 	%rd11068, [%rd11067];
	ld.const.u8 	%r5237, [%rd10953+13];
	mul.wide.u32 	%rd11069, %r5237, 8;
	add.s64 	%rd11070, %rd28, %rd11069;
	ld.local.u64 	%rd11071, [%rd11070];
	add.s64 	%rd11072, %rd11008, %rd11068;
	add.s64 	%rd11073, %rd11072, %rd11033;
	xor.b64  	%rd11074, %rd10990, %rd11073;
	mov.b64 	{%r5238, %r5239}, %rd11074;
	mov.b64 	%rd11075, {%r5239, %r5238};
	add.s64 	%rd11076, %rd10971, %rd11075;
	xor.b64  	%rd11077, %rd11033, %rd11076;
	mov.b64 	{%r5240, %r5241}, %rd11077;
	shf.l.wrap.b32 	%r5242, %r5241, %r5240, 8;
	shf.l.wrap.b32 	%r5243, %r5240, %r5241, 8;
	mov.b64 	%rd11078, {%r5243, %r5242};
	add.s64 	%rd11079, %rd11078, %rd11071;
	add.s64 	%rd19433, %rd11079, %rd11073;
	xor.b64  	%rd11080, %rd11075, %rd19433;
	mov.b64 	{%r5244, %r5245}, %rd11080;
	shf.l.wrap.b32 	%r5246, %r5245, %r5244, 16;
	shf.l.wrap.b32 	%r5247, %r5244, %r5245, 16;
	mov.b64 	%rd19435, {%r5247, %r5246};
	add.s64 	%rd19438, %rd11076, %rd19435;
	xor.b64  	%rd11081, %rd11078, %rd19438;
	mov.b64 	{%r5248, %r5249}, %rd11081;
	shf.l.wrap.b32 	%r5250, %r5248, %r5249, 1;
	shf.l.wrap.b32 	%r5251, %r5249, %r5248, 1;
	mov.b64 	%rd19428, {%r5251, %r5250};
	ld.const.u8 	%r5252, [%rd10953+14];
	mul.wide.u32 	%rd11082, %r5252, 8;
	add.s64 	%rd11083, %rd28, %rd11082;
	ld.local.u64 	%rd11084, [%rd11083];
	ld.const.u8 	%r5253, [%rd10953+15];
	mul.wide.u32 	%rd11085, %r5253, 8;
	add.s64 	%rd11086, %rd28, %rd11085;
	ld.local.u64 	%rd11087, [%rd11086];
	add.s64 	%rd11088, %rd11028, %rd11084;
	add.s64 	%rd11089, %rd11088, %rd10973;
	xor.b64  	%rd11090, %rd11010, %rd11089;
	mov.b64 	{%r5254, %r5255}, %rd11090;
	mov.b64 	%rd11091, {%r5255, %r5254};
	add.s64 	%rd11092, %rd10991, %rd11091;
	xor.b64  	%rd11093, %rd10973, %rd11092;
	mov.b64 	{%r5256, %r5257}, %rd11093;
	shf.l.wrap.b32 	%r5258, %r5257, %r5256, 8;
	shf.l.wrap.b32 	%r5259, %r5256, %r5257, 8;
	mov.b64 	%rd11094, {%r5259, %r5258};
	add.s64 	%rd11095, %rd11094, %rd11087;
	add.s64 	%rd19429, %rd11095, %rd11089;
	xor.b64  	%rd11096, %rd11091, %rd19429;
	mov.b64 	{%r5260, %r5261}, %rd11096;
	shf.l.wrap.b32 	%r5262, %r5261, %r5260, 16;
	shf.l.wrap.b32 	%r5263, %r5260, %r5261, 16;
	mov.b64 	%rd19431, {%r5263, %r5262};
	add.s64 	%rd19434, %rd11092, %rd19431;
	xor.b64  	%rd11097, %rd11094, %rd19434;
	mov.b64 	{%r5264, %r5265}, %rd11097;
	shf.l.wrap.b32 	%r5266, %r5264, %r5265, 1;
	shf.l.wrap.b32 	%r5267, %r5265, %r5264, 1;
	mov.b64 	%rd19440, {%r5267, %r5266};
	add.s32 	%r10401, %r10401, 1;
	setp.ne.s32 	%p160, %r10401, 12;
	@%p160 bra 	$L__BB0_213;
	xor.b64  	%rd11098, %rd19441, %rd1236;
	xor.b64  	%rd19478, %rd11098, %rd19438;
	bra.uni 	$L__BB0_244;
$L__BB0_215:
	or.b64  	%rd10633, %rd1001, %rd1231;
	and.b64  	%rd10634, %rd10633, -4294967296;
	setp.ne.s64 	%p153, %rd10634, 0;
	@%p153 bra 	$L__BB0_217;
	cvt.u32.u64 	%r4974, %rd1231;
	cvt.u32.u64 	%r4975, %rd1001;
	div.u32 	%r4976, %r4975, %r4974;
	cvt.u64.u32 	%rd19478, %r4976;
	bra.uni 	$L__BB0_244;
$L__BB0_217:
	div.u64 	%rd19478, %rd1001, %rd1231;
	bra.uni 	$L__BB0_244;
$L__BB0_218:
	setp.ne.s64 	%p143, %rd1231, 0;
	@%p143 bra 	$L__BB0_230;
	ld.local.u64 	%rd1289, [%rd45+256];
	ld.local.u64 	%rd19455, [%rd45+264];
	ld.local.u64 	%rd19451, [%rd45+272];
	ld.local.u64 	%rd19447, [%rd45+280];
	ld.local.u64 	%rd19458, [%rd45+288];
	ld.local.u64 	%rd19454, [%rd45+296];
	ld.local.u64 	%rd19450, [%rd45+304];
	ld.local.u64 	%rd19446, [%rd45+312];
	ld.local.v2.b32 	{%r4683, %r4684}, [%rd45+320];
	ld.local.v2.b32 	{%r4685, %r4686}, [%rd45+328];
	ld.local.v2.b32 	{%r4687, %r4688}, [%rd45+336];
	ld.local.v2.b32 	{%r4689, %r4690}, [%rd45+344];
	ld.local.v2.b32 	{%r4691, %r4692}, [%rd45+352];
	ld.local.v2.b32 	{%r4693, %r4694}, [%rd45+360];
	ld.local.v2.b32 	{%r4695, %r4696}, [%rd45+368];
	ld.local.v2.b32 	{%r4697, %r4698}, [%rd45+376];
	ld.local.v2.b32 	{%r4699, %r4700}, [%rd45+384];
	ld.local.v2.b32 	{%r4701, %r4702}, [%rd45+392];
	ld.local.v2.b32 	{%r4703, %r4704}, [%rd45+400];
	ld.local.v2.b32 	{%r4705, %r4706}, [%rd45+408];
	ld.local.v2.b32 	{%r4707, %r4708}, [%rd45+416];
	ld.local.v2.b32 	{%r4709, %r4710}, [%rd45+424];
	ld.local.v2.b32 	{%r4711, %r4712}, [%rd45+432];
	ld.local.v2.b32 	{%r4713, %r4714}, [%rd45+440];
	ld.local.u64 	%rd1297, [%rd45+448];
	ld.local.u64 	%rd1298, [%rd45+456];
	st.local.u64 	[%rd26], %rd1289;
	st.local.u64 	[%rd26+8], %rd19455;
	st.local.u64 	[%rd26+16], %rd19451;
	st.local.u64 	[%rd26+24], %rd19447;
	st.local.u64 	[%rd26+32], %rd19458;
	st.local.u64 	[%rd26+40], %rd19454;
	st.local.u64 	[%rd26+48], %rd19450;
	st.local.u64 	[%rd26+56], %rd19446;
	st.local.v2.b32 	[%rd26+64], {%r4683, %r4684};
	st.local.v2.b32 	[%rd26+72], {%r4685, %r4686};
	st.local.v2.b32 	[%rd26+80], {%r4687, %r4688};
	st.local.v2.b32 	[%rd26+88], {%r4689, %r4690};
	st.local.v2.b32 	[%rd26+96], {%r4691, %r4692};
	st.local.v2.b32 	[%rd26+104], {%r4693, %r4694};
	st.local.v2.b32 	[%rd26+112], {%r4695, %r4696};
	st.local.v2.b32 	[%rd26+120], {%r4697, %r4698};
	st.local.v2.b32 	[%rd26+128], {%r4699, %r4700};
	st.local.v2.b32 	[%rd26+136], {%r4701, %r4702};
	st.local.v2.b32 	[%rd26+144], {%r4703, %r4704};
	st.local.v2.b32 	[%rd26+152], {%r4705, %r4706};
	st.local.v2.b32 	[%rd26+160], {%r4707, %r4708};
	st.local.v2.b32 	[%rd26+168], {%r4709, %r4710};
	st.local.v2.b32 	[%rd26+176], {%r4711, %r4712};
	st.local.v2.b32 	[%rd26+184], {%r4713, %r4714};
	st.local.u64 	[%rd26+192], %rd1297;
	st.local.u64 	[%rd26+200], %rd1298;
	mov.b32 	%r4715, 0;
	st.local.v4.b32 	[%rd24], {%r4715, %r4715, %r4715, %r4715};
	st.local.v4.b32 	[%rd24+16], {%r4715, %r4715, %r4715, %r4715};
	st.local.v4.b32 	[%rd24+32], {%r4715, %r4715, %r4715, %r4715};
	st.local.v4.b32 	[%rd24+48], {%r4715, %r4715, %r4715, %r4715};
	st.local.v4.b32 	[%rd24+64], {%r4715, %r4715, %r4715, %r4715};
	st.local.v4.b32 	[%rd24+80], {%r4715, %r4715, %r4715, %r4715};
	st.local.v4.b32 	[%rd24+96], {%r4715, %r4715, %r4715, %r4715};
	st.local.v4.b32 	[%rd24+112], {%r4715, %r4715, %r4715, %r4715};
	setp.eq.s64 	%p145, %rd1297, 0;
	@%p145 bra 	$L__BB0_227;
	and.b64  	%rd1299, %rd1297, 3;
	setp.lt.u64 	%p146, %rd1297, 4;
	mov.b64 	%rd19442, 0;
	@%p146 bra 	$L__BB0_223;
	and.b64  	%rd19442, %rd1297, -4;
	mov.b64 	%rd19443, 0;
$L__BB0_222:
	add.s64 	%rd10171, %rd26, %rd19443;
	ld.local.u32 	%r4716, [%rd10171+64];
	add.s64 	%rd10172, %rd24, %rd19443;
	st.local.u32 	[%rd10172], %r4716;
	add.s64 	%rd19443, %rd19443, 4;
	setp.eq.s64 	%p147, %rd19443, %rd19442;
	@%p147 bra 	$L__BB0_223;
	bra.uni 	$L__BB0_222;
$L__BB0_223:
	setp.eq.s64 	%p148, %rd1299, 0;
	@%p148 bra 	$L__BB0_227;
	add.s64 	%rd1302, %rd26, %rd19442;
	ld.local.u8 	%rs295, [%rd1302+64];
	add.s64 	%rd1303, %rd24, %rd19442;
	st.local.u8 	[%rd1303], %rs295;
	setp.eq.s64 	%p149, %rd1299, 1;
	@%p149 bra 	$L__BB0_227;
	ld.local.u8 	%rs296, [%rd1302+65];
	st.local.u8 	[%rd1303+1], %rs296;
	setp.eq.s64 	%p150, %rd1299, 2;
	@%p150 bra 	$L__BB0_227;
	ld.local.u8 	%rs297, [%rd1302+66];
	st.local.u8 	[%rd1303+2], %rs297;
$L__BB0_227:
	ld.local.v4.b32 	{%r4718, %r4719, %r4720, %r4721}, [%rd24];
	bfe.u32 	%r4722, %r4721, 24, 8;
	bfe.u32 	%r4723, %r4721, 16, 8;
	bfe.u32 	%r4724, %r4721, 8, 8;
	bfe.u32 	%r4725, %r4721, 0, 8;
	bfe.u32 	%r4726, %r4720, 0, 8;
	bfe.u32 	%r4727, %r4719, 24, 8;
	bfe.u32 	%r4728, %r4719, 16, 8;
	bfe.u32 	%r4729, %r4719, 8, 8;
	bfe.u32 	%r4730, %r4719, 0, 8;
	ld.local.u32 	%rd10173, [%rd24];
	cvt.u64.u32 	%rd10174, %r4730;
	shl.b64 	%rd10175, %rd10174, 32;
	and.b64  	%rd10176, %rd10175, 1095216660480;
	or.b64  	%rd10177, %rd10176, %rd10173;
	cvt.u64.u32 	%rd10178, %r4729;
	shl.b64 	%rd10179, %rd10178, 40;
	and.b64  	%rd10180, %rd10179, 280375465082880;
	or.b64  	%rd10181, %rd10180, %rd10177;
	cvt.u64.u32 	%rd10182, %r4728;
	shl.b64 	%rd10183, %rd10182, 48;
	and.b64  	%rd10184, %rd10183, 71776119061217280;
	or.b64  	%rd10185, %rd10184, %rd10181;
	cvt.u64.u32 	%rd10186, %r4727;
	shl.b64 	%rd10187, %rd10186, 56;
	or.b64  	%rd10188, %rd10187, %rd10185;
	cvt.u64.u32 	%rd10189, %r4726;
	and.b64  	%rd10190, %rd10189, 255;
	bfe.u32 	%r4731, %r4720, 8, 8;
	mul.wide.u32 	%rd10191, %r4731, 256;
	or.b64  	%rd10192, %rd10191, %rd10190;
	bfe.u32 	%r4732, %r4720, 16, 8;
	mul.wide.u32 	%rd10193, %r4732, 65536;
	or.b64  	%rd10194, %rd10193, %rd10192;
	bfe.u32 	%r4733, %r4720, 24, 8;
	mul.wide.u32 	%rd10195, %r4733, 16777216;
	or.b64  	%rd10196, %rd10195, %rd10194;
	cvt.u64.u32 	%rd10197, %r4725;
	shl.b64 	%rd10198, %rd10197, 32;
	and.b64  	%rd10199, %rd10198, 1095216660480;
	or.b64  	%rd10200, %rd10199, %rd10196;
	cvt.u64.u32 	%rd10201, %r4724;
	shl.b64 	%rd10202, %rd10201, 40;
	and.b64  	%rd10203, %rd10202, 280375465082880;
	or.b64  	%rd10204, %rd10203, %rd10200;
	cvt.u64.u32 	%rd10205, %r4723;
	shl.b64 	%rd10206, %rd10205, 48;
	and.b64  	%rd10207, %rd10206, 71776119061217280;
	or.b64  	%rd10208, %rd10207, %rd10204;
	cvt.u64.u32 	%rd10209, %r4722;
	shl.b64 	%rd10210, %rd10209, 56;
	or.b64  	%rd10211, %rd10210, %rd10208;
	st.local.v2.u64 	[%rd25], {%rd10188, %rd10211};
	ld.local.v4.b32 	{%r4734, %r4735, %r4736, %r4737}, [%rd24+16];
	bfe.u32 	%r4738, %r4737, 24, 8;
	bfe.u32 	%r4739, %r4737, 16, 8;
	bfe.u32 	%r4740, %r4737, 8, 8;
	bfe.u32 	%r4741, %r4737, 0, 8;
	bfe.u32 	%r4742, %r4736, 0, 8;
	bfe.u32 	%r4743, %r4735, 24, 8;
	bfe.u32 	%r4744, %r4735, 16, 8;
	bfe.u32 	%r4745, %r4735, 8, 8;
	bfe.u32 	%r4746, %r4735, 0, 8;
	ld.local.u32 	%rd10212, [%rd24+16];
	cvt.u64.u32 	%rd10213, %r4746;
	shl.b64 	%rd10214, %rd10213, 32;
	and.b64  	%rd10215, %rd10214, 1095216660480;
	or.b64  	%rd10216, %rd10215, %rd10212;
	cvt.u64.u32 	%rd10217, %r4745;
	shl.b64 	%rd10218, %rd10217, 40;
	and.b64  	%rd10219, %rd10218, 280375465082880;
	or.b64  	%rd10220, %rd10219, %rd10216;
	cvt.u64.u32 	%rd10221, %r4744;
	shl.b64 	%rd10222, %rd10221, 48;
	and.b64  	%rd10223, %rd10222, 71776119061217280;
	or.b64  	%rd10224, %rd10223, %rd10220;
	cvt.u64.u32 	%rd10225, %r4743;
	shl.b64 	%rd10226, %rd10225, 56;
	or.b64  	%rd10227, %rd10226, %rd10224;
	cvt.u64.u32 	%rd10228, %r4742;
	and.b64  	%rd10229, %rd10228, 255;
	bfe.u32 	%r4747, %r4736, 8, 8;
	mul.wide.u32 	%rd10230, %r4747, 256;
	or.b64  	%rd10231, %rd10230, %rd10229;
	bfe.u32 	%r4748, %r4736, 16, 8;
	mul.wide.u32 	%rd10232, %r4748, 65536;
	or.b64  	%rd10233, %rd10232, %rd10231;
	bfe.u32 	%r4749, %r4736, 24, 8;
	mul.wide.u32 	%rd10234, %r4749, 16777216;
	or.b64  	%rd10235, %rd10234, %rd10233;
	cvt.u64.u32 	%rd10236, %r4741;
	shl.b64 	%rd10237, %rd10236, 32;
	and.b64  	%rd10238, %rd10237, 1095216660480;
	or.b64  	%rd10239, %rd10238, %rd10235;
	cvt.u64.u32 	%rd10240, %r4740;
	shl.b64 	%rd10241, %rd10240, 40;
	and.b64  	%rd10242, %rd10241, 280375465082880;
	or.b64  	%rd10243, %rd10242, %rd10239;
	cvt.u64.u32 	%rd10244, %r4739;
	shl.b64 	%rd10245, %rd10244, 48;
	and.b64  	%rd10246, %rd10245, 71776119061217280;
	or.b64  	%rd10247, %rd10246, %rd10243;
	cvt.u64.u32 	%rd10248, %r4738;
	shl.b64 	%rd10249, %rd10248, 56;
	or.b64  	%rd10250, %rd10249, %rd10247;
	st.local.v2.u64 	[%rd25+16], {%rd10227, %rd10250};
	ld.local.v4.b32 	{%r4750, %r4751, %r4752, %r4753}, [%rd24+32];
	bfe.u32 	%r4754, %r4753, 24, 8;
	bfe.u32 	%r4755, %r4753, 16, 8;
	bfe.u32 	%r4756, %r4753, 8, 8;
	bfe.u32 	%r4757, %r4753, 0, 8;
	bfe.u32 	%r4758, %r4752, 0, 8;
	bfe.u32 	%r4759, %r4751, 24, 8;
	bfe.u32 	%r4760, %r4751, 16, 8;
	bfe.u32 	%r4761, %r4751, 8, 8;
	bfe.u32 	%r4762, %r4751, 0, 8;
	ld.local.u32 	%rd10251, [%rd24+32];
	cvt.u64.u32 	%rd10252, %r4762;
	shl.b64 	%rd10253, %rd10252, 32;
	and.b64  	%rd10254, %rd10253, 1095216660480;
	or.b64  	%rd10255, %rd10254, %rd10251;
	cvt.u64.u32 	%rd10256, %r4761;
	shl.b64 	%rd10257, %rd10256, 40;
	and.b64  	%rd10258, %rd10257, 280375465082880;
	or.b64  	%rd10259, %rd10258, %rd10255;
	cvt.u64.u32 	%rd10260, %r4760;
	shl.b64 	%rd10261, %rd10260, 48;
	and.b64  	%rd10262, %rd10261, 71776119061217280;
	or.b64  	%rd10263, %rd10262, %rd10259;
	cvt.u64.u32 	%rd10264, %r4759;
	shl.b64 	%rd10265, %rd10264, 56;
	or.b64  	%rd10266, %rd10265, %rd10263;
	cvt.u64.u32 	%rd10267, %r4758;
	and.b64  	%rd10268, %rd10267, 255;
	bfe.u32 	%r4763, %r4752, 8, 8;
	mul.wide.u32 	%rd10269, %r4763, 256;
	or.b64  	%rd10270, %rd10269, %rd10268;
	bfe.u32 	%r4764, %r4752, 16, 8;
	mul.wide.u32 	%rd10271, %r4764, 65536;
	or.b64  	%rd10272, %rd10271, %rd10270;
	bfe.u32 	%r4765, %r4752, 24, 8;
	mul.wide.u32 	%rd10273, %r4765, 16777216;
	or.b64  	%rd10274, %rd10273, %rd10272;
	cvt.u64.u32 	%rd10275, %r4757;
	shl.b64 	%rd10276, %rd10275, 32;
	and.b64  	%rd10277, %rd10276, 1095216660480;
	or.b64  	%rd10278, %rd10277, %rd10274;
	cvt.u64.u32 	%rd10279, %r4756;
	shl.b64 	%rd10280, %rd10279, 40;
	and.b64  	%rd10281, %rd10280, 280375465082880;
	or.b64  	%rd10282, %rd10281, %rd10278;
	cvt.u64.u32 	%rd10283, %r4755;
	shl.b64 	%rd10284, %rd10283, 48;
	and.b64  	%rd10285, %rd10284, 71776119061217280;
	or.b64  	%rd10286, %rd10285, %rd10282;
	cvt.u64.u32 	%rd10287, %r4754;
	shl.b64 	%rd10288, %rd10287, 56;
	or.b64  	%rd10289, %rd10288, %rd10286;
	st.local.v2.u64 	[%rd25+32], {%rd10266, %rd10289};
	ld.local.v4.b32 	{%r4766, %r4767, %r4768, %r4769}, [%rd24+48];
	bfe.u32 	%r4770, %r4769, 24, 8;
	bfe.u32 	%r4771, %r4769, 16, 8;
	bfe.u32 	%r4772, %r4769, 8, 8;
	bfe.u32 	%r4773, %r4769, 0, 8;
	bfe.u32 	%r4774, %r4768, 0, 8;
	bfe.u32 	%r4775, %r4767, 24, 8;
	bfe.u32 	%r4776, %r4767, 16, 8;
	bfe.u32 	%r4777, %r4767, 8, 8;
	bfe.u32 	%r4778, %r4767, 0, 8;
	ld.local.u32 	%rd10290, [%rd24+48];
	cvt.u64.u32 	%rd10291, %r4778;
	shl.b64 	%rd10292, %rd10291, 32;
	and.b64  	%rd10293, %rd10292, 1095216660480;
	or.b64  	%rd10294, %rd10293, %rd10290;
	cvt.u64.u32 	%rd10295, %r4777;
	shl.b64 	%rd10296, %rd10295, 40;
	and.b64  	%rd10297, %rd10296, 280375465082880;
	or.b64  	%rd10298, %rd10297, %rd10294;
	cvt.u64.u32 	%rd10299, %r4776;
	shl.b64 	%rd10300, %rd10299, 48;
	and.b64  	%rd10301, %rd10300, 71776119061217280;
	or.b64  	%rd10302, %rd10301, %rd10298;
	cvt.u64.u32 	%rd10303, %r4775;
	shl.b64 	%rd10304, %rd10303, 56;
	or.b64  	%rd10305, %rd10304, %rd10302;
	cvt.u64.u32 	%rd10306, %r4774;
	and.b64  	%rd10307, %rd10306, 255;
	bfe.u32 	%r4779, %r4768, 8, 8;
	mul.wide.u32 	%rd10308, %r4779, 256;
	or.b64  	%rd10309, %rd10308, %rd10307;
	bfe.u32 	%r4780, %r4768, 16, 8;
	mul.wide.u32 	%rd10310, %r4780, 65536;
	or.b64  	%rd10311, %rd10310, %rd10309;
	bfe.u32 	%r4781, %r4768, 24, 8;
	mul.wide.u32 	%rd10312, %r4781, 16777216;
	or.b64  	%rd10313, %rd10312, %rd10311;
	cvt.u64.u32 	%rd10314, %r4773;
	shl.b64 	%rd10315, %rd10314, 32;
	and.b64  	%rd10316, %rd10315, 1095216660480;
	or.b64  	%rd10317, %rd10316, %rd10313;
	cvt.u64.u32 	%rd10318, %r4772;
	shl.b64 	%rd10319, %rd10318, 40;
	and.b64  	%rd10320, %rd10319, 280375465082880;
	or.b64  	%rd10321, %rd10320, %rd10317;
	cvt.u64.u32 	%rd10322, %r4771;
	shl.b64 	%rd10323, %rd10322, 48;
	and.b64  	%rd10324, %rd10323, 71776119061217280;
	or.b64  	%rd10325, %rd10324, %rd10321;
	cvt.u64.u32 	%rd10326, %r4770;
	shl.b64 	%rd10327, %rd10326, 56;
	or.b64  	%rd10328, %rd10327, %rd10325;
	st.local.v2.u64 	[%rd25+48], {%rd10305, %rd10328};
	ld.local.v4.b32 	{%r4782, %r4783, %r4784, %r4785}, [%rd24+64];
	bfe.u32 	%r4786, %r4785, 24, 8;
	bfe.u32 	%r4787, %r4785, 16, 8;
	bfe.u32 	%r4788, %r4785, 8, 8;
	bfe.u32 	%r4789, %r4785, 0, 8;
	bfe.u32 	%r4790, %r4784, 0, 8;
	bfe.u32 	%r4791, %r4783, 24, 8;
	bfe.u32 	%r4792, %r4783, 16, 8;
	bfe.u32 	%r4793, %r4783, 8, 8;
	bfe.u32 	%r4794, %r4783, 0, 8;
	ld.local.u32 	%rd10329, [%rd24+64];
	cvt.u64.u32 	%rd10330, %r4794;
	shl.b64 	%rd10331, %rd10330, 32;
	and.b64  	%rd10332, %rd10331, 1095216660480;
	or.b64  	%rd10333, %rd10332, %rd10329;
	cvt.u64.u32 	%rd10334, %r4793;
	shl.b64 	%rd10335, %rd10334, 40;
	and.b64  	%rd10336, %rd10335, 280375465082880;
	or.b64  	%rd10337, %rd10336, %rd10333;
	cvt.u64.u32 	%rd10338, %r4792;
	shl.b64 	%rd10339, %rd10338, 48;
	and.b64  	%rd10340, %rd10339, 71776119061217280;
	or.b64  	%rd10341, %rd10340, %rd10337;
	cvt.u64.u32 	%rd10342, %r4791;
	shl.b64 	%rd10343, %rd10342, 56;
	or.b64  	%rd10344, %rd10343, %rd10341;
	cvt.u64.u32 	%rd10345, %r4790;
	and.b64  	%rd10346, %rd10345, 255;
	bfe.u32 	%r4795, %r4784, 8, 8;
	mul.wide.u32 	%rd10347, %r4795, 256;
	or.b64  	%rd10348, %rd10347, %rd10346;
	bfe.u32 	%r4796, %r4784, 16, 8;
	mul.wide.u32 	%rd10349, %r4796, 65536;
	or.b64  	%rd10350, %rd10349, %rd10348;
	bfe.u32 	%r4797, %r4784, 24, 8;
	mul.wide.u32 	%rd10351, %r4797, 16777216;
	or.b64  	%rd10352, %rd10351, %rd10350;
	cvt.u64.u32 	%rd10353, %r4789;
	shl.b64 	%rd10354, %rd10353, 32;
	and.b64  	%rd10355, %rd10354, 1095216660480;
	or.b64  	%rd10356, %rd10355, %rd10352;
	cvt.u64.u32 	%rd10357, %r4788;
	shl.b64 	%rd10358, %rd10357, 40;
	and.b64  	%rd10359, %rd10358, 280375465082880;
	or.b64  	%rd10360, %rd10359, %rd10356;
	cvt.u64.u32 	%rd10361, %r4787;
	shl.b64 	%rd10362, %rd10361, 48;
	and.b64  	%rd10363, %rd10362, 71776119061217280;
	or.b64  	%rd10364, %rd10363, %rd10360;
	cvt.u64.u32 	%rd10365, %r4786;
	shl.b64 	%rd10366, %rd10365, 56;
	or.b64  	%rd10367, %rd10366, %rd10364;
	st.local.v2.u64 	[%rd25+64], {%rd10344, %rd10367};
	ld.local.v4.b32 	{%r4798, %r4799, %r4800, %r4801}, [%rd24+80];
	bfe.u32 	%r4802, %r4801, 24, 8;
	bfe.u32 	%r4803, %r4801, 16, 8;
	bfe.u32 	%r4804, %r4801, 8, 8;
	bfe.u32 	%r4805, %r4801, 0, 8;
	bfe.u32 	%r4806, %r4800, 0, 8;
	bfe.u32 	%r4807, %r4799, 24, 8;
	bfe.u32 	%r4808, %r4799, 16, 8;
	bfe.u32 	%r4809, %r4799, 8, 8;
	bfe.u32 	%r4810, %r4799, 0, 8;
	ld.local.u32 	%rd10368, [%rd24+80];
	cvt.u64.u32 	%rd10369, %r4810;
	shl.b64 	%rd10370, %rd10369, 32;
	and.b64  	%rd10371, %rd10370, 1095216660480;
	or.b64  	%rd10372, %rd10371, %rd10368;
	cvt.u64.u32 	%rd10373, %r4809;
	shl.b64 	%rd10374, %rd10373, 40;
	and.b64  	%rd10375, %rd10374, 280375465082880;
	or.b64  	%rd10376, %rd10375, %rd10372;
	cvt.u64.u32 	%rd10377, %r4808;
	shl.b64 	%rd10378, %rd10377, 48;
	and.b64  	%rd10379, %rd10378, 71776119061217280;
	or.b64  	%rd10380, %rd10379, %rd10376;
	cvt.u64.u32 	%rd10381, %r4807;
	shl.b64 	%rd10382, %rd10381, 56;
	or.b64  	%rd10383, %rd10382, %rd10380;
	cvt.u64.u32 	%rd10384, %r4806;
	and.b64  	%rd10385, %rd10384, 255;
	bfe.u32 	%r4811, %r4800, 8, 8;
	mul.wide.u32 	%rd10386, %r4811, 256;
	or.b64  	%rd10387, %rd10386, %rd10385;
	bfe.u32 	%r4812, %r4800, 16, 8;
	mul.wide.u32 	%rd10388, %r4812, 65536;
	or.b64  	%rd10389, %rd10388, %rd10387;
	bfe.u32 	%r4813, %r4800, 24, 8;
	mul.wide.u32 	%rd10390, %r4813, 16777216;
	or.b64  	%rd10391, %rd10390, %rd10389;
	cvt.u64.u32 	%rd10392, %r4805;
	shl.b64 	%rd10393, %rd10392, 32;
	and.b64  	%rd10394, %rd10393, 1095216660480;
	or.b64  	%rd10395, %rd10394, %rd10391;
	cvt.u64.u32 	%rd10396, %r4804;
	shl.b64 	%rd10397, %rd10396, 40;
	and.b64  	%rd10398, %rd10397, 280375465082880;
	or.b64  	%rd10399, %rd10398, %rd10395;
	cvt.u64.u32 	%rd10400, %r4803;
	shl.b64 	%rd10401, %rd10400, 48;
	and.b64  	%rd10402, %rd10401, 71776119061217280;
	or.b64  	%rd10403, %rd10402, %rd10399;
	cvt.u64.u32 	%rd10404, %r4802;
	shl.b64 	%rd10405, %rd10404, 56;
	or.b64  	%rd10406, %rd10405, %rd10403;
	st.local.v2.u64 	[%rd25+80], {%rd10383, %rd10406};
	ld.local.v4.b32 	{%r4814, %r4815, %r4816, %r4817}, [%rd24+96];
	bfe.u32 	%r4818, %r4817, 24, 8;
	bfe.u32 	%r4819, %r4817, 16, 8;
	bfe.u32 	%r4820, %r4817, 8, 8;
	bfe.u32 	%r4821, %r4817, 0, 8;
	bfe.u32 	%r4822, %r4816, 0, 8;
	bfe.u32 	%r4823, %r4815, 24, 8;
	bfe.u32 	%r4824, %r4815, 16, 8;
	bfe.u32 	%r4825, %r4815, 8, 8;
	bfe.u32 	%r4826, %r4815, 0, 8;
	ld.local.u32 	%rd10407, [%rd24+96];
	cvt.u64.u32 	%rd10408, %r4826;
	shl.b64 	%rd10409, %rd10408, 32;
	and.b64  	%rd10410, %rd10409, 1095216660480;
	or.b64  	%rd10411, %rd10410, %rd10407;
	cvt.u64.u32 	%rd10412, %r4825;
	shl.b64 	%rd10413, %rd10412, 40;
	and.b64  	%rd10414, %rd10413, 280375465082880;
	or.b64  	%rd10415, %rd10414, %rd10411;
	cvt.u64.u32 	%rd10416, %r4824;
	shl.b64 	%rd10417, %rd10416, 48;
	and.b64  	%rd10418, %rd10417, 71776119061217280;
	or.b64  	%rd10419, %rd10418, %rd10415;
	cvt.u64.u32 	%rd10420, %r4823;
	shl.b64 	%rd10421, %rd10420, 56;
	or.b64  	%rd10422, %rd10421, %rd10419;
	cvt.u64.u32 	%rd10423, %r4822;
	and.b64  	%rd10424, %rd10423, 255;
	bfe.u32 	%r4827, %r4816, 8, 8;
	mul.wide.u32 	%rd10425, %r4827, 256;
	or.b64  	%rd10426, %rd10425, %rd10424;
	bfe.u32 	%r4828, %r4816, 16, 8;
	mul.wide.u32 	%rd10427, %r4828, 65536;
	or.b64  	%rd10428, %rd10427, %rd10426;
	bfe.u32 	%r4829, %r4816, 24, 8;
	mul.wide.u32 	%rd10429, %r4829, 16777216;
	or.b64  	%rd10430, %rd10429, %rd10428;
	cvt.u64.u32 	%rd10431, %r4821;
	shl.b64 	%rd10432, %rd10431, 32;
	and.b64  	%rd10433, %rd10432, 1095216660480;
	or.b64  	%rd10434, %rd10433, %rd10430;
	cvt.u64.u32 	%rd10435, %r4820;
	shl.b64 	%rd10436, %rd10435, 40;
	and.b64  	%rd10437, %rd10436, 280375465082880;
	or.b64  	%rd10438, %rd10437, %rd10434;
	cvt.u64.u32 	%rd10439, %r4819;
	shl.b64 	%rd10440, %rd10439, 48;
	and.b64  	%rd10441, %rd10440, 71776119061217280;
	or.b64  	%rd10442, %rd10441, %rd10438;
	cvt.u64.u32 	%rd10443, %r4818;
	shl.b64 	%rd10444, %rd10443, 56;
	or.b64  	%rd10445, %rd10444, %rd10442;
	st.local.v2.u64 	[%rd25+96], {%rd10422, %rd10445};
	ld.local.v4.b32 	{%r4830, %r4831, %r4832, %r4833}, [%rd24+112];
	bfe.u32 	%r4834, %r4833, 24, 8;
	bfe.u32 	%r4835, %r4833, 16, 8;
	bfe.u32 	%r4836, %r4833, 8, 8;
	bfe.u32 	%r4837, %r4833, 0, 8;
	bfe.u32 	%r4838, %r4832, 0, 8;
	bfe.u32 	%r4839, %r4831, 24, 8;
	bfe.u32 	%r4840, %r4831, 16, 8;
	bfe.u32 	%r4841, %r4831, 8, 8;
	bfe.u32 	%r4842, %r4831, 0, 8;
	ld.local.u32 	%rd10446, [%rd24+112];
	cvt.u64.u32 	%rd10447, %r4842;
	shl.b64 	%rd10448, %rd10447, 32;
	and.b64  	%rd10449, %rd10448, 1095216660480;
	or.b64  	%rd10450, %rd10449, %rd10446;
	cvt.u64.u32 	%rd10451, %r4841;
	shl.b64 	%rd10452, %rd10451, 40;
	and.b64  	%rd10453, %rd10452, 280375465082880;
	or.b64  	%rd10454, %rd10453, %rd10450;
	cvt.u64.u32 	%rd10455, %r4840;
	shl.b64 	%rd10456, %rd10455, 48;
	and.b64  	%rd10457, %rd10456, 71776119061217280;
	or.b64  	%rd10458, %rd10457, %rd10454;
	cvt.u64.u32 	%rd10459, %r4839;
	shl.b64 	%rd10460, %rd10459, 56;
	or.b64  	%rd10461, %rd10460, %rd10458;
	cvt.u64.u32 	%rd10462, %r4838;
	and.b64  	%rd10463, %rd10462, 255;
	bfe.u32 	%r4843, %r4832, 8, 8;
	mul.wide.u32 	%rd10464, %r4843, 256;
	or.b64  	%rd10465, %rd10464, %rd10463;
	bfe.u32 	%r4844, %r4832, 16, 8;
	mul.wide.u32 	%rd10466, %r4844, 65536;
	or.b64  	%rd10467, %rd10466, %rd10465;
	bfe.u32 	%r4845, %r4832, 24, 8;
	mul.wide.u32 	%rd10468, %r4845, 16777216;
	or.b64  	%rd10469, %rd10468, %rd10467;
	cvt.u64.u32 	%rd10470, %r4837;
	shl.b64 	%rd10471, %rd10470, 32;
	and.b64  	%rd10472, %rd10471, 1095216660480;
	or.b64  	%rd10473, %rd10472, %rd10469;
	cvt.u64.u32 	%rd10474, %r4836;
	shl.b64 	%rd10475, %rd10474, 40;
	and.b64  	%rd10476, %rd10475, 280375465082880;
	or.b64  	%rd10477, %rd10476, %rd10473;
	cvt.u64.u32 	%rd10478, %r4835;
	shl.b64 	%rd10479, %rd10478, 48;
	and.b64  	%rd10480, %rd10479, 71776119061217280;
	or.b64  	%rd10481, %rd10480, %rd10477;
	cvt.u64.u32 	%rd10482, %r4834;
	shl.b64 	%rd10483, %rd10482, 56;
	or.b64  	%rd10484, %rd10483, %rd10481;
	st.local.v2.u64 	[%rd25+112], {%rd10461, %rd10484};
	xor.b64  	%rd19457, %rd751, %rd1298;
	mov.b32 	%r10402, 0;
	mov.u64 	%rd19444, %rd754;
	mov.u64 	%rd19445, %rd752;
	mov.u64 	%rd19448, %rd19633;
	mov.u64 	%rd19449, %rd19634;
	mov.u64 	%rd19452, %rd19637;
	mov.u64 	%rd19453, %rd753;
	mov.u64 	%rd19456, %rd19641;
	mov.u64 	%rd19459, %rd1289;
$L__BB0_228:
	mul.wide.u32 	%rd10485, %r10402, 16;
	mov.u64 	%rd10486, blake2b_sigma;
	add.s64 	%rd10487, %rd10486, %rd10485;
	ld.const.u8 	%r4846, [%rd10487];
	mul.wide.u32 	%rd10488, %r4846, 8;
	add.s64 	%rd10489, %rd25, %rd10488;
	ld.local.u64 	%rd10490, [%rd10489];
	ld.const.u8 	%r4847, [%rd10487+1];
	mul.wide.u32 	%rd10491, %r4847, 8;
	add.s64 	%rd10492, %rd25, %rd10491;
	ld.local.u64 	%rd10493, [%rd10492];
	add.s64 	%rd10494, %rd19459, %rd10490;
	add.s64 	%rd10495, %rd10494, %rd19458;
	xor.b64  	%rd10496, %rd19457, %rd10495;
	mov.b64 	{%r4848, %r4849}, %rd10496;
	mov.b64 	%rd10497, {%r4849, %r4848};
	add.s64 	%rd10498, %rd19456, %rd10497;
	xor.b64  	%rd10499, %rd19458, %rd10498;
	mov.b64 	{%r4850, %r4851}, %rd10499;
	shf.l.wrap.b32 	%r4852, %r4851, %r4850, 8;
	shf.l.wrap.b32 	%r4853, %r4850, %r4851, 8;
	mov.b64 	%rd10500, {%r4853, %r4852};
	add.s64 	%rd10501, %rd10500, %rd10493;
	add.s64 	%rd10502, %rd10501, %rd10495;
	xor.b64  	%rd10503, %rd10497, %rd10502;
	mov.b64 	{%r4854, %r4855}, %rd10503;
	shf.l.wrap.b32 	%r4856, %r4855, %r4854, 16;
	shf.l.wrap.b32 	%r4857, %r4854, %r4855, 16;
	mov.b64 	%rd10504, {%r4857, %r4856};
	add.s64 	%rd10505, %rd10498, %rd10504;
	xor.b64  	%rd10506, %rd10500, %rd10505;
	mov.b64 	{%r4858, %r4859}, %rd10506;
	shf.l.wrap.b32 	%r4860, %r4858, %r4859, 1;
	shf.l.wrap.b32 	%r4861, %r4859, %r4858, 1;
	mov.b64 	%rd10507, {%r4861, %r4860};
	ld.const.u8 	%r4862, [%rd10487+2];
	mul.wide.u32 	%rd10508, %r4862, 8;
	add.s64 	%rd10509, %rd25, %rd10508;
	ld.local.u64 	%rd10510, [%rd10509];
	ld.const.u8 	%r4863, [%rd10487+3];
	mul.wide.u32 	%rd10511, %r4863, 8;
	add.s64 	%rd10512, %rd25, %rd10511;
	ld.local.u64 	%rd10513, [%rd10512];
	add.s64 	%rd10514, %rd19455, %rd10510;
	add.s64 	%rd10515, %rd10514, %rd19454;
	xor.b64  	%rd10516, %rd19453, %rd10515;
	mov.b64 	{%r4864, %r4865}, %rd10516;
	mov.b64 	%rd10517, {%r4865, %r4864};
	add.s64 	%rd10518, %rd19452, %rd10517;
	xor.b64  	%rd10519, %rd19454, %rd10518;
	mov.b64 	{%r4866, %r4867}, %rd10519;
	shf.l.wrap.b32 	%r4868, %r4867, %r4866, 8;
	shf.l.wrap.b32 	%r4869, %r4866, %r4867, 8;
	mov.b64 	%rd10520, {%r4869, %r4868};
	add.s64 	%rd10521, %rd10520, %rd10513;
	add.s64 	%rd10522, %rd10521, %rd10515;
	xor.b64  	%rd10523, %rd10517, %rd10522;
	mov.b64 	{%r4870, %r4871}, %rd10523;
	shf.l.wrap.b32 	%r4872, %r4871, %r4870, 16;
	shf.l.wrap.b32 	%r4873, %r4870, %r4871, 16;
	mov.b64 	%rd10524, {%r4873, %r4872};
	add.s64 	%rd10525, %rd10518, %rd10524;
	xor.b64  	%rd10526, %rd10520, %rd10525;
	mov.b64 	{%r4874, %r4875}, %rd10526;
	shf.l.wrap.b32 	%r4876, %r4874, %r4875, 1;
	shf.l.wrap.b32 	%r4877, %r4875, %r4874, 1;
	mov.b64 	%rd10527, {%r4877, %r4876};
	ld.const.u8 	%r4878, [%rd10487+4];
	mul.wide.u32 	%rd10528, %r4878, 8;
	add.s64 	%rd10529, %rd25, %rd10528;
	ld.local.u64 	%rd10530, [%rd10529];
	ld.const.u8 	%r4879, [%rd10487+5];
	mul.wide.u32 	%rd10531, %r4879, 8;
	add.s64 	%rd10532, %rd25, %rd10531;
	ld.local.u64 	%rd10533, [%rd10532];
	add.s64 	%rd10534, %rd19451, %rd10530;
	add.s64 	%rd10535, %rd10534, %rd19450;
	xor.b64  	%rd10536, %rd19449, %rd10535;
	mov.b64 	{%r4880, %r4881}, %rd10536;
	mov.b64 	%rd10537, {%r4881, %r4880};
	add.s64 	%rd10538, %rd19448, %rd10537;
	xor.b64  	%rd10539, %rd19450, %rd10538;
	mov.b64 	{%r4882, %r4883}, %rd10539;
	shf.l.wrap.b32 	%r4884, %r4883, %r4882, 8;
	shf.l.wrap.b32 	%r4885, %r4882, %r4883, 8;
	mov.b64 	%rd10540, {%r4885, %r4884};
	add.s64 	%rd10541, %rd10540, %rd10533;
	add.s64 	%rd10542, %rd10541, %rd10535;
	xor.b64  	%rd10543, %rd10537, %rd10542;
	mov.b64 	{%r4886, %r4887}, %rd10543;
	shf.l.wrap.b32 	%r4888, %r4887, %r4886, 16;
	shf.l.wrap.b32 	%r4889, %r4886, %r4887, 16;
	mov.b64 	%rd10544, {%r4889, %r4888};
	add.s64 	%rd10545, %rd10538, %rd10544;
	xor.b64  	%rd10546, %rd10540, %rd10545;
	mov.b64 	{%r4890, %r4891}, %rd10546;
	shf.l.wrap.b32 	%r4892, %r4890, %r4891, 1;
	shf.l.wrap.b32 	%r4893, %r4891, %r4890, 1;
	mov.b64 	%rd10547, {%r4893, %r4892};
	ld.const.u8 	%r4894, [%rd10487+6];
	mul.wide.u32 	%rd10548, %r4894, 8;
	add.s64 	%rd10549, %rd25, %rd10548;
	ld.local.u64 	%rd10550, [%rd10549];
	ld.const.u8 	%r4895, [%rd10487+7];
	mul.wide.u32 	%rd10551, %r4895, 8;
	add.s64 	%rd10552, %rd25, %rd10551;
	ld.local.u64 	%rd10553, [%rd10552];
	add.s64 	%rd10554, %rd19447, %rd10550;
	add.s64 	%rd10555, %rd10554, %rd19446;
	xor.b64  	%rd10556, %rd19445, %rd10555;
	mov.b64 	{%r4896, %r4897}, %rd10556;
	mov.b64 	%rd10557, {%r4897, %r4896};
	add.s64 	%rd10558, %rd19444, %rd10557;
	xor.b64  	%rd10559, %rd19446, %rd10558;
	mov.b64 	{%r4898, %r4899}, %rd10559;
	shf.l.wrap.b32 	%r4900, %r4899, %r4898, 8;
	shf.l.wrap.b32 	%r4901, %r4898, %r4899, 8;
	mov.b64 	%rd10560, {%r4901, %r4900};
	add.s64 	%rd10561, %rd10560, %rd10553;
	add.s64 	%rd10562, %rd10561, %rd10555;
	xor.b64  	%rd10563, %rd10557, %rd10562;
	mov.b64 	{%r4902, %r4903}, %rd10563;
	shf.l.wrap.b32 	%r4904, %r4903, %r4902, 16;
	shf.l.wrap.b32 	%r4905, %r4902, %r4903, 16;
	mov.b64 	%rd10564, {%r4905, %r4904};
	add.s64 	%rd10565, %rd10558, %rd10564;
	xor.b64  	%rd10566, %rd10560, %rd10565;
	mov.b64 	{%r4906, %r4907}, %rd10566;
	shf.l.wrap.b32 	%r4908, %r4906, %r4907, 1;
	shf.l.wrap.b32 	%r4909, %r4907, %r4906, 1;
	mov.b64 	%rd10567, {%r4909, %r4908};
	ld.const.u8 	%r4910, [%rd10487+8];
	mul.wide.u32 	%rd10568, %r4910, 8;
	add.s64 	%rd10569, %rd25, %rd10568;
	ld.local.u64 	%rd10570, [%rd10569];
	ld.const.u8 	%r4911, [%rd10487+9];
	mul.wide.u32 	%rd10571, %r4911, 8;
	add.s64 	%rd10572, %rd25, %rd10571;
	ld.local.u64 	%rd10573, [%rd10572];
	add.s64 	%rd10574, %rd10502, %rd10570;
	add.s64 	%rd10575, %rd10574, %rd10527;
	xor.b64  	%rd10576, %rd10564, %rd10575;
	mov.b64 	{%r4912, %r4913}, %rd10576;
	mov.b64 	%rd10577, {%r4913, %r4912};
	add.s64 	%rd10578, %rd10545, %rd10577;
	xor.b64  	%rd10579, %rd10527, %rd10578;
	mov.b64 	{%r4914, %r4915}, %rd10579;
	shf.l.wrap.b32 	%r4916, %r4915, %r4914, 8;
	shf.l.wrap.b32 	%r4917, %r4914, %r4915, 8;
	mov.b64 	%rd10580, {%r4917, %r4916};
	add.s64 	%rd10581, %rd10580, %rd10573;
	add.s64 	%rd19459, %rd10581, %rd10575;
	xor.b64  	%rd10582, %rd10577, %rd19459;
	mov.b64 	{%r4918, %r4919}, %rd10582;
	shf.l.wrap.b32 	%r4920, %r4919, %r4918, 16;
	shf.l.wrap.b32 	%r4921, %r4918, %r4919, 16;
	mov.b64 	%rd19445, {%r4921, %r4920};
	add.s64 	%rd19448, %rd10578, %rd19445;
	xor.b64  	%rd10583, %rd10580, %rd19448;
	mov.b64 	{%r4922, %r4923}, %rd10583;
	shf.l.wrap.b32 	%r4924, %r4922, %r4923, 1;
	shf.l.wrap.b32 	%r4925, %r4923, %r4922, 1;
	mov.b64 	%rd19454, {%r4925, %r4924};
	ld.const.u8 	%r4926, [%rd10487+10];
	mul.wide.u32 	%rd10584, %r4926, 8;
	add.s64 	%rd10585, %rd25, %rd10584;
	ld.local.u64 	%rd10586, [%rd10585];
	ld.const.u8 	%r4927, [%rd10487+11];
	mul.wide.u32 	%rd10587, %r4927, 8;
	add.s64 	%rd10588, %rd25, %rd10587;
	ld.local.u64 	%rd10589, [%rd10588];
	add.s64 	%rd10590, %rd10522, %rd10586;
	add.s64 	%rd10591, %rd10590, %rd10547;
	xor.b64  	%rd10592, %rd10504, %rd10591;
	mov.b64 	{%r4928, %r4929}, %rd10592;
	mov.b64 	%rd10593, {%r4929, %r4928};
	add.s64 	%rd10594, %rd10565, %rd10593;
	xor.b64  	%rd10595, %rd10547, %rd10594;
	mov.b64 	{%r4930, %r4931}, %rd10595;
	shf.l.wrap.b32 	%r4932, %r4931, %r4930, 8;
	shf.l.wrap.b32 	%r4933, %r4930, %r4931, 8;
	mov.b64 	%rd10596, {%r4933, %r4932};
	add.s64 	%rd10597, %rd10596, %rd10589;
	add.s64 	%rd19455, %rd10597, %rd10591;
	xor.b64  	%rd10598, %rd10593, %rd19455;
	mov.b64 	{%r4934, %r4935}, %rd10598;
	shf.l.wrap.b32 	%r4936, %r4935, %r4934, 16;
	shf.l.wrap.b32 	%r4937, %r4934, %r4935, 16;
	mov.b64 	%rd19457, {%r4937, %r4936};
	add.s64 	%rd19444, %rd10594, %rd19457;
	xor.b64  	%rd10599, %rd10596, %rd19444;
	mov.b64 	{%r4938, %r4939}, %rd10599;
	shf.l.wrap.b32 	%r4940, %r4938, %r4939, 1;
	shf.l.wrap.b32 	%r4941, %r4939, %r4938, 1;
	mov.b64 	%rd19450, {%r4941, %r4940};
	ld.const.u8 	%r4942, [%rd10487+12];
	mul.wide.u32 	%rd10600, %r4942, 8;
	add.s64 	%rd10601, %rd25, %rd10600;
	ld.local.u64 	%rd10602, [%rd10601];
	ld.const.u8 	%r4943, [%rd10487+13];
	mul.wide.u32 	%rd10603, %r4943, 8;
	add.s64 	%rd10604, %rd25, %rd10603;
	ld.local.u64 	%rd10605, [%rd10604];
	add.s64 	%rd10606, %rd10542, %rd10602;
	add.s64 	%rd10607, %rd10606, %rd10567;
	xor.b64  	%rd10608, %rd10524, %rd10607;
	mov.b64 	{%r4944, %r4945}, %rd10608;
	mov.b64 	%rd10609, {%r4945, %r4944};
	add.s64 	%rd10610, %rd10505, %rd10609;
	xor.b64  	%rd10611, %rd10567, %rd10610;
	mov.b64 	{%r4946, %r4947}, %rd10611;
	shf.l.wrap.b32 	%r4948, %r4947, %r4946, 8;
	shf.l.wrap.b32 	%r4949, %r4946, %r4947, 8;
	mov.b64 	%rd10612, {%r4949, %r4948};
	add.s64 	%rd10613, %rd10612, %rd10605;
	add.s64 	%rd19451, %rd10613, %rd10607;
	xor.b64  	%rd10614, %rd10609, %rd19451;
	mov.b64 	{%r4950, %r4951}, %rd10614;
	shf.l.wrap.b32 	%r4952, %r4951, %r4950, 16;
	shf.l.wrap.b32 	%r4953, %r4950, %r4951, 16;
	mov.b64 	%rd19453, {%r4953, %r4952};
	add.s64 	%rd19456, %rd10610, %rd19453;
	xor.b64  	%rd10615, %rd10612, %rd19456;
	mov.b64 	{%r4954, %r4955}, %rd10615;
	shf.l.wrap.b32 	%r4956, %r4954, %r4955, 1;
	shf.l.wrap.b32 	%r4957, %r4955, %r4954, 1;
	mov.b64 	%rd19446, {%r4957, %r4956};
	ld.const.u8 	%r4958, [%rd10487+14];
	mul.wide.u32 	%rd10616, %r4958, 8;
	add.s64 	%rd10617, %rd25, %rd10616;
	ld.local.u64 	%rd10618, [%rd10617];
	ld.const.u8 	%r4959, [%rd10487+15];
	mul.wide.u32 	%rd10619, %r4959, 8;
	add.s64 	%rd10620, %rd25, %rd10619;
	ld.local.u64 	%rd10621, [%rd10620];
	add.s64 	%rd10622, %rd10562, %rd10618;
	add.s64 	%rd10623, %rd10622, %rd10507;
	xor.b64  	%rd10624, %rd10544, %rd10623;
	mov.b64 	{%r4960, %r4961}, %rd10624;
	mov.b64 	%rd10625, {%r4961, %r4960};
	add.s64 	%rd10626, %rd10525, %rd10625;
	xor.b64  	%rd10627, %rd10507, %rd10626;
	mov.b64 	{%r4962, %r4963}, %rd10627;
	shf.l.wrap.b32 	%r4964, %r4963, %r4962, 8;
	shf.l.wrap.b32 	%r4965, %r4962, %r4963, 8;
	mov.b64 	%rd10628, {%r4965, %r4964};
	add.s64 	%rd10629, %rd10628, %rd10621;
	add.s64 	%rd19447, %rd10629, %rd10623;
	xor.b64  	%rd10630, %rd10625, %rd19447;
	mov.b64 	{%r4966, %r4967}, %rd10630;
	shf.l.wrap.b32 	%r4968, %r4967, %r4966, 16;
	shf.l.wrap.b32 	%r4969, %r4966, %r4967, 16;
	mov.b64 	%rd19449, {%r4969, %r4968};
	add.s64 	%rd19452, %rd10626, %rd19449;
	xor.b64  	%rd10631, %rd10628, %rd19452;
	mov.b64 	{%r4970, %r4971}, %rd10631;
	shf.l.wrap.b32 	%r4972, %r4970, %r4971, 1;
	shf.l.wrap.b32 	%r4973, %r4971, %r4970, 1;
	mov.b64 	%rd19458, {%r4973, %r4972};
	add.s32 	%r10402, %r10402, 1;
	setp.ne.s32 	%p151, %r10402, 12;
	@%p151 bra 	$L__BB0_228;
	xor.b64  	%rd10632, %rd19459, %rd1289;
	xor.b64  	%rd19478, %rd10632, %rd19456;
	bra.uni 	$L__BB0_244;
$L__BB0_230:
	or.b64  	%rd10167, %rd1001, %rd1231;
	and.b64  	%rd10168, %rd10167, -4294967296;
	setp.ne.s64 	%p144, %rd10168, 0;
	@%p144 bra 	$L__BB0_232;
	cvt.u32.u64 	%r4680, %rd1231;
	cvt.u32.u64 	%r4681, %rd1001;
	rem.u32 	%r4682, %r4681, %r4680;
	cvt.u64.u32 	%rd19478, %r4682;
	bra.uni 	$L__BB0_244;
$L__BB0_232:
	rem.u64 	%rd19478, %rd1001, %rd1231;
	bra.uni 	$L__BB0_244;
$L__BB0_233:
	and.b64  	%rd19478, %rd1231, %rd1001;
	bra.uni 	$L__BB0_244;
$L__BB0_234:
	setp.eq.s64 	%p138, %rd1001, 0;
	mov.b64 	%rd19478, 0;
	@%p138 bra 	$L__BB0_244;
	add.s64 	%rd9934, %rd1001, 1;
	shr.u64 	%rd19476, %rd9934, 1;
	setp.ge.u64 	%p139, %rd19476, %rd1001;
	mov.u64 	%rd19478, %rd1001;
	@%p139 bra 	$L__BB0_244;
$L__BB0_236:
	mov.u64 	%rd19478, %rd19476;
	or.b64  	%rd9935, %rd1001, %rd19478;
	and.b64  	%rd9936, %rd9935, -4294967296;
	setp.ne.s64 	%p140, %rd9936, 0;
	@%p140 bra 	$L__BB0_238;
	cvt.u32.u64 	%r4428, %rd19478;
	cvt.u32.u64 	%r4429, %rd1001;
	div.u32 	%r4430, %r4429, %r4428;
	cvt.u64.u32 	%rd19477, %r4430;
	bra.uni 	$L__BB0_239;
$L__BB0_238:
	div.u64 	%rd19477, %rd1001, %rd19478;
$L__BB0_239:
	add.s64 	%rd9937, %rd19477, %rd19478;
	shr.u64 	%rd19476, %rd9937, 1;
	setp.lt.u64 	%p141, %rd19476, %rd19478;
	@%p141 bra 	$L__BB0_236;
	bra.uni 	$L__BB0_244;
$L__BB0_240:
	brev.b64 	%rd19478, %rd1001;
	bra.uni 	$L__BB0_244;
$L__BB0_241:
	cvt.u32.u16 	%r4425, %rs76;
	shl.b64 	%rd9931, %rd1001, %r4425;
	neg.s32 	%r4426, %r4425;
	and.b32  	%r4427, %r4426, 63;
	shr.u64 	%rd9932, %rd1001, %r4427;
	or.b64  	%rd19478, %rd9931, %rd9932;
	bra.uni 	$L__BB0_244;
$L__BB0_242:
	setp.eq.s16 	%p129, %rs346, 11;
	@%p129 bra 	$L__BB0_241;
	cvt.u32.u16 	%r4422, %rs76;
	shr.u64 	%rd9929, %rd1001, %r4422;
	neg.s32 	%r4423, %r4422;
	and.b32  	%r4424, %r4423, 63;
	shl.b64 	%rd9930, %rd1001, %r4424;
	or.b64  	%rd19478, %rd9929, %rd9930;
$L__BB0_244:
	add.s64 	%rd1389, %rd45, 256;
	shl.b16 	%rs301, %rs75, 3;
	cvt.u64.u16 	%rd11099, %rs301;
	and.b64  	%rd11100, %rd11099, 248;
	add.s64 	%rd11101, %rd45, %rd11100;
	st.local.u64 	[%rd11101], %rd19478;
	ld.local.u64 	%rd11102, [%rd45+456];
	add.s64 	%rd11103, %rd11102, 20;
	st.local.u64 	[%rd45+456], %rd11103;
	ld.local.u64 	%rd1390, [%rd45+448];
	add.s64 	%rd11104, %rd1390, 20;
	setp.gt.u64 	%p161, %rd11104, 128;
	@%p161 bra 	$L__BB0_246;
	add.s64 	%rd12012, %rd1389, %rd1390;
	st.local.u8 	[%rd12012+64], %rs65;
	ld.local.u64 	%rd12013, [%rd45+448];
	add.s64 	%rd12014, %rd1389, %rd12013;
	st.local.u8 	[%rd12014+65], %rs68;
	ld.local.u64 	%rd12015, [%rd45+448];
	add.s64 	%rd12016, %rd1389, %rd12015;
	st.local.u8 	[%rd12016+66], %rs74;
	ld.local.u64 	%rd12017, [%rd45+448];
	add.s64 	%rd12018, %rd1389, %rd12017;
	st.local.u8 	[%rd12018+67], %rs75;
	ld.local.u64 	%rd12019, [%rd45+448];
	add.s64 	%rd12020, %rd1389, %rd12019;
	st.local.u8 	[%rd12020+68], %rs77;
	ld.local.u64 	%rd12021, [%rd45+448];
	add.s64 	%rd12022, %rd1389, %rd12021;
	st.local.u8 	[%rd12022+69], %rs78;
	ld.local.u64 	%rd12023, [%rd45+448];
	add.s64 	%rd12024, %rd1389, %rd12023;
	st.local.u8 	[%rd12024+70], %rs79;
	ld.local.u64 	%rd12025, [%rd45+448];
	add.s64 	%rd12026, %rd1389, %rd12025;
	st.local.u8 	[%rd12026+71], %rs80;
	ld.local.u64 	%rd12027, [%rd45+448];
	add.s64 	%rd12028, %rd1389, %rd12027;
	st.local.u8 	[%rd12028+72], %rs85;
	ld.local.u64 	%rd12029, [%rd45+448];
	add.s64 	%rd12030, %rd1389, %rd12029;
	st.local.u8 	[%rd12030+73], %rs86;
	ld.local.u64 	%rd12031, [%rd45+448];
	add.s64 	%rd12032, %rd1389, %rd12031;
	st.local.u8 	[%rd12032+74], %rs87;
	ld.local.u64 	%rd12033, [%rd45+448];
	add.s64 	%rd12034, %rd1389, %rd12033;
	st.local.u8 	[%rd12034+75], %rs88;
	ld.local.u64 	%rd12035, [%rd45+448];
	add.s64 	%rd12036, %rd1389, %rd12035;
	st.local.u8 	[%rd12036+76], %rs81;
	ld.local.u64 	%rd12037, [%rd45+448];
	add.s64 	%rd12038, %rd1389, %rd12037;
	st.local.u8 	[%rd12038+77], %rs82;
	ld.local.u64 	%rd12039, [%rd45+448];
	add.s64 	%rd12040, %rd1389, %rd12039;
	st.local.u8 	[%rd12040+78], %rs83;
	ld.local.u64 	%rd12041, [%rd45+448];
	add.s64 	%rd12042, %rd1389, %rd12041;
	st.local.u8 	[%rd12042+79], %rs84;
	ld.local.u64 	%rd12043, [%rd45+448];
	add.s64 	%rd12044, %rd1389, %rd12043;
	st.local.u8 	[%rd12044+80], %rs89;
	ld.local.u64 	%rd12045, [%rd45+448];
	add.s64 	%rd12046, %rd1389, %rd12045;
	st.local.u8 	[%rd12046+81], %rs90;
	ld.local.u64 	%rd12047, [%rd45+448];
	add.s64 	%rd12048, %rd1389, %rd12047;
	st.local.u8 	[%rd12048+82], %rs91;
	ld.local.u64 	%rd12049, [%rd45+448];
	add.s64 	%rd12050, %rd1389, %rd12049;
	st.local.u8 	[%rd12050+83], %rs92;
	ld.local.u64 	%rd12051, [%rd45+448];
	add.s64 	%rd19527, %rd12051, 20;
	bra.uni 	$L__BB0_268;
$L__BB0_246:
	sub.s64 	%rd19506, 128, %rd1390;
	setp.eq.s64 	%p162, %rd1390, 128;
	@%p162 bra 	$L__BB0_254;
	and.b64  	%rd1393, %rd19506, 3;
	add.s64 	%rd11106, %rd1390, -125;
	setp.lt.u64 	%p163, %rd11106, 3;
	mov.b64 	%rd19479, 0;
	@%p163 bra 	$L__BB0_250;
	and.b64  	%rd19479, %rd19506, -4;
	mov.b64 	%rd19480, 0;
$L__BB0_249:
	add.s64 	%rd11108, %rd761, %rd19480;
	ld.local.u32 	%r5268, [%rd11108];
	bfe.u32 	%r5269, %r5268, 0, 8;
	bfe.u32 	%r5270, %r5268, 8, 8;
	bfe.u32 	%r5271, %r5268, 16, 8;
	bfe.u32 	%r5272, %r5268, 24, 8;
	ld.local.u64 	%rd11109, [%rd45+448];
	add.s64 	%rd11110, %rd19480, %rd11109;
	add.s64 	%rd11111, %rd1389, %rd11110;
	st.local.u8 	[%rd11111+64], %r5269;
	ld.local.u64 	%rd11112, [%rd45+448];
	add.s64 	%rd11113, %rd19480, %rd11112;
	add.s64 	%rd11114, %rd1389, %rd11113;
	st.local.u8 	[%rd11114+65], %r5270;
	ld.local.u64 	%rd11115, [%rd45+448];
	add.s64 	%rd11116, %rd19480, %rd11115;
	add.s64 	%rd11117, %rd1389, %rd11116;
	st.local.u8 	[%rd11117+66], %r5271;
	ld.local.u64 	%rd11118, [%rd45+448];
	add.s64 	%rd11119, %rd19480, %rd11118;
	add.s64 	%rd11120, %rd1389, %rd11119;
	st.local.u8 	[%rd11120+67], %r5272;
	add.s64 	%rd19480, %rd19480, 4;
	setp.eq.s64 	%p164, %rd19480, %rd19479;
	@%p164 bra 	$L__BB0_250;
	bra.uni 	$L__BB0_249;
$L__BB0_250:
	setp.eq.s64 	%p165, %rd1393, 0;
	@%p165 bra 	$L__BB0_254;
	add.s64 	%rd1396, %rd761, %rd19479;
	ld.local.u8 	%rs302, [%rd1396];
	ld.local.u64 	%rd11121, [%rd45+448];
	add.s64 	%rd11122, %rd19479, %rd11121;
	add.s64 	%rd11123, %rd1389, %rd11122;
	st.local.u8 	[%rd11123+64], %rs302;
	setp.eq.s64 	%p166, %rd1393, 1;
	@%p166 bra 	$L__BB0_254;
	ld.local.u8 	%rs303, [%rd1396+1];
	ld.local.u64 	%rd11124, [%rd45+448];
	add.s64 	%rd11125, %rd19479, %rd11124;
	add.s64 	%rd11126, %rd1389, %rd11125;
	st.local.u8 	[%rd11126+65], %rs303;
	setp.eq.s64 	%p167, %rd1393, 2;
	@%p167 bra 	$L__BB0_254;
	ld.local.u8 	%rs304, [%rd1396+2];
	ld.local.u64 	%rd11127, [%rd45+448];
	add.s64 	%rd11128, %rd19479, %rd11127;
	add.s64 	%rd11129, %rd1389, %rd11128;
	st.local.u8 	[%rd11129+66], %rs304;
$L__BB0_254:
	ld.local.v2.b32 	{%r5274, %r5275}, [%rd45+320];
	bfe.u32 	%r5276, %r5275, 24, 8;
	bfe.u32 	%r5277, %r5275, 16, 8;
	bfe.u32 	%r5278, %r5275, 8, 8;
	bfe.u32 	%r5279, %r5275, 0, 8;
	ld.local.u32 	%rd11130, [%rd45+320];
	cvt.u64.u32 	%rd11131, %r5279;
	shl.b64 	%rd11132, %rd11131, 32;
	and.b64  	%rd11133, %rd11132, 1095216660480;
	or.b64  	%rd11134, %rd11133, %rd11130;
	cvt.u64.u32 	%rd11135, %r5278;
	shl.b64 	%rd11136, %rd11135, 40;
	and.b64  	%rd11137, %rd11136, 280375465082880;
	or.b64  	%rd11138, %rd11137, %rd11134;
	cvt.u64.u32 	%rd11139, %r5277;
	shl.b64 	%rd11140, %rd11139, 48;
	and.b64  	%rd11141, %rd11140, 71776119061217280;
	or.b64  	%rd11142, %rd11141, %rd11138;
	cvt.u64.u32 	%rd11143, %r5276;
	shl.b64 	%rd11144, %rd11143, 56;
	or.b64  	%rd11145, %rd11144, %rd11142;
	ld.local.v2.b32 	{%r5280, %r5281}, [%rd45+328];
	bfe.u32 	%r5282, %r5281, 24, 8;
	bfe.u32 	%r5283, %r5281, 16, 8;
	bfe.u32 	%r5284, %r5281, 8, 8;
	bfe.u32 	%r5285, %r5281, 0, 8;
	ld.local.u32 	%rd11146, [%rd45+328];
	cvt.u64.u32 	%rd11147, %r5285;
	shl.b64 	%rd11148, %rd11147, 32;
	and.b64  	%rd11149, %rd11148, 1095216660480;
	or.b64  	%rd11150, %rd11149, %rd11146;
	cvt.u64.u32 	%rd11151, %r5284;
	shl.b64 	%rd11152, %rd11151, 40;
	and.b64  	%rd11153, %rd11152, 280375465082880;
	or.b64  	%rd11154, %rd11153, %rd11150;
	cvt.u64.u32 	%rd11155, %r5283;
	shl.b64 	%rd11156, %rd11155, 48;
	and.b64  	%rd11157, %rd11156, 71776119061217280;
	or.b64  	%rd11158, %rd11157, %rd11154;
	cvt.u64.u32 	%rd11159, %r5282;
	shl.b64 	%rd11160, %rd11159, 56;
	or.b64  	%rd11161, %rd11160, %rd11158;
	st.local.v2.u64 	[%rd21], {%rd11145, %rd11161};
	ld.local.v2.b32 	{%r5286, %r5287}, [%rd45+336];
	bfe.u32 	%r5288, %r5287, 24, 8;
	bfe.u32 	%r5289, %r5287, 16, 8;
	bfe.u32 	%r5290, %r5287, 8, 8;
	bfe.u32 	%r5291, %r5287, 0, 8;
	ld.local.u32 	%rd11162, [%rd45+336];
	cvt.u64.u32 	%rd11163, %r5291;
	shl.b64 	%rd11164, %rd11163, 32;
	and.b64  	%rd11165, %rd11164, 1095216660480;
	or.b64  	%rd11166, %rd11165, %rd11162;
	cvt.u64.u32 	%rd11167, %r5290;
	shl.b64 	%rd11168, %rd11167, 40;
	and.b64  	%rd11169, %rd11168, 280375465082880;
	or.b64  	%rd11170, %rd11169, %rd11166;
	cvt.u64.u32 	%rd11171, %r5289;
	shl.b64 	%rd11172, %rd11171, 48;
	and.b64  	%rd11173, %rd11172, 71776119061217280;
	or.b64  	%rd11174, %rd11173, %rd11170;
	cvt.u64.u32 	%rd11175, %r5288;
	shl.b64 	%rd11176, %rd11175, 56;
	or.b64  	%rd11177, %rd11176, %rd11174;
	ld.local.v2.b32 	{%r5292, %r5293}, [%rd45+344];
	bfe.u32 	%r5294, %r5293, 24, 8;
	bfe.u32 	%r5295, %r5293, 16, 8;
	bfe.u32 	%r5296, %r5293, 8, 8;
	bfe.u32 	%r5297, %r5293, 0, 8;
	ld.local.u32 	%rd11178, [%rd45+344];
	cvt.u64.u32 	%rd11179, %r5297;
	shl.b64 	%rd11180, %rd11179, 32;
	and.b64  	%rd11181, %rd11180, 1095216660480;
	or.b64  	%rd11182, %rd11181, %rd11178;
	cvt.u64.u32 	%rd11183, %r5296;
	shl.b64 	%rd11184, %rd11183, 40;
	and.b64  	%rd11185, %rd11184, 280375465082880;
	or.b64  	%rd11186, %rd11185, %rd11182;
	cvt.u64.u32 	%rd11187, %r5295;
	shl.b64 	%rd11188, %rd11187, 48;
	and.b64  	%rd11189, %rd11188, 71776119061217280;
	or.b64  	%rd11190, %rd11189, %rd11186;
	cvt.u64.u32 	%rd11191, %r5294;
	shl.b64 	%rd11192, %rd11191, 56;
	or.b64  	%rd11193, %rd11192, %rd11190;
	st.local.v2.u64 	[%rd21+16], {%rd11177, %rd11193};
	ld.local.v2.b32 	{%r5298, %r5299}, [%rd45+352];
	bfe.u32 	%r5300, %r5299, 24, 8;
	bfe.u32 	%r5301, %r5299, 16, 8;
	bfe.u32 	%r5302, %r5299, 8, 8;
	bfe.u32 	%r5303, %r5299, 0, 8;
	ld.local.u32 	%rd11194, [%rd45+352];
	cvt.u64.u32 	%rd11195, %r5303;
	shl.b64 	%rd11196, %rd11195, 32;
	and.b64  	%rd11197, %rd11196, 1095216660480;
	or.b64  	%rd11198, %rd11197, %rd11194;
	cvt.u64.u32 	%rd11199, %r5302;
	shl.b64 	%rd11200, %rd11199, 40;
	and.b64  	%rd11201, %rd11200, 280375465082880;
	or.b64  	%rd11202, %rd11201, %rd11198;
	cvt.u64.u32 	%rd11203, %r5301;
	shl.b64 	%rd11204, %rd11203, 48;
	and.b64  	%rd11205, %rd11204, 71776119061217280;
	or.b64  	%rd11206, %rd11205, %rd11202;
	cvt.u64.u32 	%rd11207, %r5300;
	shl.b64 	%rd11208, %rd11207, 56;
	or.b64  	%rd11209, %rd11208, %rd11206;
	ld.local.v2.b32 	{%r5304, %r5305}, [%rd45+360];
	bfe.u32 	%r5306, %r5305, 24, 8;
	bfe.u32 	%r5307, %r5305, 16, 8;
	bfe.u32 	%r5308, %r5305, 8, 8;
	bfe.u32 	%r5309, %r5305, 0, 8;
	ld.local.u32 	%rd11210, [%rd45+360];
	cvt.u64.u32 	%rd11211, %r5309;
	shl.b64 	%rd11212, %rd11211, 32;
	and.b64  	%rd11213, %rd11212, 1095216660480;
	or.b64  	%rd11214, %rd11213, %rd11210;
	cvt.u64.u32 	%rd11215, %r5308;
	shl.b64 	%rd11216, %rd11215, 40;
	and.b64  	%rd11217, %rd11216, 280375465082880;
	or.b64  	%rd11218, %rd11217, %rd11214;
	cvt.u64.u32 	%rd11219, %r5307;
	shl.b64 	%rd11220, %rd11219, 48;
	and.b64  	%rd11221, %rd11220, 71776119061217280;
	or.b64  	%rd11222, %rd11221, %rd11218;
	cvt.u64.u32 	%rd11223, %r5306;
	shl.b64 	%rd11224, %rd11223, 56;
	or.b64  	%rd11225, %rd11224, %rd11222;
	st.local.v2.u64 	[%rd21+32], {%rd11209, %rd11225};
	ld.local.v2.b32 	{%r5310, %r5311}, [%rd45+368];
	bfe.u32 	%r5312, %r5311, 24, 8;
	bfe.u32 	%r5313, %r5311, 16, 8;
	bfe.u32 	%r5314, %r5311, 8, 8;
	bfe.u32 	%r5315, %r5311, 0, 8;
	ld.local.u32 	%rd11226, [%rd45+368];
	cvt.u64.u32 	%rd11227, %r5315;
	shl.b64 	%rd11228, %rd11227, 32;
	and.b64  	%rd11229, %rd11228, 1095216660480;
	or.b64  	%rd11230, %rd11229, %rd11226;
	cvt.u64.u32 	%rd11231, %r5314;
	shl.b64 	%rd11232, %rd11231, 40;
	and.b64  	%rd11233, %rd11232, 280375465082880;
	or.b64  	%rd11234, %rd11233, %rd11230;
	cvt.u64.u32 	%rd11235, %r5313;
	shl.b64 	%rd11236, %rd11235, 48;
	and.b64  	%rd11237, %rd11236, 71776119061217280;
	or.b64  	%rd11238, %rd11237, %rd11234;
	cvt.u64.u32 	%rd11239, %r5312;
	shl.b64 	%rd11240, %rd11239, 56;
	or.b64  	%rd11241, %rd11240, %rd11238;
	ld.local.v2.b32 	{%r5316, %r5317}, [%rd45+376];
	bfe.u32 	%r5318, %r5317, 24, 8;
	bfe.u32 	%r5319, %r5317, 16, 8;
	bfe.u32 	%r5320, %r5317, 8, 8;
	bfe.u32 	%r5321, %r5317, 0, 8;
	ld.local.u32 	%rd11242, [%rd45+376];
	cvt.u64.u32 	%rd11243, %r5321;
	shl.b64 	%rd11244, %rd11243, 32;
	and.b64  	%rd11245, %rd11244, 1095216660480;
	or.b64  	%rd11246, %rd11245, %rd11242;
	cvt.u64.u32 	%rd11247, %r5320;
	shl.b64 	%rd11248, %rd11247, 40;
	and.b64  	%rd11249, %rd11248, 280375465082880;
	or.b64  	%rd11250, %rd11249, %rd11246;
	cvt.u64.u32 	%rd11251, %r5319;
	shl.b64 	%rd11252, %rd11251, 48;
	and.b64  	%rd11253, %rd11252, 71776119061217280;
	or.b64  	%rd11254, %rd11253, %rd11250;
	cvt.u64.u32 	%rd11255, %r5318;
	shl.b64 	%rd11256, %rd11255, 56;
	or.b64  	%rd11257, %rd11256, %rd11254;
	st.local.v2.u64 	[%rd21+48], {%rd11241, %rd11257};
	ld.local.v2.b32 	{%r5322, %r5323}, [%rd45+384];
	bfe.u32 	%r5324, %r5323, 24, 8;
	bfe.u32 	%r5325, %r5323, 16, 8;
	bfe.u32 	%r5326, %r5323, 8, 8;
	bfe.u32 	%r5327, %r5323, 0, 8;
	ld.local.u32 	%rd11258, [%rd45+384];
	cvt.u64.u32 	%rd11259, %r5327;
	shl.b64 	%rd11260, %rd11259, 32;
	and.b64  	%rd11261, %rd11260, 1095216660480;
	or.b64  	%rd11262, %rd11261, %rd11258;
	cvt.u64.u32 	%rd11263, %r5326;
	shl.b64 	%rd11264, %rd11263, 40;
	and.b64  	%rd11265, %rd11264, 280375465082880;
	or.b64  	%rd11266, %rd11265, %rd11262;
	cvt.u64.u32 	%rd11267, %r5325;
	shl.b64 	%rd11268, %rd11267, 48;
	and.b64  	%rd11269, %rd11268, 71776119061217280;
	or.b64  	%rd11270, %rd11269, %rd11266;
	cvt.u64.u32 	%rd11271, %r5324;
	shl.b64 	%rd11272, %rd11271, 56;
	or.b64  	%rd11273, %rd11272, %rd11270;
	ld.local.v2.b32 	{%r5328, %r5329}, [%rd45+392];
	bfe.u32 	%r5330, %r5329, 24, 8;
	bfe.u32 	%r5331, %r5329, 16, 8;
	bfe.u32 	%r5332, %r5329, 8, 8;
	bfe.u32 	%r5333, %r5329, 0, 8;
	ld.local.u32 	%rd11274, [%rd45+392];
	cvt.u64.u32 	%rd11275, %r5333;
	shl.b64 	%rd11276, %rd11275, 32;
	and.b64  	%rd11277, %rd11276, 1095216660480;
	or.b64  	%rd11278, %rd11277, %rd11274;
	cvt.u64.u32 	%rd11279, %r5332;
	shl.b64 	%rd11280, %rd11279, 40;
	and.b64  	%rd11281, %rd11280, 280375465082880;
	or.b64  	%rd11282, %rd11281, %rd11278;
	cvt.u64.u32 	%rd11283, %r5331;
	shl.b64 	%rd11284, %rd11283, 48;
	and.b64  	%rd11285, %rd11284, 71776119061217280;
	or.b64  	%rd11286, %rd11285, %rd11282;
	cvt.u64.u32 	%rd11287, %r5330;
	shl.b64 	%rd11288, %rd11287, 56;
	or.b64  	%rd11289, %rd11288, %rd11286;
	st.local.v2.u64 	[%rd21+64], {%rd11273, %rd11289};
	ld.local.v2.b32 	{%r5334, %r5335}, [%rd45+400];
	bfe.u32 	%r5336, %r5335, 24, 8;
	bfe.u32 	%r5337, %r5335, 16, 8;
	bfe.u32 	%r5338, %r5335, 8, 8;
	bfe.u32 	%r5339, %r5335, 0, 8;
	ld.local.u32 	%rd11290, [%rd45+400];
	cvt.u64.u32 	%rd11291, %r5339;
	shl.b64 	%rd11292, %rd11291, 32;
	and.b64  	%rd11293, %rd11292, 1095216660480;
	or.b64  	%rd11294, %rd11293, %rd11290;
	cvt.u64.u32 	%rd11295, %r5338;
	shl.b64 	%rd11296, %rd11295, 40;
	and.b64  	%rd11297, %rd11296, 280375465082880;
	or.b64  	%rd11298, %rd11297, %rd11294;
	cvt.u64.u32 	%rd11299, %r5337;
	shl.b64 	%rd11300, %rd11299, 48;
	and.b64  	%rd11301, %rd11300, 71776119061217280;
	or.b64  	%rd11302, %rd11301, %rd11298;
	cvt.u64.u32 	%rd11303, %r5336;
	shl.b64 	%rd11304, %rd11303, 56;
	or.b64  	%rd11305, %rd11304, %rd11302;
	ld.local.v2.b32 	{%r5340, %r5341}, [%rd45+408];
	bfe.u32 	%r5342, %r5341, 24, 8;
	bfe.u32 	%r5343, %r5341, 16, 8;
	bfe.u32 	%r5344, %r5341, 8, 8;
	bfe.u32 	%r5345, %r5341, 0, 8;
	ld.local.u32 	%rd11306, [%rd45+408];
	cvt.u64.u32 	%rd11307, %r5345;
	shl.b64 	%rd11308, %rd11307, 32;
	and.b64  	%rd11309, %rd11308, 1095216660480;
	or.b64  	%rd11310, %rd11309, %rd11306;
	cvt.u64.u32 	%rd11311, %r5344;
	shl.b64 	%rd11312, %rd11311, 40;
	and.b64  	%rd11313, %rd11312, 280375465082880;
	or.b64  	%rd11314, %rd11313, %rd11310;
	cvt.u64.u32 	%rd11315, %r5343;
	shl.b64 	%rd11316, %rd11315, 48;
	and.b64  	%rd11317, %rd11316, 71776119061217280;
	or.b64  	%rd11318, %rd11317, %rd11314;
	cvt.u64.u32 	%rd11319, %r5342;
	shl.b64 	%rd11320, %rd11319, 56;
	or.b64  	%rd11321, %rd11320, %rd11318;
	st.local.v2.u64 	[%rd21+80], {%rd11305, %rd11321};
	ld.local.v2.b32 	{%r5346, %r5347}, [%rd45+416];
	bfe.u32 	%r5348, %r5347, 24, 8;
	bfe.u32 	%r5349, %r5347, 16, 8;
	bfe.u32 	%r5350, %r5347, 8, 8;
	bfe.u32 	%r5351, %r5347, 0, 8;
	ld.local.u32 	%rd11322, [%rd45+416];
	cvt.u64.u32 	%rd11323, %r5351;
	shl.b64 	%rd11324, %rd11323, 32;
	and.b64  	%rd11325, %rd11324, 1095216660480;
	or.b64  	%rd11326, %rd11325, %rd11322;
	cvt.u64.u32 	%rd11327, %r5350;
	shl.b64 	%rd11328, %rd11327, 40;
	and.b64  	%rd11329, %rd11328, 280375465082880;
	or.b64  	%rd11330, %rd11329, %rd11326;
	cvt.u64.u32 	%rd11331, %r5349;
	shl.b64 	%rd11332, %rd11331, 48;
	and.b64  	%rd11333, %rd11332, 71776119061217280;
	or.b64  	%rd11334, %rd11333, %rd11330;
	cvt.u64.u32 	%rd11335, %r5348;
	shl.b64 	%rd11336, %rd11335, 56;
	or.b64  	%rd11337, %rd11336, %rd11334;
	ld.local.v2.b32 	{%r5352, %r5353}, [%rd45+424];
	bfe.u32 	%r5354, %r5353, 24, 8;
	bfe.u32 	%r5355, %r5353, 16, 8;
	bfe.u32 	%r5356, %r5353, 8, 8;
	bfe.u32 	%r5357, %r5353, 0, 8;
	ld.local.u32 	%rd11338, [%rd45+424];
	cvt.u64.u32 	%rd11339, %r5357;
	shl.b64 	%rd11340, %rd11339, 32;
	and.b64  	%rd11341, %rd11340, 1095216660480;
	or.b64  	%rd11342, %rd11341, %rd11338;
	cvt.u64.u32 	%rd11343, %r5356;
	shl.b64 	%rd11344, %rd11343, 40;
	and.b64  	%rd11345, %rd11344, 280375465082880;
	or.b64  	%rd11346, %rd11345, %rd11342;
	cvt.u64.u32 	%rd11347, %r5355;
	shl.b64 	%rd11348, %rd11347, 48;
	and.b64  	%rd11349, %rd11348, 71776119061217280;
	or.b64  	%rd11350, %rd11349, %rd11346;
	cvt.u64.u32 	%rd11351, %r5354;
	shl.b64 	%rd11352, %rd11351, 56;
	or.b64  	%rd11353, %rd11352, %rd11350;
	st.local.v2.u64 	[%rd21+96], {%rd11337, %rd11353};
	ld.local.v2.b32 	{%r5358, %r5359}, [%rd45+432];
	bfe.u32 	%r5360, %r5359, 24, 8;
	bfe.u32 	%r5361, %r5359, 16, 8;
	bfe.u32 	%r5362, %r5359, 8, 8;
	bfe.u32 	%r5363, %r5359, 0, 8;
	ld.local.u32 	%rd11354, [%rd45+432];
	cvt.u64.u32 	%rd11355, %r5363;
	shl.b64 	%rd11356, %rd11355, 32;
	and.b64  	%rd11357, %rd11356, 1095216660480;
	or.b64  	%rd11358, %rd11357, %rd11354;
	cvt.u64.u32 	%rd11359, %r5362;
	shl.b64 	%rd11360, %rd11359, 40;
	and.b64  	%rd11361, %rd11360, 280375465082880;
	or.b64  	%rd11362, %rd11361, %rd11358;
	cvt.u64.u32 	%rd11363, %r5361;
	shl.b64 	%rd11364, %rd11363, 48;
	and.b64  	%rd11365, %rd11364, 71776119061217280;
	or.b64  	%rd11366, %rd11365, %rd11362;
	cvt.u64.u32 	%rd11367, %r5360;
	shl.b64 	%rd11368, %rd11367, 56;
	or.b64  	%rd11369, %rd11368, %rd11366;
	ld.local.v2.b32 	{%r5364, %r5365}, [%rd45+440];
	bfe.u32 	%r5366, %r5365, 24, 8;
	bfe.u32 	%r5367, %r5365, 16, 8;
	bfe.u32 	%r5368, %r5365, 8, 8;
	bfe.u32 	%r5369, %r5365, 0, 8;
	ld.local.u32 	%rd11370, [%rd45+440];
	cvt.u64.u32 	%rd11371, %r5369;
	shl.b64 	%rd11372, %rd11371, 32;
	and.b64  	%rd11373, %rd11372, 1095216660480;
	or.b64  	%rd11374, %rd11373, %rd11370;
	cvt.u64.u32 	%rd11375, %r5368;
	shl.b64 	%rd11376, %rd11375, 40;
	and.b64  	%rd11377, %rd11376, 280375465082880;
	or.b64  	%rd11378, %rd11377, %rd11374;
	cvt.u64.u32 	%rd11379, %r5367;
	shl.b64 	%rd11380, %rd11379, 48;
	and.b64  	%rd11381, %rd11380, 71776119061217280;
	or.b64  	%rd11382, %rd11381, %rd11378;
	cvt.u64.u32 	%rd11383, %r5366;
	shl.b64 	%rd11384, %rd11383, 56;
	or.b64  	%rd11385, %rd11384, %rd11382;
	st.local.v2.u64 	[%rd21+112], {%rd11369, %rd11385};
	ld.local.u64 	%rd1399, [%rd45+456];
	sub.s64 	%rd11386, %rd1399, %rd1390;
	add.s64 	%rd11387, %rd11386, 108;
	ld.local.u64 	%rd1400, [%rd45+256];
	ld.local.u64 	%rd1401, [%rd45+264];
	ld.local.u64 	%rd1402, [%rd45+272];
	ld.local.u64 	%rd1403, [%rd45+280];
	ld.local.u64 	%rd1404, [%rd45+288];
	ld.local.u64 	%rd1405, [%rd45+296];
	ld.local.u64 	%rd1406, [%rd45+304];
	ld.local.u64 	%rd1407, [%rd45+312];
	xor.b64  	%rd19494, %rd751, %rd11387;
	mov.b32 	%r10404, 0;
	mov.u64 	%rd19481, %rd754;
	mov.u64 	%rd19482, %rd752;
	mov.u64 	%rd19483, %rd1407;
	mov.u64 	%rd19484, %rd1403;
	mov.u64 	%rd19485, %rd19633;
	mov.u64 	%rd19486, %rd758;
	mov.u64 	%rd19487, %rd1406;
	mov.u64 	%rd19488, %rd1402;
	mov.u64 	%rd19489, %rd19637;
	mov.u64 	%rd19490, %rd753;
	mov.u64 	%rd19491, %rd1405;
	mov.u64 	%rd19492, %rd1401;
	mov.u64 	%rd19493, %rd19641;
	mov.u64 	%rd19495, %rd1404;
	mov.u64 	%rd19496, %rd1400;
$L__BB0_255:
	mul.wide.u32 	%rd11388, %r10404, 16;
	mov.u64 	%rd11389, blake2b_sigma;
	add.s64 	%rd11390, %rd11389, %rd11388;
	ld.const.u8 	%r5370, [%rd11390];
	mul.wide.u32 	%rd11391, %r5370, 8;
	add.s64 	%rd11392, %rd21, %rd11391;
	ld.local.u64 	%rd11393, [%rd11392];
	ld.const.u8 	%r5371, [%rd11390+1];
	mul.wide.u32 	%rd11394, %r5371, 8;
	add.s64 	%rd11395, %rd21, %rd11394;
	ld.local.u64 	%rd11396, [%rd11395];
	add.s64 	%rd11397, %rd19496, %rd11393;
	add.s64 	%rd11398, %rd11397, %rd19495;
	xor.b64  	%rd11399, %rd19494, %rd11398;
	mov.b64 	{%r5372, %r5373}, %rd11399;
	mov.b64 	%rd11400, {%r5373, %r5372};
	add.s64 	%rd11401, %rd19493, %rd11400;
	xor.b64  	%rd11402, %rd19495, %rd11401;
	mov.b64 	{%r5374, %r5375}, %rd11402;
	shf.l.wrap.b32 	%r5376, %r5375, %r5374, 8;
	shf.l.wrap.b32 	%r5377, %r5374, %r5375, 8;
	mov.b64 	%rd11403, {%r5377, %r5376};
	add.s64 	%rd11404, %rd11403, %rd11396;
	add.s64 	%rd11405, %rd11404, %rd11398;
	xor.b64  	%rd11406, %rd11400, %rd11405;
	mov.b64 	{%r5378, %r5379}, %rd11406;
	shf.l.wrap.b32 	%r5380, %r5379, %r5378, 16;
	shf.l.wrap.b32 	%r5381, %r5378, %r5379, 16;
	mov.b64 	%rd11407, {%r5381, %r5380};
	add.s64 	%rd11408, %rd11401, %rd11407;
	xor.b64  	%rd11409, %rd11403, %rd11408;
	mov.b64 	{%r5382, %r5383}, %rd11409;
	shf.l.wrap.b32 	%r5384, %r5382, %r5383, 1;
	shf.l.wrap.b32 	%r5385, %r5383, %r5382, 1;
	mov.b64 	%rd11410, {%r5385, %r5384};
	ld.const.u8 	%r5386, [%rd11390+2];
	mul.wide.u32 	%rd11411, %r5386, 8;
	add.s64 	%rd11412, %rd21, %rd11411;
	ld.local.u64 	%rd11413, [%rd11412];
	ld.const.u8 	%r5387, [%rd11390+3];
	mul.wide.u32 	%rd11414, %r5387, 8;
	add.s64 	%rd11415, %rd21, %rd11414;
	ld.local.u64 	%rd11416, [%rd11415];
	add.s64 	%rd11417, %rd19492, %rd11413;
	add.s64 	%rd11418, %rd11417, %rd19491;
	xor.b64  	%rd11419, %rd19490, %rd11418;
	mov.b64 	{%r5388, %r5389}, %rd11419;
	mov.b64 	%rd11420, {%r5389, %r5388};
	add.s64 	%rd11421, %rd19489, %rd11420;
	xor.b64  	%rd11422, %rd19491, %rd11421;
	mov.b64 	{%r5390, %r5391}, %rd11422;
	shf.l.wrap.b32 	%r5392, %r5391, %r5390, 8;
	shf.l.wrap.b32 	%r5393, %r5390, %r5391, 8;
	mov.b64 	%rd11423, {%r5393, %r5392};
	add.s64 	%rd11424, %rd11423, %rd11416;
	add.s64 	%rd11425, %rd11424, %rd11418;
	xor.b64  	%rd11426, %rd11420, %rd11425;
	mov.b64 	{%r5394, %r5395}, %rd11426;
	shf.l.wrap.b32 	%r5396, %r5395, %r5394, 16;
	shf.l.wrap.b32 	%r5397, %r5394, %r5395, 16;
	mov.b64 	%rd11427, {%r5397, %r5396};
	add.s64 	%rd11428, %rd11421, %rd11427;
	xor.b64  	%rd11429, %rd11423, %rd11428;
	mov.b64 	{%r5398, %r5399}, %rd11429;
	shf.l.wrap.b32 	%r5400, %r5398, %r5399, 1;
	shf.l.wrap.b32 	%r5401, %r5399, %r5398, 1;
	mov.b64 	%rd11430, {%r5401, %r5400};
	ld.const.u8 	%r5402, [%rd11390+4];
	mul.wide.u32 	%rd11431, %r5402, 8;
	add.s64 	%rd11432, %rd21, %rd11431;
	ld.local.u64 	%rd11433, [%rd11432];
	ld.const.u8 	%r5403, [%rd11390+5];
	mul.wide.u32 	%rd11434, %r5403, 8;
	add.s64 	%rd11435, %rd21, %rd11434;
	ld.local.u64 	%rd11436, [%rd11435];
	add.s64 	%rd11437, %rd19488, %rd11433;
	add.s64 	%rd11438, %rd11437, %rd19487;
	xor.b64  	%rd11439, %rd19486, %rd11438;
	mov.b64 	{%r5404, %r5405}, %rd11439;
	mov.b64 	%rd11440, {%r5405, %r5404};
	add.s64 	%rd11441, %rd19485, %rd11440;
	xor.b64  	%rd11442, %rd19487, %rd11441;
	mov.b64 	{%r5406, %r5407}, %rd11442;
	shf.l.wrap.b32 	%r5408, %r5407, %r5406, 8;
	shf.l.wrap.b32 	%r5409, %r5406, %r5407, 8;
	mov.b64 	%rd11443, {%r5409, %r5408};
	add.s64 	%rd11444, %rd11443, %rd11436;
	add.s64 	%rd11445, %rd11444, %rd11438;
	xor.b64  	%rd11446, %rd11440, %rd11445;
	mov.b64 	{%r5410, %r5411}, %rd11446;
	shf.l.wrap.b32 	%r5412, %r5411, %r5410, 16;
	shf.l.wrap.b32 	%r5413, %r5410, %r5411, 16;
	mov.b64 	%rd11447, {%r5413, %r5412};
	add.s64 	%rd11448, %rd11441, %rd11447;
	xor.b64  	%rd11449, %rd11443, %rd11448;
	mov.b64 	{%r5414, %r5415}, %rd11449;
	shf.l.wrap.b32 	%r5416, %r5414, %r5415, 1;
	shf.l.wrap.b32 	%r5417, %r5415, %r5414, 1;
	mov.b64 	%rd11450, {%r5417, %r5416};
	ld.const.u8 	%r5418, [%rd11390+6];
	mul.wide.u32 	%rd11451, %r5418, 8;
	add.s64 	%rd11452, %rd21, %rd11451;
	ld.local.u64 	%rd11453, [%rd11452];
	ld.const.u8 	%r5419, [%rd11390+7];
	mul.wide.u32 	%rd11454, %r5419, 8;
	add.s64 	%rd11455, %rd21, %rd11454;
	ld.local.u64 	%rd11456, [%rd11455];
	add.s64 	%rd11457, %rd19484, %rd11453;
	add.s64 	%rd11458, %rd11457, %rd19483;
	xor.b64  	%rd11459, %rd19482, %rd11458;
	mov.b64 	{%r5420, %r5421}, %rd11459;
	mov.b64 	%rd11460, {%r5421, %r5420};
	add.s64 	%rd11461, %rd19481, %rd11460;
	xor.b64  	%rd11462, %rd19483, %rd11461;
	mov.b64 	{%r5422, %r5423}, %rd11462;
	shf.l.wrap.b32 	%r5424, %r5423, %r5422, 8;
	shf.l.wrap.b32 	%r5425, %r5422, %r5423, 8;
	mov.b64 	%rd11463, {%r5425, %r5424};
	add.s64 	%rd11464, %rd11463, %rd11456;
	add.s64 	%rd11465, %rd11464, %rd11458;
	xor.b64  	%rd11466, %rd11460, %rd11465;
	mov.b64 	{%r5426, %r5427}, %rd11466;
	shf.l.wrap.b32 	%r5428, %r5427, %r5426, 16;
	shf.l.wrap.b32 	%r5429, %r5426, %r5427, 16;
	mov.b64 	%rd11467, {%r5429, %r5428};
	add.s64 	%rd11468, %rd11461, %rd11467;
	xor.b64  	%rd11469, %rd11463, %rd11468;
	mov.b64 	{%r5430, %r5431}, %rd11469;
	shf.l.wrap.b32 	%r5432, %r5430, %r5431, 1;
	shf.l.wrap.b32 	%r5433, %r5431, %r5430, 1;
	mov.b64 	%rd11470, {%r5433, %r5432};
	ld.const.u8 	%r5434, [%rd11390+8];
	mul.wide.u32 	%rd11471, %r5434, 8;
	add.s64 	%rd11472, %rd21, %rd11471;
	ld.local.u64 	%rd11473, [%rd11472];
	ld.const.u8 	%r5435, [%rd11390+9];
	mul.wide.u32 	%rd11474, %r5435, 8;
	add.s64 	%rd11475, %rd21, %rd11474;
	ld.local.u64 	%rd11476, [%rd11475];
	add.s64 	%rd11477, %rd11405, %rd11473;
	add.s64 	%rd11478, %rd11477, %rd11430;
	xor.b64  	%rd11479, %rd11467, %rd11478;
	mov.b64 	{%r5436, %r5437}, %rd11479;
	mov.b64 	%rd11480, {%r5437, %r5436};
	add.s64 	%rd11481, %rd11448, %rd11480;
	xor.b64  	%rd11482, %rd11430, %rd11481;
	mov.b64 	{%r5438, %r5439}, %rd11482;
	shf.l.wrap.b32 	%r5440, %r5439, %r5438, 8;
	shf.l.wrap.b32 	%r5441, %r5438, %r5439, 8;
	mov.b64 	%rd11483, {%r5441, %r5440};
	add.s64 	%rd11484, %rd11483, %rd11476;
	add.s64 	%rd19496, %rd11484, %rd11478;
	xor.b64  	%rd11485, %rd11480, %rd19496;
	mov.b64 	{%r5442, %r5443}, %rd11485;
	shf.l.wrap.b32 	%r5444, %r5443, %r5442, 16;
	shf.l.wrap.b32 	%r5445, %r5442, %r5443, 16;
	mov.b64 	%rd19482, {%r5445, %r5444};
	add.s64 	%rd19485, %rd11481, %rd19482;
	xor.b64  	%rd11486, %rd11483, %rd19485;
	mov.b64 	{%r5446, %r5447}, %rd11486;
	shf.l.wrap.b32 	%r5448, %r5446, %r5447, 1;
	shf.l.wrap.b32 	%r5449, %r5447, %r5446, 1;
	mov.b64 	%rd19491, {%r5449, %r5448};
	ld.const.u8 	%r5450, [%rd11390+10];
	mul.wide.u32 	%rd11487, %r5450, 8;
	add.s64 	%rd11488, %rd21, %rd11487;
	ld.local.u64 	%rd11489, [%rd11488];
	ld.const.u8 	%r5451, [%rd11390+11];
	mul.wide.u32 	%rd11490, %r5451, 8;
	add.s64 	%rd11491, %rd21, %rd11490;
	ld.local.u64 	%rd11492, [%rd11491];
	add.s64 	%rd11493, %rd11425, %rd11489;
	add.s64 	%rd11494, %rd11493, %rd11450;
	xor.b64  	%rd11495, %rd11407, %rd11494;
	mov.b64 	{%r5452, %r5453}, %rd11495;
	mov.b64 	%rd11496, {%r5453, %r5452};
	add.s64 	%rd11497, %rd11468, %rd11496;
	xor.b64  	%rd11498, %rd11450, %rd11497;
	mov.b64 	{%r5454, %r5455}, %rd11498;
	shf.l.wrap.b32 	%r5456, %r5455, %r5454, 8;
	shf.l.wrap.b32 	%r5457, %r5454, %r5455, 8;
	mov.b64 	%rd11499, {%r5457, %r5456};
	add.s64 	%rd11500, %rd11499, %rd11492;
	add.s64 	%rd19492, %rd11500, %rd11494;
	xor.b64  	%rd11501, %rd11496, %rd19492;
	mov.b64 	{%r5458, %r5459}, %rd11501;
	shf.l.wrap.b32 	%r5460, %r5459, %r5458, 16;
	shf.l.wrap.b32 	%r5461, %r5458, %r5459, 16;
	mov.b64 	%rd19494, {%r5461, %r5460};
	add.s64 	%rd19481, %rd11497, %rd19494;
	xor.b64  	%rd11502, %rd11499, %rd19481;
	mov.b64 	{%r5462, %r5463}, %rd11502;
	shf.l.wrap.b32 	%r5464, %r5462, %r5463, 1;
	shf.l.wrap.b32 	%r5465, %r5463, %r5462, 1;
	mov.b64 	%rd19487, {%r5465, %r5464};
	ld.const.u8 	%r5466, [%rd11390+12];
	mul.wide.u32 	%rd11503, %r5466, 8;
	add.s64 	%rd11504, %rd21, %rd11503;
	ld.local.u64 	%rd11505, [%rd11504];
	ld.const.u8 	%r5467, [%rd11390+13];
	mul.wide.u32 	%rd11506, %r5467, 8;
	add.s64 	%rd11507, %rd21, %rd11506;
	ld.local.u64 	%rd11508, [%rd11507];
	add.s64 	%rd11509, %rd11445, %rd11505;
	add.s64 	%rd11510, %rd11509, %rd11470;
	xor.b64  	%rd11511, %rd11427, %rd11510;
	mov.b64 	{%r5468, %r5469}, %rd11511;
	mov.b64 	%rd11512, {%r5469, %r5468};
	add.s64 	%rd11513, %rd11408, %rd11512;
	xor.b64  	%rd11514, %rd11470, %rd11513;
	mov.b64 	{%r5470, %r5471}, %rd11514;
	shf.l.wrap.b32 	%r5472, %r5471, %r5470, 8;
	shf.l.wrap.b32 	%r5473, %r5470, %r5471, 8;
	mov.b64 	%rd11515, {%r5473, %r5472};
	add.s64 	%rd11516, %rd11515, %rd11508;
	add.s64 	%rd19488, %rd11516, %rd11510;
	xor.b64  	%rd11517, %rd11512, %rd19488;
	mov.b64 	{%r5474, %r5475}, %rd11517;
	shf.l.wrap.b32 	%r5476, %r5475, %r5474, 16;
	shf.l.wrap.b32 	%r5477, %r5474, %r5475, 16;
	mov.b64 	%rd19490, {%r5477, %r5476};
	add.s64 	%rd19493, %rd11513, %rd19490;
	xor.b64  	%rd11518, %rd11515, %rd19493;
	mov.b64 	{%r5478, %r5479}, %rd11518;
	shf.l.wrap.b32 	%r5480, %r5478, %r5479, 1;
	shf.l.wrap.b32 	%r5481, %r5479, %r5478, 1;
	mov.b64 	%rd19483, {%r5481, %r5480};
	ld.const.u8 	%r5482, [%rd11390+14];
	mul.wide.u32 	%rd11519, %r5482, 8;
	add.s64 	%rd11520, %rd21, %rd11519;
	ld.local.u64 	%rd11521, [%rd11520];
	ld.const.u8 	%r5483, [%rd11390+15];
	mul.wide.u32 	%rd11522, %r5483, 8;
	add.s64 	%rd11523, %rd21, %rd11522;
	ld.local.u64 	%rd11524, [%rd11523];
	add.s64 	%rd11525, %rd11465, %rd11521;
	add.s64 	%rd11526, %rd11525, %rd11410;
	xor.b64  	%rd11527, %rd11447, %rd11526;
	mov.b64 	{%r5484, %r5485}, %rd11527;
	mov.b64 	%rd11528, {%r5485, %r5484};
	add.s64 	%rd11529, %rd11428, %rd11528;
	xor.b64  	%rd11530, %rd11410, %rd11529;
	mov.b64 	{%r5486, %r5487}, %rd11530;
	shf.l.wrap.b32 	%r5488, %r5487, %r5486, 8;
	shf.l.wrap.b32 	%r5489, %r5486, %r5487, 8;
	mov.b64 	%rd11531, {%r5489, %r5488};
	add.s64 	%rd11532, %rd11531, %rd11524;
	add.s64 	%rd19484, %rd11532, %rd11526;
	xor.b64  	%rd11533, %rd11528, %rd19484;
	mov.b64 	{%r5490, %r5491}, %rd11533;
	shf.l.wrap.b32 	%r5492, %r5491, %r5490, 16;
	shf.l.wrap.b32 	%r5493, %r5490, %r5491, 16;
	mov.b64 	%rd19486, {%r5493, %r5492};
	add.s64 	%rd19489, %rd11529, %rd19486;
	xor.b64  	%rd11534, %rd11531, %rd19489;
	mov.b64 	{%r5494, %r5495}, %rd11534;
	shf.l.wrap.b32 	%r5496, %r5494, %r5495, 1;
	shf.l.wrap.b32 	%r5497, %r5495, %r5494, 1;
	mov.b64 	%rd19495, {%r5497, %r5496};
	add.s32 	%r10404, %r10404, 1;
	setp.ne.s32 	%p168, %r10404, 12;
	@%p168 bra 	$L__BB0_255;
	xor.b64  	%rd11535, %rd19496, %rd1400;
	xor.b64  	%rd19504, %rd11535, %rd19493;
	st.local.u64 	[%rd45+256], %rd19504;
	xor.b64  	%rd11536, %rd19492, %rd1401;
	xor.b64  	%rd19503, %rd11536, %rd19489;
	st.local.u64 	[%rd45+264], %rd19503;
	xor.b64  	%rd11537, %rd19488, %rd1402;
	xor.b64  	%rd19502, %rd11537, %rd19485;
	st.local.u64 	[%rd45+272], %rd19502;
	xor.b64  	%rd11538, %rd19484, %rd1403;
	xor.b64  	%rd19501, %rd11538, %rd19481;
	st.local.u64 	[%rd45+280], %rd19501;
	xor.b64  	%rd11539, %rd19495, %rd1404;
	xor.b64  	%rd19500, %rd11539, %rd19494;
	st.local.u64 	[%rd45+288], %rd19500;
	xor.b64  	%rd11540, %rd19491, %rd1405;
	xor.b64  	%rd19499, %rd11540, %rd19490;
	st.local.u64 	[%rd45+296], %rd19499;
	xor.b64  	%rd11541, %rd19487, %rd1406;
	xor.b64  	%rd19498, %rd11541, %rd19486;
	st.local.u64 	[%rd45+304], %rd19498;
	xor.b64  	%rd11542, %rd19483, %rd1407;
	xor.b64  	%rd19497, %rd11542, %rd19482;
	st.local.u64 	[%rd45+312], %rd19497;
	add.s64 	%rd19527, %rd1390, -108;
	mov.b64 	%rd11543, 0;
	st.local.u64 	[%rd45+448], %rd11543;
	setp.lt.u64 	%p169, %rd19527, 129;
	@%p169 bra 	$L__BB0_261;
$L__BB0_257:
	add.s64 	%rd11544, %rd761, %rd19506;
	ld.local.u8 	%rd11545, [%rd11544];
	ld.local.u8 	%r5499, [%rd11544+1];
	mul.wide.u32 	%rd11546, %r5499, 256;
	or.b64  	%rd11547, %rd11546, %rd11545;
	ld.local.u8 	%r5500, [%rd11544+2];
	mul.wide.u32 	%rd11548, %r5500, 65536;
	or.b64  	%rd11549, %rd11548, %rd11547;
	ld.local.u8 	%r5501, [%rd11544+3];
	mul.wide.u32 	%rd11550, %r5501, 16777216;
	or.b64  	%rd11551, %rd11550, %rd11549;
	ld.local.u8 	%rd11552, [%rd11544+4];
	shl.b64 	%rd11553, %rd11552, 32;
	or.b64  	%rd11554, %rd11553, %rd11551;
	ld.local.u8 	%rd11555, [%rd11544+5];
	shl.b64 	%rd11556, %rd11555, 40;
	or.b64  	%rd11557, %rd11556, %rd11554;
	ld.local.u8 	%rd11558, [%rd11544+6];
	shl.b64 	%rd11559, %rd11558, 48;
	or.b64  	%rd11560, %rd11559, %rd11557;
	ld.local.u8 	%rd11561, [%rd11544+7];
	shl.b64 	%rd11562, %rd11561, 56;
	or.b64  	%rd11563, %rd11562, %rd11560;
	ld.local.u8 	%rd11564, [%rd11544+8];
	ld.local.u8 	%r5502, [%rd11544+9];
	mul.wide.u32 	%rd11565, %r5502, 256;
	or.b64  	%rd11566, %rd11565, %rd11564;
	ld.local.u8 	%r5503, [%rd11544+10];
	mul.wide.u32 	%rd11567, %r5503, 65536;
	or.b64  	%rd11568, %rd11567, %rd11566;
	ld.local.u8 	%r5504, [%rd11544+11];
	mul.wide.u32 	%rd11569, %r5504, 16777216;
	or.b64  	%rd11570, %rd11569, %rd11568;
	ld.local.u8 	%rd11571, [%rd11544+12];
	shl.b64 	%rd11572, %rd11571, 32;
	or.b64  	%rd11573, %rd11572, %rd11570;
	ld.local.u8 	%rd11574, [%rd11544+13];
	shl.b64 	%rd11575, %rd11574, 40;
	or.b64  	%rd11576, %rd11575, %rd11573;
	ld.local.u8 	%rd11577, [%rd11544+14];
	shl.b64 	%rd11578, %rd11577, 48;
	or.b64  	%rd11579, %rd11578, %rd11576;
	ld.local.u8 	%rd11580, [%rd11544+15];
	shl.b64 	%rd11581, %rd11580, 56;
	or.b64  	%rd11582, %rd11581, %rd11579;
	st.local.v2.u64 	[%rd22], {%rd11563, %rd11582};
	ld.local.u8 	%rd11583, [%rd11544+16];
	ld.local.u8 	%r5505, [%rd11544+17];
	mul.wide.u32 	%rd11584, %r5505, 256;
	or.b64  	%rd11585, %rd11584, %rd11583;
	ld.local.u8 	%r5506, [%rd11544+18];
	mul.wide.u32 	%rd11586, %r5506, 65536;
	or.b64  	%rd11587, %rd11586, %rd11585;
	ld.local.u8 	%r5507, [%rd11544+19];
	mul.wide.u32 	%rd11588, %r5507, 16777216;
	or.b64  	%rd11589, %rd11588, %rd11587;
	ld.local.u8 	%rd11590, [%rd11544+20];
	shl.b64 	%rd11591, %rd11590, 32;
	or.b64  	%rd11592, %rd11591, %rd11589;
	ld.local.u8 	%rd11593, [%rd11544+21];
	shl.b64 	%rd11594, %rd11593, 40;
	or.b64  	%rd11595, %rd11594, %rd11592;
	ld.local.u8 	%rd11596, [%rd11544+22];
	shl.b64 	%rd11597, %rd11596, 48;
	or.b64  	%rd11598, %rd11597, %rd11595;
	ld.local.u8 	%rd11599, [%rd11544+23];
	shl.b64 	%rd11600, %rd11599, 56;
	or.b64  	%rd11601, %rd11600, %rd11598;
	ld.local.u8 	%rd11602, [%rd11544+24];
	ld.local.u8 	%r5508, [%rd11544+25];
	mul.wide.u32 	%rd11603, %r5508, 256;
	or.b64  	%rd11604, %rd11603, %rd11602;
	ld.local.u8 	%r5509, [%rd11544+26];
	mul.wide.u32 	%rd11605, %r5509, 65536;
	or.b64  	%rd11606, %rd11605, %rd11604;
	ld.local.u8 	%r5510, [%rd11544+27];
	mul.wide.u32 	%rd11607, %r5510, 16777216;
	or.b64  	%rd11608, %rd11607, %rd11606;
	ld.local.u8 	%rd11609, [%rd11544+28];
	shl.b64 	%rd11610, %rd11609, 32;
	or.b64  	%rd11611, %rd11610, %rd11608;
	ld.local.u8 	%rd11612, [%rd11544+29];
	shl.b64 	%rd11613, %rd11612, 40;
	or.b64  	%rd11614, %rd11613, %rd11611;
	ld.local.u8 	%rd11615, [%rd11544+30];
	shl.b64 	%rd11616, %rd11615, 48;
	or.b64  	%rd11617, %rd11616, %rd11614;
	ld.local.u8 	%rd11618, [%rd11544+31];
	shl.b64 	%rd11619, %rd11618, 56;
	or.b64  	%rd11620, %rd11619, %rd11617;
	st.local.v2.u64 	[%rd22+16], {%rd11601, %rd11620};
	ld.local.u8 	%rd11621, [%rd11544+32];
	ld.local.u8 	%r5511, [%rd11544+33];
	mul.wide.u32 	%rd11622, %r5511, 256;
	or.b64  	%rd11623, %rd11622, %rd11621;
	ld.local.u8 	%r5512, [%rd11544+34];
	mul.wide.u32 	%rd11624, %r5512, 65536;
	or.b64  	%rd11625, %rd11624, %rd11623;
	ld.local.u8 	%r5513, [%rd11544+35];
	mul.wide.u32 	%rd11626, %r5513, 16777216;
	or.b64  	%rd11627, %rd11626, %rd11625;
	ld.local.u8 	%rd11628, [%rd11544+36];
	shl.b64 	%rd11629, %rd11628, 32;
	or.b64  	%rd11630, %rd11629, %rd11627;
	ld.local.u8 	%rd11631, [%rd11544+37];
	shl.b64 	%rd11632, %rd11631, 40;
	or.b64  	%rd11633, %rd11632, %rd11630;
	ld.local.u8 	%rd11634, [%rd11544+38];
	shl.b64 	%rd11635, %rd11634, 48;
	or.b64  	%rd11636, %rd11635, %rd11633;
	ld.local.u8 	%rd11637, [%rd11544+39];
	shl.b64 	%rd11638, %rd11637, 56;
	or.b64  	%rd11639, %rd11638, %rd11636;
	ld.local.u8 	%rd11640, [%rd11544+40];
	ld.local.u8 	%r5514, [%rd11544+41];
	mul.wide.u32 	%rd11641, %r5514, 256;
	or.b64  	%rd11642, %rd11641, %rd11640;
	ld.local.u8 	%r5515, [%rd11544+42];
	mul.wide.u32 	%rd11643, %r5515, 65536;
	or.b64  	%rd11644, %rd11643, %rd11642;
	ld.local.u8 	%r5516, [%rd11544+43];
	mul.wide.u32 	%rd11645, %r5516, 16777216;
	or.b64  	%rd11646, %rd11645, %rd11644;
	ld.local.u8 	%rd11647, [%rd11544+44];
	shl.b64 	%rd11648, %rd11647, 32;
	or.b64  	%rd11649, %rd11648, %rd11646;
	ld.local.u8 	%rd11650, [%rd11544+45];
	shl.b64 	%rd11651, %rd11650, 40;
	or.b64  	%rd11652, %rd11651, %rd11649;
	ld.local.u8 	%rd11653, [%rd11544+46];
	shl.b64 	%rd11654, %rd11653, 48;
	or.b64  	%rd11655, %rd11654, %rd11652;
	ld.local.u8 	%rd11656, [%rd11544+47];
	shl.b64 	%rd11657, %rd11656, 56;
	or.b64  	%rd11658, %rd11657, %rd11655;
	st.local.v2.u64 	[%rd22+32], {%rd11639, %rd11658};
	ld.local.u8 	%rd11659, [%rd11544+48];
	ld.local.u8 	%r5517, [%rd11544+49];
	mul.wide.u32 	%rd11660, %r5517, 256;
	or.b64  	%rd11661, %rd11660, %rd11659;
	ld.local.u8 	%r5518, [%rd11544+50];
	mul.wide.u32 	%rd11662, %r5518, 65536;
	or.b64  	%rd11663, %rd11662, %rd11661;
	ld.local.u8 	%r5519, [%rd11544+51];
	mul.wide.u32 	%rd11664, %r5519, 16777216;
	or.b64  	%rd11665, %rd11664, %rd11663;
	ld.local.u8 	%rd11666, [%rd11544+52];
	shl.b64 	%rd11667, %rd11666, 32;
	or.b64  	%rd11668, %rd11667, %rd11665;
	ld.local.u8 	%rd11669, [%rd11544+53];
	shl.b64 	%rd11670, %rd11669, 40;
	or.b64  	%rd11671, %rd11670, %rd11668;
	ld.local.u8 	%rd11672, [%rd11544+54];
	shl.b64 	%rd11673, %rd11672, 48;
	or.b64  	%rd11674, %rd11673, %rd11671;
	ld.local.u8 	%rd11675, [%rd11544+55];
	shl.b64 	%rd11676, %rd11675, 56;
	or.b64  	%rd11677, %rd11676, %rd11674;
	ld.local.u8 	%rd11678, [%rd11544+56];
	ld.local.u8 	%r5520, [%rd11544+57];
	mul.wide.u32 	%rd11679, %r5520, 256;
	or.b64  	%rd11680, %rd11679, %rd11678;
	ld.local.u8 	%r5521, [%rd11544+58];
	mul.wide.u32 	%rd11681, %r5521, 65536;
	or.b64  	%rd11682, %rd11681, %rd11680;
	ld.local.u8 	%r5522, [%rd11544+59];
	mul.wide.u32 	%rd11683, %r5522, 16777216;
	or.b64  	%rd11684, %rd11683, %rd11682;
	ld.local.u8 	%rd11685, [%rd11544+60];
	shl.b64 	%rd11686, %rd11685, 32;
	or.b64  	%rd11687, %rd11686, %rd11684;
	ld.local.u8 	%rd11688, [%rd11544+61];
	shl.b64 	%rd11689, %rd11688, 40;
	or.b64  	%rd11690, %rd11689, %rd11687;
	ld.local.u8 	%rd11691, [%rd11544+62];
	shl.b64 	%rd11692, %rd11691, 48;
	or.b64  	%rd11693, %rd11692, %rd11690;
	ld.local.u8 	%rd11694, [%rd11544+63];
	shl.b64 	%rd11695, %rd11694, 56;
	or.b64  	%rd11696, %rd11695, %rd11693;
	st.local.v2.u64 	[%rd22+48], {%rd11677, %rd11696};
	ld.local.u8 	%rd11697, [%rd11544+64];
	ld.local.u8 	%r5523, [%rd11544+65];
	mul.wide.u32 	%rd11698, %r5523, 256;
	or.b64  	%rd11699, %rd11698, %rd11697;
	ld.local.u8 	%r5524, [%rd11544+66];
	mul.wide.u32 	%rd11700, %r5524, 65536;
	or.b64  	%rd11701, %rd11700, %rd11699;
	ld.local.u8 	%r5525, [%rd11544+67];
	mul.wide.u32 	%rd11702, %r5525, 16777216;
	or.b64  	%rd11703, %rd11702, %rd11701;
	ld.local.u8 	%rd11704, [%rd11544+68];
	shl.b64 	%rd11705, %rd11704, 32;
	or.b64  	%rd11706, %rd11705, %rd11703;
	ld.local.u8 	%rd11707, [%rd11544+69];
	shl.b64 	%rd11708, %rd11707, 40;
	or.b64  	%rd11709, %rd11708, %rd11706;
	ld.local.u8 	%rd11710, [%rd11544+70];
	shl.b64 	%rd11711, %rd11710, 48;
	or.b64  	%rd11712, %rd11711, %rd11709;
	ld.local.u8 	%rd11713, [%rd11544+71];
	shl.b64 	%rd11714, %rd11713, 56;
	or.b64  	%rd11715, %rd11714, %rd11712;
	ld.local.u8 	%rd11716, [%rd11544+72];
	ld.local.u8 	%r5526, [%rd11544+73];
	mul.wide.u32 	%rd11717, %r5526, 256;
	or.b64  	%rd11718, %rd11717, %rd11716;
	ld.local.u8 	%r5527, [%rd11544+74];
	mul.wide.u32 	%rd11719, %r5527, 65536;
	or.b64  	%rd11720, %rd11719, %rd11718;
	ld.local.u8 	%r5528, [%rd11544+75];
	mul.wide.u32 	%rd11721, %r5528, 16777216;
	or.b64  	%rd11722, %rd11721, %rd11720;
	ld.local.u8 	%rd11723, [%rd11544+76];
	shl.b64 	%rd11724, %rd11723, 32;
	or.b64  	%rd11725, %rd11724, %rd11722;
	ld.local.u8 	%rd11726, [%rd11544+77];
	shl.b64 	%rd11727, %rd11726, 40;
	or.b64  	%rd11728, %rd11727, %rd11725;
	ld.local.u8 	%rd11729, [%rd11544+78];
	shl.b64 	%rd11730, %rd11729, 48;
	or.b64  	%rd11731, %rd11730, %rd11728;
	ld.local.u8 	%rd11732, [%rd11544+79];
	shl.b64 	%rd11733, %rd11732, 56;
	or.b64  	%rd11734, %rd11733, %rd11731;
	st.local.v2.u64 	[%rd22+64], {%rd11715, %rd11734};
	ld.local.u8 	%rd11735, [%rd11544+80];
	ld.local.u8 	%r5529, [%rd11544+81];
	mul.wide.u32 	%rd11736, %r5529, 256;
	or.b64  	%rd11737, %rd11736, %rd11735;
	ld.local.u8 	%r5530, [%rd11544+82];
	mul.wide.u32 	%rd11738, %r5530, 65536;
	or.b64  	%rd11739, %rd11738, %rd11737;
	ld.local.u8 	%r5531, [%rd11544+83];
	mul.wide.u32 	%rd11740, %r5531, 16777216;
	or.b64  	%rd11741, %rd11740, %rd11739;
	ld.local.u8 	%rd11742, [%rd11544+84];
	shl.b64 	%rd11743, %rd11742, 32;
	or.b64  	%rd11744, %rd11743, %rd11741;
	ld.local.u8 	%rd11745, [%rd11544+85];
	shl.b64 	%rd11746, %rd11745, 40;
	or.b64  	%rd11747, %rd11746, %rd11744;
	ld.local.u8 	%rd11748, [%rd11544+86];
	shl.b64 	%rd11749, %rd11748, 48;
	or.b64  	%rd11750, %rd11749, %rd11747;
	ld.local.u8 	%rd11751, [%rd11544+87];
	shl.b64 	%rd11752, %rd11751, 56;
	or.b64  	%rd11753, %rd11752, %rd11750;
	ld.local.u8 	%rd11754, [%rd11544+88];
	ld.local.u8 	%r5532, [%rd11544+89];
	mul.wide.u32 	%rd11755, %r5532, 256;
	or.b64  	%rd11756, %rd11755, %rd11754;
	ld.local.u8 	%r5533, [%rd11544+90];
	mul.wide.u32 	%rd11757, %r5533, 65536;
	or.b64  	%rd11758, %rd11757, %rd11756;
	ld.local.u8 	%r5534, [%rd11544+91];
	mul.wide.u32 	%rd11759, %r5534, 16777216;
	or.b64  	%rd11760, %rd11759, %rd11758;
	ld.local.u8 	%rd11761, [%rd11544+92];
	shl.b64 	%rd11762, %rd11761, 32;
	or.b64  	%rd11763, %rd11762, %rd11760;
	ld.local.u8 	%rd11764, [%rd11544+93];
	shl.b64 	%rd11765, %rd11764, 40;
	or.b64  	%rd11766, %rd11765, %rd11763;
	ld.local.u8 	%rd11767, [%rd11544+94];
	shl.b64 	%rd11768, %rd11767, 48;
	or.b64  	%rd11769, %rd11768, %rd11766;
	ld.local.u8 	%rd11770, [%rd11544+95];
	shl.b64 	%rd11771, %rd11770, 56;
	or.b64  	%rd11772, %rd11771, %rd11769;
	st.local.v2.u64 	[%rd22+80], {%rd11753, %rd11772};
	ld.local.u8 	%rd11773, [%rd11544+96];
	ld.local.u8 	%r5535, [%rd11544+97];
	mul.wide.u32 	%rd11774, %r5535, 256;
	or.b64  	%rd11775, %rd11774, %rd11773;
	ld.local.u8 	%r5536, [%rd11544+98];
	mul.wide.u32 	%rd11776, %r5536, 65536;
	or.b64  	%rd11777, %rd11776, %rd11775;
	ld.local.u8 	%r5537, [%rd11544+99];
	mul.wide.u32 	%rd11778, %r5537, 16777216;
	or.b64  	%rd11779, %rd11778, %rd11777;
	ld.local.u8 	%rd11780, [%rd11544+100];
	shl.b64 	%rd11781, %rd11780, 32;
	or.b64  	%rd11782, %rd11781, %rd11779;
	ld.local.u8 	%rd11783, [%rd11544+101];
	shl.b64 	%rd11784, %rd11783, 40;
	or.b64  	%rd11785, %rd11784, %rd11782;
	ld.local.u8 	%rd11786, [%rd11544+102];
	shl.b64 	%rd11787, %rd11786, 48;
	or.b64  	%rd11788, %rd11787, %rd11785;
	ld.local.u8 	%rd11789, [%rd11544+103];
	shl.b64 	%rd11790, %rd11789, 56;
	or.b64  	%rd11791, %rd11790, %rd11788;
	ld.local.u8 	%rd11792, [%rd11544+104];
	ld.local.u8 	%r5538, [%rd11544+105];
	mul.wide.u32 	%rd11793, %r5538, 256;
	or.b64  	%rd11794, %rd11793, %rd11792;
	ld.local.u8 	%r5539, [%rd11544+106];
	mul.wide.u32 	%rd11795, %r5539, 65536;
	or.b64  	%rd11796, %rd11795, %rd11794;
	ld.local.u8 	%r5540, [%rd11544+107];
	mul.wide.u32 	%rd11797, %r5540, 16777216;
	or.b64  	%rd11798, %rd11797, %rd11796;
	ld.local.u8 	%rd11799, [%rd11544+108];
	shl.b64 	%rd11800, %rd11799, 32;
	or.b64  	%rd11801, %rd11800, %rd11798;
	ld.local.u8 	%rd11802, [%rd11544+109];
	shl.b64 	%rd11803, %rd11802, 40;
	or.b64  	%rd11804, %rd11803, %rd11801;
	ld.local.u8 	%rd11805, [%rd11544+110];
	shl.b64 	%rd11806, %rd11805, 48;
	or.b64  	%rd11807, %rd11806, %rd11804;
	ld.local.u8 	%rd11808, [%rd11544+111];
	shl.b64 	%rd11809, %rd11808, 56;
	or.b64  	%rd11810, %rd11809, %rd11807;
	st.local.v2.u64 	[%rd22+96], {%rd11791, %rd11810};
	ld.local.u8 	%rd11811, [%rd11544+112];
	ld.local.u8 	%r5541, [%rd11544+113];
	mul.wide.u32 	%rd11812, %r5541, 256;
	or.b64  	%rd11813, %rd11812, %rd11811;
	ld.local.u8 	%r5542, [%rd11544+114];
	mul.wide.u32 	%rd11814, %r5542, 65536;
	or.b64  	%rd11815, %rd11814, %rd11813;
	ld.local.u8 	%r5543, [%rd11544+115];
	mul.wide.u32 	%rd11816, %r5543, 16777216;
	or.b64  	%rd11817, %rd11816, %rd11815;
	ld.local.u8 	%rd11818, [%rd11544+116];
	shl.b64 	%rd11819, %rd11818, 32;
	or.b64  	%rd11820, %rd11819, %rd11817;
	ld.local.u8 	%rd11821, [%rd11544+117];
	shl.b64 	%rd11822, %rd11821, 40;
	or.b64  	%rd11823, %rd11822, %rd11820;
	ld.local.u8 	%rd11824, [%rd11544+118];
	shl.b64 	%rd11825, %rd11824, 48;
	or.b64  	%rd11826, %rd11825, %rd11823;
	ld.local.u8 	%rd11827, [%rd11544+119];
	shl.b64 	%rd11828, %rd11827, 56;
	or.b64  	%rd11829, %rd11828, %rd11826;
	ld.local.u8 	%rd11830, [%rd11544+120];
	ld.local.u8 	%r5544, [%rd11544+121];
	mul.wide.u32 	%rd11831, %r5544, 256;
	or.b64  	%rd11832, %rd11831, %rd11830;
	ld.local.u8 	%r5545, [%rd11544+122];
	mul.wide.u32 	%rd11833, %r5545, 65536;
	or.b64  	%rd11834, %rd11833, %rd11832;
	ld.local.u8 	%r5546, [%rd11544+123];
	mul.wide.u32 	%rd11835, %r5546, 16777216;
	or.b64  	%rd11836, %rd11835, %rd11834;
	ld.local.u8 	%rd11837, [%rd11544+124];
	shl.b64 	%rd11838, %rd11837, 32;
	or.b64  	%rd11839, %rd11838, %rd11836;
	ld.local.u8 	%rd11840, [%rd11544+125];
	shl.b64 	%rd11841, %rd11840, 40;
	or.b64  	%rd11842, %rd11841, %rd11839;
	ld.local.u8 	%rd11843, [%rd11544+126];
	shl.b64 	%rd11844, %rd11843, 48;
	or.b64  	%rd11845, %rd11844, %rd11842;
	ld.local.u8 	%rd11846, [%rd11544+127];
	shl.b64 	%rd11847, %rd11846, 56;
	or.b64  	%rd11848, %rd11847, %rd11845;
	st.local.v2.u64 	[%rd22+112], {%rd11829, %rd11848};
	add.s64 	%rd19506, %rd19506, 128;
	sub.s64 	%rd11849, %rd1399, %rd19527;
	add.s64 	%rd11850, %rd11849, 128;
	xor.b64  	%rd19520, %rd751, %rd11850;
	mov.b32 	%r10405, 0;
	mov.u64 	%rd19507, %rd754;
	mov.u64 	%rd19508, %rd752;
	mov.u64 	%rd19509, %rd19497;
	mov.u64 	%rd19510, %rd19501;
	mov.u64 	%rd19511, %rd19633;
	mov.u64 	%rd19512, %rd758;
	mov.u64 	%rd19513, %rd19498;
	mov.u64 	%rd19514, %rd19502;
	mov.u64 	%rd19515, %rd19637;
	mov.u64 	%rd19516, %rd753;
	mov.u64 	%rd19517, %rd19499;
	mov.u64 	%rd19518, %rd19503;
	mov.u64 	%rd19519, %rd19641;
	mov.u64 	%rd19521, %rd19500;
	mov.u64 	%rd19522, %rd19504;
$L__BB0_258:
	mul.wide.u32 	%rd11851, %r10405, 16;
	add.s64 	%rd11853, %rd11389, %rd11851;
	ld.const.u8 	%r5547, [%rd11853];
	mul.wide.u32 	%rd11854, %r5547, 8;
	add.s64 	%rd11855, %rd22, %rd11854;
	ld.local.u64 	%rd11856, [%rd11855];
	ld.const.u8 	%r5548, [%rd11853+1];
	mul.wide.u32 	%rd11857, %r5548, 8;
	add.s64 	%rd11858, %rd22, %rd11857;
	ld.local.u64 	%rd11859, [%rd11858];
	add.s64 	%rd11860, %rd19522, %rd11856;
	add.s64 	%rd11861, %rd11860, %rd19521;
	xor.b64  	%rd11862, %rd19520, %rd11861;
	mov.b64 	{%r5549, %r5550}, %rd11862;
	mov.b64 	%rd11863, {%r5550, %r5549};
	add.s64 	%rd11864, %rd19519, %rd11863;
	xor.b64  	%rd11865, %rd19521, %rd11864;
	mov.b64 	{%r5551, %r5552}, %rd11865;
	shf.l.wrap.b32 	%r5553, %r5552, %r5551, 8;
	shf.l.wrap.b32 	%r5554, %r5551, %r5552, 8;
	mov.b64 	%rd11866, {%r5554, %r5553};
	add.s64 	%rd11867, %rd11866, %rd11859;
	add.s64 	%rd11868, %rd11867, %rd11861;
	xor.b64  	%rd11869, %rd11863, %rd11868;
	mov.b64 	{%r5555, %r5556}, %rd11869;
	shf.l.wrap.b32 	%r5557, %r5556, %r5555, 16;
	shf.l.wrap.b32 	%r5558, %r5555, %r5556, 16;
	mov.b64 	%rd11870, {%r5558, %r5557};
	add.s64 	%rd11871, %rd11864, %rd11870;
	xor.b64  	%rd11872, %rd11866, %rd11871;
	mov.b64 	{%r5559, %r5560}, %rd11872;
	shf.l.wrap.b32 	%r5561, %r5559, %r5560, 1;
	shf.l.wrap.b32 	%r5562, %r5560, %r5559, 1;
	mov.b64 	%rd11873, {%r5562, %r5561};
	ld.const.u8 	%r5563, [%rd11853+2];
	mul.wide.u32 	%rd11874, %r5563, 8;
	add.s64 	%rd11875, %rd22, %rd11874;
	ld.local.u64 	%rd11876, [%rd11875];
	ld.const.u8 	%r5564, [%rd11853+3];
	mul.wide.u32 	%rd11877, %r5564, 8;
	add.s64 	%rd11878, %rd22, %rd11877;
	ld.local.u64 	%rd11879, [%rd11878];
	add.s64 	%rd11880, %rd19518, %rd11876;
	add.s64 	%rd11881, %rd11880, %rd19517;
	xor.b64  	%rd11882, %rd19516, %rd11881;
	mov.b64 	{%r5565, %r5566}, %rd11882;
	mov.b64 	%rd11883, {%r5566, %r5565};
	add.s64 	%rd11884, %rd19515, %rd11883;
	xor.b64  	%rd11885, %rd19517, %rd11884;
	mov.b64 	{%r5567, %r5568}, %rd11885;
	shf.l.wrap.b32 	%r5569, %r5568, %r5567, 8;
	shf.l.wrap.b32 	%r5570, %r5567, %r5568, 8;
	mov.b64 	%rd11886, {%r5570, %r5569};
	add.s64 	%rd11887, %rd11886, %rd11879;
	add.s64 	%rd11888, %rd11887, %rd11881;
	xor.b64  	%rd11889, %rd11883, %rd11888;
	mov.b64 	{%r5571, %r5572}, %rd11889;
	shf.l.wrap.b32 	%r5573, %r5572, %r5571, 16;
	shf.l.wrap.b32 	%r5574, %r5571, %r5572, 16;
	mov.b64 	%rd11890, {%r5574, %r5573};
	add.s64 	%rd11891, %rd11884, %rd11890;
	xor.b64  	%rd11892, %rd11886, %rd11891;
	mov.b64 	{%r5575, %r5576}, %rd11892;
	shf.l.wrap.b32 	%r5577, %r5575, %r5576, 1;
	shf.l.wrap.b32 	%r5578, %r5576, %r5575, 1;
	mov.b64 	%rd11893, {%r5578, %r5577};
	ld.const.u8 	%r5579, [%rd11853+4];
	mul.wide.u32 	%rd11894, %r5579, 8;
	add.s64 	%rd11895, %rd22, %rd11894;
	ld.local.u64 	%rd11896, [%rd11895];
	ld.const.u8 	%r5580, [%rd11853+5];
	mul.wide.u32 	%rd11897, %r5580, 8;
	add.s64 	%rd11898, %rd22, %rd11897;
	ld.local.u64 	%rd11899, [%rd11898];
	add.s64 	%rd11900, %rd19514, %rd11896;
	add.s64 	%rd11901, %rd11900, %rd19513;
	xor.b64  	%rd11902, %rd19512, %rd11901;
	mov.b64 	{%r5581, %r5582}, %rd11902;
	mov.b64 	%rd11903, {%r5582, %r5581};
	add.s64 	%rd11904, %rd19511, %rd11903;
	xor.b64  	%rd11905, %rd19513, %rd11904;
	mov.b64 	{%r5583, %r5584}, %rd11905;
	shf.l.wrap.b32 	%r5585, %r5584, %r5583, 8;
	shf.l.wrap.b32 	%r5586, %r5583, %r5584, 8;
	mov.b64 	%rd11906, {%r5586, %r5585};
	add.s64 	%rd11907, %rd11906, %rd11899;
	add.s64 	%rd11908, %rd11907, %rd11901;
	xor.b64  	%rd11909, %rd11903, %rd11908;
	mov.b64 	{%r5587, %r5588}, %rd11909;
	shf.l.wrap.b32 	%r5589, %r5588, %r5587, 16;
	shf.l.wrap.b32 	%r5590, %r5587, %r5588, 16;
	mov.b64 	%rd11910, {%r5590, %r5589};
	add.s64 	%rd11911, %rd11904, %rd11910;
	xor.b64  	%rd11912, %rd11906, %rd11911;
	mov.b64 	{%r5591, %r5592}, %rd11912;
	shf.l.wrap.b32 	%r5593, %r5591, %r5592, 1;
	shf.l.wrap.b32 	%r5594, %r5592, %r5591, 1;
	mov.b64 	%rd11913, {%r5594, %r5593};
	ld.const.u8 	%r5595, [%rd11853+6];
	mul.wide.u32 	%rd11914, %r5595, 8;
	add.s64 	%rd11915, %rd22, %rd11914;
	ld.local.u64 	%rd11916, [%rd11915];
	ld.const.u8 	%r5596, [%rd11853+7];
	mul.wide.u32 	%rd11917, %r5596, 8;
	add.s64 	%rd11918, %rd22, %rd11917;
	ld.local.u64 	%rd11919, [%rd11918];
	add.s64 	%rd11920, %rd19510, %rd11916;
	add.s64 	%rd11921, %rd11920, %rd19509;
	xor.b64  	%rd11922, %rd19508, %rd11921;
	mov.b64 	{%r5597, %r5598}, %rd11922;
	mov.b64 	%rd11923, {%r5598, %r5597};
	add.s64 	%rd11924, %rd19507, %rd11923;
	xor.b64  	%rd11925, %rd19509, %rd11924;
	mov.b64 	{%r5599, %r5600}, %rd11925;
	shf.l.wrap.b32 	%r5601, %r5600, %r5599, 8;
	shf.l.wrap.b32 	%r5602, %r5599, %r5600, 8;
	mov.b64 	%rd11926, {%r5602, %r5601};
	add.s64 	%rd11927, %rd11926, %rd11919;
	add.s64 	%rd11928, %rd11927, %rd11921;
	xor.b64  	%rd11929, %rd11923, %rd11928;
	mov.b64 	{%r5603, %r5604}, %rd11929;
	shf.l.wrap.b32 	%r5605, %r5604, %r5603, 16;
	shf.l.wrap.b32 	%r5606, %r5603, %r5604, 16;
	mov.b64 	%rd11930, {%r5606, %r5605};
	add.s64 	%rd11931, %rd11924, %rd11930;
	xor.b64  	%rd11932, %rd11926, %rd11931;
	mov.b64 	{%r5607, %r5608}, %rd11932;
	shf.l.wrap.b32 	%r5609, %r5607, %r5608, 1;
	shf.l.wrap.b32 	%r5610, %r5608, %r5607, 1;
	mov.b64 	%rd11933, {%r5610, %r5609};
	ld.const.u8 	%r5611, [%rd11853+8];
	mul.wide.u32 	%rd11934, %r5611, 8;
	add.s64 	%rd11935, %rd22, %rd11934;
	ld.local.u64 	%rd11936, [%rd11935];
	ld.const.u8 	%r5612, [%rd11853+9];
	mul.wide.u32 	%rd11937, %r5612, 8;
	add.s64 	%rd11938, %rd22, %rd11937;
	ld.local.u64 	%rd11939, [%rd11938];
	add.s64 	%rd11940, %rd11868, %rd11936;
	add.s64 	%rd11941, %rd11940, %rd11893;
	xor.b64  	%rd11942, %rd11930, %rd11941;
	mov.b64 	{%r5613, %r5614}, %rd11942;
	mov.b64 	%rd11943, {%r5614, %r5613};
	add.s64 	%rd11944, %rd11911, %rd11943;
	xor.b64  	%rd11945, %rd11893, %rd11944;
	mov.b64 	{%r5615, %r5616}, %rd11945;
	shf.l.wrap.b32 	%r5617, %r5616, %r5615, 8;
	shf.l.wrap.b32 	%r5618, %r5615, %r5616, 8;
	mov.b64 	%rd11946, {%r5618, %r5617};
	add.s64 	%rd11947, %rd11946, %rd11939;
	add.s64 	%rd19522, %rd11947, %rd11941;
	xor.b64  	%rd11948, %rd11943, %rd19522;
	mov.b64 	{%r5619, %r5620}, %rd11948;
	shf.l.wrap.b32 	%r5621, %r5620, %r5619, 16;
	shf.l.wrap.b32 	%r5622, %r5619, %r5620, 16;
	mov.b64 	%rd19508, {%r5622, %r5621};
	add.s64 	%rd19511, %rd11944, %rd19508;
	xor.b64  	%rd11949, %rd11946, %rd19511;
	mov.b64 	{%r5623, %r5624}, %rd11949;
	shf.l.wrap.b32 	%r5625, %r5623, %r5624, 1;
	shf.l.wrap.b32 	%r5626, %r5624, %r5623, 1;
	mov.b64 	%rd19517, {%r5626, %r5625};
	ld.const.u8 	%r5627, [%rd11853+10];
	mul.wide.u32 	%rd11950, %r5627, 8;
	add.s64 	%rd11951, %rd22, %rd11950;
	ld.local.u64 	%rd11952, [%rd11951];
	ld.const.u8 	%r5628, [%rd11853+11];
	mul.wide.u32 	%rd11953, %r5628, 8;
	add.s64 	%rd11954, %rd22, %rd11953;
	ld.local.u64 	%rd11955, [%rd11954];
	add.s64 	%rd11956, %rd11888, %rd11952;
	add.s64 	%rd11957, %rd11956, %rd11913;
	xor.b64  	%rd11958, %rd11870, %rd11957;
	mov.b64 	{%r5629, %r5630}, %rd11958;
	mov.b64 	%rd11959, {%r5630, %r5629};
	add.s64 	%rd11960, %rd11931, %rd11959;
	xor.b64  	%rd11961, %rd11913, %rd11960;
	mov.b64 	{%r5631, %r5632}, %rd11961;
	shf.l.wrap.b32 	%r5633, %r5632, %r5631, 8;
	shf.l.wrap.b32 	%r5634, %r5631, %r5632, 8;
	mov.b64 	%rd11962, {%r5634, %r5633};
	add.s64 	%rd11963, %rd11962, %rd11955;
	add.s64 	%rd19518, %rd11963, %rd11957;
	xor.b64  	%rd11964, %rd11959, %rd19518;
	mov.b64 	{%r5635, %r5636}, %rd11964;
	shf.l.wrap.b32 	%r5637, %r5636, %r5635, 16;
	shf.l.wrap.b32 	%r5638, %r5635, %r5636, 16;
	mov.b64 	%rd19520, {%r5638, %r5637};
	add.s64 	%rd19507, %rd11960, %rd19520;
	xor.b64  	%rd11965, %rd11962, %rd19507;
	mov.b64 	{%r5639, %r5640}, %rd11965;
	shf.l.wrap.b32 	%r5641, %r5639, %r5640, 1;
	shf.l.wrap.b32 	%r5642, %r5640, %r5639, 1;
	mov.b64 	%rd19513, {%r5642, %r5641};
	ld.const.u8 	%r5643, [%rd11853+12];
	mul.wide.u32 	%rd11966, %r5643, 8;
	add.s64 	%rd11967, %rd22, %rd11966;
	ld.local.u64 	%rd11968, [%rd11967];
	ld.const.u8 	%r5644, [%rd11853+13];
	mul.wide.u32 	%rd11969, %r5644, 8;
	add.s64 	%rd11970, %rd22, %rd11969;
	ld.local.u64 	%rd11971, [%rd11970];
	add.s64 	%rd11972, %rd11908, %rd11968;
	add.s64 	%rd11973, %rd11972, %rd11933;
	xor.b64  	%rd11974, %rd11890, %rd11973;
	mov.b64 	{%r5645, %r5646}, %rd11974;
	mov.b64 	%rd11975, {%r5646, %r5645};
	add.s64 	%rd11976, %rd11871, %rd11975;
	xor.b64  	%rd11977, %rd11933, %rd11976;
	mov.b64 	{%r5647, %r5648}, %rd11977;
	shf.l.wrap.b32 	%r5649, %r5648, %r5647, 8;
	shf.l.wrap.b32 	%r5650, %r5647, %r5648, 8;
	mov.b64 	%rd11978, {%r5650, %r5649};
	add.s64 	%rd11979, %rd11978, %rd11971;
	add.s64 	%rd19514, %rd11979, %rd11973;
	xor.b64  	%rd11980, %rd11975, %rd19514;
	mov.b64 	{%r5651, %r5652}, %rd11980;
	shf.l.wrap.b32 	%r5653, %r5652, %r5651, 16;
	shf.l.wrap.b32 	%r5654, %r5651, %r5652, 16;
	mov.b64 	%rd19516, {%r5654, %r5653};
	add.s64 	%rd19519, %rd11976, %rd19516;
	xor.b64  	%rd11981, %rd11978, %rd19519;
	mov.b64 	{%r5655, %r5656}, %rd11981;
	shf.l.wrap.b32 	%r5657, %r5655, %r5656, 1;
	shf.l.wrap.b32 	%r5658, %r5656, %r5655, 1;
	mov.b64 	%rd19509, {%r5658, %r5657};
	ld.const.u8 	%r5659, [%rd11853+14];
	mul.wide.u32 	%rd11982, %r5659, 8;
	add.s64 	%rd11983, %rd22, %rd11982;
	ld.local.u64 	%rd11984, [%rd11983];
	ld.const.u8 	%r5660, [%rd11853+15];
	mul.wide.u32 	%rd11985, %r5660, 8;
	add.s64 	%rd11986, %rd22, %rd11985;
	ld.local.u64 	%rd11987, [%rd11986];
	add.s64 	%rd11988, %rd11928, %rd11984;
	add.s64 	%rd11989, %rd11988, %rd11873;
	xor.b64  	%rd11990, %rd11910, %rd11989;
	mov.b64 	{%r5661, %r5662}, %rd11990;
	mov.b64 	%rd11991, {%r5662, %r5661};
	add.s64 	%rd11992, %rd11891, %rd11991;
	xor.b64  	%rd11993, %rd11873, %rd11992;
	mov.b64 	{%r5663, %r5664}, %rd11993;
	shf.l.wrap.b32 	%r5665, %r5664, %r5663, 8;
	shf.l.wrap.b32 	%r5666, %r5663, %r5664, 8;
	mov.b64 	%rd11994, {%r5666, %r5665};
	add.s64 	%rd11995, %rd11994, %rd11987;
	add.s64 	%rd19510, %rd11995, %rd11989;
	xor.b64  	%rd11996, %rd11991, %rd19510;
	mov.b64 	{%r5667, %r5668}, %rd11996;
	shf.l.wrap.b32 	%r5669, %r5668, %r5667, 16;
	shf.l.wrap.b32 	%r5670, %r5667, %r5668, 16;
	mov.b64 	%rd19512, {%r5670, %r5669};
	add.s64 	%rd19515, %rd11992, %rd19512;
	xor.b64  	%rd11997, %rd11994, %rd19515;
	mov.b64 	{%r5671, %r5672}, %rd11997;
	shf.l.wrap.b32 	%r5673, %r5671, %r5672, 1;
	shf.l.wrap.b32 	%r5674, %r5672, %r5671, 1;
	mov.b64 	%rd19521, {%r5674, %r5673};
	add.s32 	%r10405, %r10405, 1;
	setp.ne.s32 	%p170, %r10405, 12;
	@%p170 bra 	$L__BB0_258;
	xor.b64  	%rd11998, %rd19522, %rd19504;
	xor.b64  	%rd19504, %rd11998, %rd19519;
	xor.b64  	%rd11999, %rd19518, %rd19503;
	xor.b64  	%rd19503, %rd11999, %rd19515;
	xor.b64  	%rd12000, %rd19514, %rd19502;
	xor.b64  	%rd19502, %rd12000, %rd19511;
	xor.b64  	%rd12001, %rd19510, %rd19501;
	xor.b64  	%rd19501, %rd12001, %rd19507;
	xor.b64  	%rd12002, %rd19521, %rd19500;
	xor.b64  	%rd19500, %rd12002, %rd19520;
	xor.b64  	%rd12003, %rd19517, %rd19499;
	xor.b64  	%rd19499, %rd12003, %rd19516;
	xor.b64  	%rd12004, %rd19513, %rd19498;
	xor.b64  	%rd19498, %rd12004, %rd19512;
	xor.b64  	%rd12005, %rd19509, %rd19497;
	xor.b64  	%rd19497, %rd12005, %rd19508;
	add.s64 	%rd19527, %rd19527, -128;
	setp.gt.u64 	%p171, %rd19527, 128;
	@%p171 bra 	$L__BB0_257;
	st.local.u64 	[%rd45+256], %rd19504;
	st.local.u64 	[%rd45+264], %rd19503;
	st.local.u64 	[%rd45+272], %rd19502;
	st.local.u64 	[%rd45+280], %rd19501;
	st.local.u64 	[%rd45+288], %rd19500;
	st.local.u64 	[%rd45+296], %rd19499;
	st.local.u64 	[%rd45+304], %rd19498;
	st.local.u64 	[%rd45+312], %rd19497;
$L__BB0_261:
	and.b64  	%rd1505, %rd19527, 3;
	setp.lt.u64 	%p172, %rd19527, 4;
	mov.b64 	%rd19526, 0;
	@%p172 bra 	$L__BB0_264;
	and.b64  	%rd19526, %rd19527, 252;
	mov.b64 	%rd19525, 0;
$L__BB0_263:
	add.s64 	%rd12008, %rd19525, %rd19506;
	add.s64 	%rd12009, %rd761, %rd12008;
	add.s64 	%rd12010, %rd1389, %rd19525;
	ld.local.u8 	%r5675, [%rd12009+3];
	ld.local.u8 	%r5676, [%rd12009+2];
	prmt.b32 	%r5677, %r5676, %r5675, 0x3340U;
	ld.local.u8 	%r5678, [%rd12009+1];
	ld.local.u8 	%r5679, [%rd12009];
	prmt.b32 	%r5680, %r5679, %r5678, 0x3340U;
	prmt.b32 	%r5681, %r5680, %r5677, 0x5410U;
	st.local.u32 	[%rd12010+64], %r5681;
	add.s64 	%rd19525, %rd19525, 4;
	setp.ne.s64 	%p173, %rd19525, %rd19526;
	@%p173 bra 	$L__BB0_263;
$L__BB0_264:
	setp.eq.s64 	%p174, %rd1505, 0;
	@%p174 bra 	$L__BB0_268;
	add.s64 	%rd12011, %rd19526, %rd19506;
	add.s64 	%rd1510, %rd761, %rd12011;
	ld.local.u8 	%rs305, [%rd1510];
	add.s64 	%rd1511, %rd1389, %rd19526;
	st.local.u8 	[%rd1511+64], %rs305;
	setp.eq.s64 	%p175, %rd1505, 1;
	@%p175 bra 	$L__BB0_268;
	ld.local.u8 	%rs306, [%rd1510+1];
	st.local.u8 	[%rd1511+65], %rs306;
	setp.eq.s64 	%p176, %rd1505, 2;
	@%p176 bra 	$L__BB0_268;
	ld.local.u8 	%rs307, [%rd1510+2];
	st.local.u8 	[%rd1511+66], %rs307;
$L__BB0_268:
	ld.param.u32 	%r10361, [hashengine_mine_batch_param_7];
	st.local.u64 	[%rd45+448], %rd19527;
	ld.local.u32 	%r5682, [%rd45+736];
	add.s32 	%r10391, %r5682, 1;
	st.local.u32 	[%rd45+736], %r10391;
	add.s32 	%r10392, %r10392, 1;
	setp.ne.s32 	%p177, %r10392, %r10361;
	@%p177 bra 	$L__BB0_60;
$L__BB0_269:
	ld.local.u64 	%rd12052, [%rd45];
	ld.local.u64 	%rd12053, [%rd45+8];
	add.s64 	%rd12054, %rd12053, %rd12052;
	ld.local.u64 	%rd12055, [%rd45+16];
	add.s64 	%rd12056, %rd12055, %rd12054;
	ld.local.u64 	%rd12057, [%rd45+24];
	add.s64 	%rd12058, %rd12057, %rd12056;
	ld.local.u64 	%rd12059, [%rd45+32];
	add.s64 	%rd12060, %rd12059, %rd12058;
	ld.local.u64 	%rd12061, [%rd45+40];
	add.s64 	%rd12062, %rd12061, %rd12060;
	ld.local.u64 	%rd12063, [%rd45+48];
	add.s64 	%rd12064, %rd12063, %rd12062;
	ld.local.u64 	%rd12065, [%rd45+56];
	add.s64 	%rd12066, %rd12065, %rd12064;
	ld.local.u64 	%rd12067, [%rd45+64];
	add.s64 	%rd12068, %rd12067, %rd12066;
	ld.local.u64 	%rd12069, [%rd45+72];
	add.s64 	%rd12070, %rd12069, %rd12068;
	ld.local.u64 	%rd12071, [%rd45+80];
	add.s64 	%rd12072, %rd12071, %rd12070;
	ld.local.u64 	%rd12073, [%rd45+88];
	add.s64 	%rd12074, %rd12073, %rd12072;
	ld.local.u64 	%rd12075, [%rd45+96];
	add.s64 	%rd12076, %rd12075, %rd12074;
	ld.local.u64 	%rd12077, [%rd45+104];
	add.s64 	%rd12078, %rd12077, %rd12076;
	ld.local.u64 	%rd12079, [%rd45+112];
	add.s64 	%rd12080, %rd12079, %rd12078;
	ld.local.u64 	%rd12081, [%rd45+120];
	add.s64 	%rd12082, %rd12081, %rd12080;
	ld.local.u64 	%rd12083, [%rd45+128];
	add.s64 	%rd12084, %rd12083, %rd12082;
	ld.local.u64 	%rd12085, [%rd45+136];
	add.s64 	%rd12086, %rd12085, %rd12084;
	ld.local.u64 	%rd12087, [%rd45+144];
	add.s64 	%rd12088, %rd12087, %rd12086;
	ld.local.u64 	%rd12089, [%rd45+152];
	add.s64 	%rd12090, %rd12089, %rd12088;
	ld.local.u64 	%rd12091, [%rd45+160];
	add.s64 	%rd12092, %rd12091, %rd12090;
	ld.local.u64 	%rd12093, [%rd45+168];
	add.s64 	%rd12094, %rd12093, %rd12092;
	ld.local.u64 	%rd12095, [%rd45+176];
	add.s64 	%rd12096, %rd12095, %rd12094;
	ld.local.u64 	%rd12097, [%rd45+184];
	add.s64 	%rd12098, %rd12097, %rd12096;
	ld.local.u64 	%rd12099, [%rd45+192];
	add.s64 	%rd12100, %rd12099, %rd12098;
	ld.local.u64 	%rd12101, [%rd45+200];
	add.s64 	%rd12102, %rd12101, %rd12100;
	ld.local.u64 	%rd12103, [%rd45+208];
	add.s64 	%rd12104, %rd12103, %rd12102;
	ld.local.u64 	%rd12105, [%rd45+216];
	add.s64 	%rd12106, %rd12105, %rd12104;
	ld.local.u64 	%rd12107, [%rd45+224];
	add.s64 	%rd12108, %rd12107, %rd12106;
	ld.local.u64 	%rd12109, [%rd45+232];
	add.s64 	%rd12110, %rd12109, %rd12108;
	ld.local.u64 	%rd12111, [%rd45+240];
	add.s64 	%rd12112, %rd12111, %rd12110;
	ld.local.u64 	%rd12113, [%rd45+248];
	add.s64 	%rd12114, %rd12113, %rd12112;
	cvt.u16.u64 	%rs93, %rd12114;
	shr.u64 	%rd12115, %rd12114, 8;
	cvt.u16.u64 	%rs94, %rd12115;
	shr.u64 	%rd12116, %rd12114, 16;
	cvt.u16.u64 	%rs95, %rd12116;
	shr.u64 	%rd12117, %rd12114, 24;
	cvt.u16.u64 	%rs96, %rd12117;
	shr.u64 	%rd12118, %rd12114, 32;
	cvt.u16.u64 	%rs97, %rd12118;
	shr.u64 	%rd12119, %rd12114, 40;
	cvt.u16.u64 	%rs98, %rd12119;
	shr.u64 	%rd12120, %rd12114, 48;
	cvt.u16.u64 	%rs99, %rd12120;
	shr.u64 	%rd12121, %rd12114, 56;
	cvt.u16.u64 	%rs100, %rd12121;
	st.local.u64 	[%rd46], %rd12114;
	ld.local.u64 	%rd12122, [%rd45+256];
	ld.local.u64 	%rd12123, [%rd45+264];
	ld.local.u64 	%rd12124, [%rd45+272];
	ld.local.u64 	%rd12125, [%rd45+280];
	ld.local.u64 	%rd12126, [%rd45+288];
	ld.local.u64 	%rd12127, [%rd45+296];
	ld.local.u64 	%rd12128, [%rd45+304];
	ld.local.u64 	%rd12129, [%rd45+312];
	ld.local.v2.b32 	{%r5683, %r5684}, [%rd45+320];
	ld.local.v2.b32 	{%r5685, %r5686}, [%rd45+328];
	ld.local.v2.b32 	{%r5687, %r5688}, [%rd45+336];
	ld.local.v2.b32 	{%r5689, %r5690}, [%rd45+344];
	ld.local.v2.b32 	{%r5691, %r5692}, [%rd45+352];
	ld.local.v2.b32 	{%r5693, %r5694}, [%rd45+360];
	ld.local.v2.b32 	{%r5695, %r5696}, [%rd45+368];
	ld.local.v2.b32 	{%r5697, %r5698}, [%rd45+376];
	ld.local.v2.b32 	{%r5699, %r5700}, [%rd45+384];
	ld.local.v2.b32 	{%r5701, %r5702}, [%rd45+392];
	ld.local.v2.b32 	{%r5703, %r5704}, [%rd45+400];
	ld.local.v2.b32 	{%r5705, %r5706}, [%rd45+408];
	ld.local.v2.b32 	{%r5707, %r5708}, [%rd45+416];
	ld.local.v2.b32 	{%r5709, %r5710}, [%rd45+424];
	ld.local.v2.b32 	{%r5711, %r5712}, [%rd45+432];
	ld.local.v2.b32 	{%r5713, %r5714}, [%rd45+440];
	ld.local.u64 	%rd12130, [%rd45+456];
	st.local.u64 	[%rd47], %rd12122;
	st.local.u64 	[%rd47+8], %rd12123;
	st.local.u64 	[%rd47+16], %rd12124;
	st.local.u64 	[%rd47+24], %rd12125;
	st.local.u64 	[%rd47+32], %rd12126;
	st.local.u64 	[%rd47+40], %rd12127;
	st.local.u64 	[%rd47+48], %rd12128;
	st.local.u64 	[%rd47+56], %rd12129;
	st.local.v2.b32 	[%rd47+64], {%r5683, %r5684};
	st.local.v2.b32 	[%rd47+72], {%r5685, %r5686};
	st.local.v2.b32 	[%rd47+80], {%r5687, %r5688};
	st.local.v2.b32 	[%rd47+88], {%r5689, %r5690};
	st.local.v2.b32 	[%rd47+96], {%r5691, %r5692};
	st.local.v2.b32 	[%rd47+104], {%r5693, %r5694};
	st.local.v2.b32 	[%rd47+112], {%r5695, %r5696};
	st.local.v2.b32 	[%rd47+120], {%r5697, %r5698};
	st.local.v2.b32 	[%rd47+128], {%r5699, %r5700};
	st.local.v2.b32 	[%rd47+136], {%r5701, %r5702};
	st.local.v2.b32 	[%rd47+144], {%r5703, %r5704};
	st.local.v2.b32 	[%rd47+152], {%r5705, %r5706};
	st.local.v2.b32 	[%rd47+160], {%r5707, %r5708};
	st.local.v2.b32 	[%rd47+168], {%r5709, %r5710};
	st.local.v2.b32 	[%rd47+176], {%r5711, %r5712};
	st.local.v2.b32 	[%rd47+184], {%r5713, %r5714};
	st.local.u64 	[%rd47+192], %rd19527;
	st.local.u64 	[%rd47+200], %rd12130;
	ld.local.u64 	%rd12131, [%rd45+464];
	ld.local.u64 	%rd12132, [%rd45+472];
	ld.local.u64 	%rd12133, [%rd45+480];
	ld.local.u64 	%rd12134, [%rd45+488];
	ld.local.u64 	%rd12135, [%rd45+496];
	ld.local.u64 	%rd12136, [%rd45+504];
	ld.local.u64 	%rd12137, [%rd45+512];
	ld.local.u64 	%rd12138, [%rd45+520];
	ld.local.v2.b32 	{%r5715, %r5716}, [%rd45+528];
	ld.local.v2.b32 	{%r5717, %r5718}, [%rd45+536];
	ld.local.v2.b32 	{%r5719, %r5720}, [%rd45+544];
	ld.local.v2.b32 	{%r5721, %r5722}, [%rd45+552];
	ld.local.v2.b32 	{%r5723, %r5724}, [%rd45+560];
	ld.local.v2.b32 	{%r5725, %r5726}, [%rd45+568];
	ld.local.v2.b32 	{%r5727, %r5728}, [%rd45+576];
	ld.local.v2.b32 	{%r5729, %r5730}, [%rd45+584];
	ld.local.v2.b32 	{%r5731, %r5732}, [%rd45+592];
	ld.local.v2.b32 	{%r5733, %r5734}, [%rd45+600];
	ld.local.v2.b32 	{%r5735, %r5736}, [%rd45+608];
	ld.local.v2.b32 	{%r5737, %r5738}, [%rd45+616];
	ld.local.v2.b32 	{%r5739, %r5740}, [%rd45+624];
	ld.local.v2.b32 	{%r5741, %r5742}, [%rd45+632];
	ld.local.v2.b32 	{%r5743, %r5744}, [%rd45+640];
	ld.local.v2.b32 	{%r5745, %r5746}, [%rd45+648];
	ld.local.u64 	%rd1514, [%rd45+656];
	ld.local.u64 	%rd1515, [%rd45+664];
	st.local.u64 	[%rd48], %rd12131;
	st.local.u64 	[%rd48+8], %rd12132;
	st.local.u64 	[%rd48+16], %rd12133;
	st.local.u64 	[%rd48+24], %rd12134;
	st.local.u64 	[%rd48+32], %rd12135;
	st.local.u64 	[%rd48+40], %rd12136;
	st.local.u64 	[%rd48+48], %rd12137;
	st.local.u64 	[%rd48+56], %rd12138;
	st.local.v2.b32 	[%rd48+64], {%r5715, %r5716};
	st.local.v2.b32 	[%rd48+72], {%r5717, %r5718};
	st.local.v2.b32 	[%rd48+80], {%r5719, %r5720};
	st.local.v2.b32 	[%rd48+88], {%r5721, %r5722};
	st.local.v2.b32 	[%rd48+96], {%r5723, %r5724};
	st.local.v2.b32 	[%rd48+104], {%r5725, %r5726};
	st.local.v2.b32 	[%rd48+112], {%r5727, %r5728};
	st.local.v2.b32 	[%rd48+120], {%r5729, %r5730};
	st.local.v2.b32 	[%rd48+128], {%r5731, %r5732};
	st.local.v2.b32 	[%rd48+136], {%r5733, %r5734};
	st.local.v2.b32 	[%rd48+144], {%r5735, %r5736};
	st.local.v2.b32 	[%rd48+152], {%r5737, %r5738};
	st.local.v2.b32 	[%rd48+160], {%r5739, %r5740};
	st.local.v2.b32 	[%rd48+168], {%r5741, %r5742};
	st.local.v2.b32 	[%rd48+176], {%r5743, %r5744};
	st.local.v2.b32 	[%rd48+184], {%r5745, %r5746};
	st.local.u64 	[%rd48+192], %rd1514;
	st.local.u64 	[%rd48+200], %rd1515;
	add.s64 	%rd12139, %rd12130, 8;
	st.local.u64 	[%rd47+200], %rd12139;
	add.s64 	%rd12140, %rd19527, 8;
	setp.gt.u64 	%p178, %rd12140, 128;
	@%p178 bra 	$L__BB0_271;
	add.s64 	%rd13048, %rd47, %rd19527;
	st.local.u8 	[%rd13048+64], %rs93;
	ld.local.u64 	%rd13049, [%rd47+192];
	add.s64 	%rd13050, %rd47, %rd13049;
	st.local.u8 	[%rd13050+65], %rs94;
	ld.local.u64 	%rd13051, [%rd47+192];
	add.s64 	%rd13052, %rd47, %rd13051;
	st.local.u8 	[%rd13052+66], %rs95;
	ld.local.u64 	%rd13053, [%rd47+192];
	add.s64 	%rd13054, %rd47, %rd13053;
	st.local.u8 	[%rd13054+67], %rs96;
	ld.local.u64 	%rd13055, [%rd47+192];
	add.s64 	%rd13056, %rd47, %rd13055;
	st.local.u8 	[%rd13056+68], %rs97;
	ld.local.u64 	%rd13057, [%rd47+192];
	add.s64 	%rd13058, %rd47, %rd13057;
	st.local.u8 	[%rd13058+69], %rs98;
	ld.local.u64 	%rd13059, [%rd47+192];
	add.s64 	%rd13060, %rd47, %rd13059;
	st.local.u8 	[%rd13060+70], %rs99;
	ld.local.u64 	%rd13061, [%rd47+192];
	add.s64 	%rd13062, %rd47, %rd13061;
	st.local.u8 	[%rd13062+71], %rs100;
	ld.local.u64 	%rd13063, [%rd47+192];
	add.s64 	%rd19577, %rd13063, 8;
	bra.uni 	$L__BB0_293;
$L__BB0_271:
	sub.s64 	%rd19556, 128, %rd19527;
	setp.eq.s64 	%p179, %rd19527, 128;
	@%p179 bra 	$L__BB0_279;
	and.b64  	%rd1518, %rd19556, 3;
	add.s64 	%rd12142, %rd19527, -125;
	setp.lt.u64 	%p180, %rd12142, 3;
	mov.b64 	%rd19529, 0;
	@%p180 bra 	$L__BB0_275;
	and.b64  	%rd19529, %rd19556, -4;
	mov.b64 	%rd19530, 0;
$L__BB0_274:
	add.s64 	%rd12144, %rd46, %rd19530;
	ld.local.u32 	%r5747, [%rd12144];
	bfe.u32 	%r5748, %r5747, 0, 8;
	bfe.u32 	%r5749, %r5747, 8, 8;
	bfe.u32 	%r5750, %r5747, 16, 8;
	bfe.u32 	%r5751, %r5747, 24, 8;
	ld.local.u64 	%rd12145, [%rd47+192];
	add.s64 	%rd12146, %rd19530, %rd12145;
	add.s64 	%rd12147, %rd47, %rd12146;
	st.local.u8 	[%rd12147+64], %r5748;
	ld.local.u64 	%rd12148, [%rd47+192];
	add.s64 	%rd12149, %rd19530, %rd12148;
	add.s64 	%rd12150, %rd47, %rd12149;
	st.local.u8 	[%rd12150+65], %r5749;
	ld.local.u64 	%rd12151, [%rd47+192];
	add.s64 	%rd12152, %rd19530, %rd12151;
	add.s64 	%rd12153, %rd47, %rd12152;
	st.local.u8 	[%rd12153+66], %r5750;
	ld.local.u64 	%rd12154, [%rd47+192];
	add.s64 	%rd12155, %rd19530, %rd12154;
	add.s64 	%rd12156, %rd47, %rd12155;
	st.local.u8 	[%rd12156+67], %r5751;
	add.s64 	%rd19530, %rd19530, 4;
	setp.eq.s64 	%p181, %rd19530, %rd19529;
	@%p181 bra 	$L__BB0_275;
	bra.uni 	$L__BB0_274;
$L__BB0_275:
	setp.eq.s64 	%p182, %rd1518, 0;
	@%p182 bra 	$L__BB0_279;
	add.s64 	%rd1521, %rd46, %rd19529;
	ld.local.u8 	%rs308, [%rd1521];
	ld.local.u64 	%rd12157, [%rd47+192];
	add.s64 	%rd12158, %rd19529, %rd12157;
	add.s64 	%rd12159, %rd47, %rd12158;
	st.local.u8 	[%rd12159+64], %rs308;
	setp.eq.s64 	%p183, %rd1518, 1;
	@%p183 bra 	$L__BB0_279;
	ld.local.u8 	%rs309, [%rd1521+1];
	ld.local.u64 	%rd12160, [%rd47+192];
	add.s64 	%rd12161, %rd19529, %rd12160;
	add.s64 	%rd12162, %rd47, %rd12161;
	st.local.u8 	[%rd12162+65], %rs309;
	setp.eq.s64 	%p184, %rd1518, 2;
	@%p184 bra 	$L__BB0_279;
	ld.local.u8 	%rs310, [%rd1521+2];
	ld.local.u64 	%rd12163, [%rd47+192];
	add.s64 	%rd12164, %rd19529, %rd12163;
	add.s64 	%rd12165, %rd47, %rd12164;
	st.local.u8 	[%rd12165+66], %rs310;
$L__BB0_279:
	ld.local.v2.b32 	{%r5753, %r5754}, [%rd47+64];
	bfe.u32 	%r5755, %r5754, 24, 8;
	bfe.u32 	%r5756, %r5754, 16, 8;
	bfe.u32 	%r5757, %r5754, 8, 8;
	bfe.u32 	%r5758, %r5754, 0, 8;
	ld.local.u32 	%rd12166, [%rd47+64];
	cvt.u64.u32 	%rd12167, %r5758;
	shl.b64 	%rd12168, %rd12167, 32;
	and.b64  	%rd12169, %rd12168, 1095216660480;
	or.b64  	%rd12170, %rd12169, %rd12166;
	cvt.u64.u32 	%rd12171, %r5757;
	shl.b64 	%rd12172, %rd12171, 40;
	and.b64  	%rd12173, %rd12172, 280375465082880;
	or.b64  	%rd12174, %rd12173, %rd12170;
	cvt.u64.u32 	%rd12175, %r5756;
	shl.b64 	%rd12176, %rd12175, 48;
	and.b64  	%rd12177, %rd12176, 71776119061217280;
	or.b64  	%rd12178, %rd12177, %rd12174;
	cvt.u64.u32 	%rd12179, %r5755;
	shl.b64 	%rd12180, %rd12179, 56;
	or.b64  	%rd12181, %rd12180, %rd12178;
	ld.local.v2.b32 	{%r5759, %r5760}, [%rd47+72];
	bfe.u32 	%r5761, %r5760, 24, 8;
	bfe.u32 	%r5762, %r5760, 16, 8;
	bfe.u32 	%r5763, %r5760, 8, 8;
	bfe.u32 	%r5764, %r5760, 0, 8;
	ld.local.u32 	%rd12182, [%rd47+72];
	cvt.u64.u32 	%rd12183, %r5764;
	shl.b64 	%rd12184, %rd12183, 32;
	and.b64  	%rd12185, %rd12184, 1095216660480;
	or.b64  	%rd12186, %rd12185, %rd12182;
	cvt.u64.u32 	%rd12187, %r5763;
	shl.b64 	%rd12188, %rd12187, 40;
	and.b64  	%rd12189, %rd12188, 280375465082880;
	or.b64  	%rd12190, %rd12189, %rd12186;
	cvt.u64.u32 	%rd12191, %r5762;
	shl.b64 	%rd12192, %rd12191, 48;
	and.b64  	%rd12193, %rd12192, 71776119061217280;
	or.b64  	%rd12194, %rd12193, %rd12190;
	cvt.u64.u32 	%rd12195, %r5761;
	shl.b64 	%rd12196, %rd12195, 56;
	or.b64  	%rd12197, %rd12196, %rd12194;
	st.local.v2.u64 	[%rd19], {%rd12181, %rd12197};
	ld.local.v2.b32 	{%r5765, %r5766}, [%rd47+80];
	bfe.u32 	%r5767, %r5766, 24, 8;
	bfe.u32 	%r5768, %r5766, 16, 8;
	bfe.u32 	%r5769, %r5766, 8, 8;
	bfe.u32 	%r5770, %r5766, 0, 8;
	ld.local.u32 	%rd12198, [%rd47+80];
	cvt.u64.u32 	%rd12199, %r5770;
	shl.b64 	%rd12200, %rd12199, 32;
	and.b64  	%rd12201, %rd12200, 1095216660480;
	or.b64  	%rd12202, %rd12201, %rd12198;
	cvt.u64.u32 	%rd12203, %r5769;
	shl.b64 	%rd12204, %rd12203, 40;
	and.b64  	%rd12205, %rd12204, 280375465082880;
	or.b64  	%rd12206, %rd12205, %rd12202;
	cvt.u64.u32 	%rd12207, %r5768;
	shl.b64 	%rd12208, %rd12207, 48;
	and.b64  	%rd12209, %rd12208, 71776119061217280;
	or.b64  	%rd12210, %rd12209, %rd12206;
	cvt.u64.u32 	%rd12211, %r5767;
	shl.b64 	%rd12212, %rd12211, 56;
	or.b64  	%rd12213, %rd12212, %rd12210;
	ld.local.v2.b32 	{%r5771, %r5772}, [%rd47+88];
	bfe.u32 	%r5773, %r5772, 24, 8;
	bfe.u32 	%r5774, %r5772, 16, 8;
	bfe.u32 	%r5775, %r5772, 8, 8;
	bfe.u32 	%r5776, %r5772, 0, 8;
	ld.local.u32 	%rd12214, [%rd47+88];
	cvt.u64.u32 	%rd12215, %r5776;
	shl.b64 	%rd12216, %rd12215, 32;
	and.b64  	%rd12217, %rd12216, 1095216660480;
	or.b64  	%rd12218, %rd12217, %rd12214;
	cvt.u64.u32 	%rd12219, %r5775;
	shl.b64 	%rd12220, %rd12219, 40;
	and.b64  	%rd12221, %rd12220, 280375465082880;
	or.b64  	%rd12222, %rd12221, %rd12218;
	cvt.u64.u32 	%rd12223, %r5774;
	shl.b64 	%rd12224, %rd12223, 48;
	and.b64  	%rd12225, %rd12224, 71776119061217280;
	or.b64  	%rd12226, %rd12225, %rd12222;
	cvt.u64.u32 	%rd12227, %r5773;
	shl.b64 	%rd12228, %rd12227, 56;
	or.b64  	%rd12229, %rd12228, %rd12226;
	st.local.v2.u64 	[%rd19+16], {%rd12213, %rd12229};
	ld.local.v2.b32 	{%r5777, %r5778}, [%rd47+96];
	bfe.u32 	%r5779, %r5778, 24, 8;
	bfe.u32 	%r5780, %r5778, 16, 8;
	bfe.u32 	%r5781, %r5778, 8, 8;
	bfe.u32 	%r5782, %r5778, 0, 8;
	ld.local.u32 	%rd12230, [%rd47+96];
	cvt.u64.u32 	%rd12231, %r5782;
	shl.b64 	%rd12232, %rd12231, 32;
	and.b64  	%rd12233, %rd12232, 1095216660480;
	or.b64  	%rd12234, %rd12233, %rd12230;
	cvt.u64.u32 	%rd12235, %r5781;
	shl.b64 	%rd12236, %rd12235, 40;
	and.b64  	%rd12237, %rd12236, 280375465082880;
	or.b64  	%rd12238, %rd12237, %rd12234;
	cvt.u64.u32 	%rd12239, %r5780;
	shl.b64 	%rd12240, %rd12239, 48;
	and.b64  	%rd12241, %rd12240, 71776119061217280;
	or.b64  	%rd12242, %rd12241, %rd12238;
	cvt.u64.u32 	%rd12243, %r5779;
	shl.b64 	%rd12244, %rd12243, 56;
	or.b64  	%rd12245, %rd12244, %rd12242;
	ld.local.v2.b32 	{%r5783, %r5784}, [%rd47+104];
	bfe.u32 	%r5785, %r5784, 24, 8;
	bfe.u32 	%r5786, %r5784, 16, 8;
	bfe.u32 	%r5787, %r5784, 8, 8;
	bfe.u32 	%r5788, %r5784, 0, 8;
	ld.local.u32 	%rd12246, [%rd47+104];
	cvt.u64.u32 	%rd12247, %r5788;
	shl.b64 	%rd12248, %rd12247, 32;
	and.b64  	%rd12249, %rd12248, 1095216660480;
	or.b64  	%rd12250, %rd12249, %rd12246;
	cvt.u64.u32 	%rd12251, %r5787;
	shl.b64 	%rd12252, %rd12251, 40;
	and.b64  	%rd12253, %rd12252, 280375465082880;
	or.b64  	%rd12254, %rd12253, %rd12250;
	cvt.u64.u32 	%rd12255, %r5786;
	shl.b64 	%rd12256, %rd12255, 48;
	and.b64  	%rd12257, %rd12256, 71776119061217280;
	or.b64  	%rd12258, %rd12257, %rd12254;
	cvt.u64.u32 	%rd12259, %r5785;
	shl.b64 	%rd12260, %rd12259, 56;
	or.b64  	%rd12261, %rd12260, %rd12258;
	st.local.v2.u64 	[%rd19+32], {%rd12245, %rd12261};
	ld.local.v2.b32 	{%r5789, %r5790}, [%rd47+112];
	bfe.u32 	%r5791, %r5790, 24, 8;
	bfe.u32 	%r5792, %r5790, 16, 8;
	bfe.u32 	%r5793, %r5790, 8, 8;
	bfe.u32 	%r5794, %r5790, 0, 8;
	ld.local.u32 	%rd12262, [%rd47+112];
	cvt.u64.u32 	%rd12263, %r5794;
	shl.b64 	%rd12264, %rd12263, 32;
	and.b64  	%rd12265, %rd12264, 1095216660480;
	or.b64  	%rd12266, %rd12265, %rd12262;
	cvt.u64.u32 	%rd12267, %r5793;
	shl.b64 	%rd12268, %rd12267, 40;
	and.b64  	%rd12269, %rd12268, 280375465082880;
	or.b64  	%rd12270, %rd12269, %rd12266;
	cvt.u64.u32 	%rd12271, %r5792;
	shl.b64 	%rd12272, %rd12271, 48;
	and.b64  	%rd12273, %rd12272, 71776119061217280;
	or.b64  	%rd12274, %rd12273, %rd12270;
	cvt.u64.u32 	%rd12275, %r5791;
	shl.b64 	%rd12276, %rd12275, 56;
	or.b64  	%rd12277, %rd12276, %rd12274;
	ld.local.v2.b32 	{%r5795, %r5796}, [%rd47+120];
	bfe.u32 	%r5797, %r5796, 24, 8;
	bfe.u32 	%r5798, %r5796, 16, 8;
	bfe.u32 	%r5799, %r5796, 8, 8;
	bfe.u32 	%r5800, %r5796, 0, 8;
	ld.local.u32 	%rd12278, [%rd47+120];
	cvt.u64.u32 	%rd12279, %r5800;
	shl.b64 	%rd12280, %rd12279, 32;
	and.b64  	%rd12281, %rd12280, 1095216660480;
	or.b64  	%rd12282, %rd12281, %rd12278;
	cvt.u64.u32 	%rd12283, %r5799;
	shl.b64 	%rd12284, %rd12283, 40;
	and.b64  	%rd12285, %rd12284, 280375465082880;
	or.b64  	%rd12286, %rd12285, %rd12282;
	cvt.u64.u32 	%rd12287, %r5798;
	shl.b64 	%rd12288, %rd12287, 48;
	and.b64  	%rd12289, %rd12288, 71776119061217280;
	or.b64  	%rd12290, %rd12289, %rd12286;
	cvt.u64.u32 	%rd12291, %r5797;
	shl.b64 	%rd12292, %rd12291, 56;
	or.b64  	%rd12293, %rd12292, %rd12290;
	st.local.v2.u64 	[%rd19+48], {%rd12277, %rd12293};
	ld.local.v2.b32 	{%r5801, %r5802}, [%rd47+128];
	bfe.u32 	%r5803, %r5802, 24, 8;
	bfe.u32 	%r5804, %r5802, 16, 8;
	bfe.u32 	%r5805, %r5802, 8, 8;
	bfe.u32 	%r5806, %r5802, 0, 8;
	ld.local.u32 	%rd12294, [%rd47+128];
	cvt.u64.u32 	%rd12295, %r5806;
	shl.b64 	%rd12296, %rd12295, 32;
	and.b64  	%rd12297, %rd12296, 1095216660480;
	or.b64  	%rd12298, %rd12297, %rd12294;
	cvt.u64.u32 	%rd12299, %r5805;
	shl.b64 	%rd12300, %rd12299, 40;
	and.b64  	%rd12301, %rd12300, 280375465082880;
	or.b64  	%rd12302, %rd12301, %rd12298;
	cvt.u64.u32 	%rd12303, %r5804;
	shl.b64 	%rd12304, %rd12303, 48;
	and.b64  	%rd12305, %rd12304, 71776119061217280;
	or.b64  	%rd12306, %rd12305, %rd12302;
	cvt.u64.u32 	%rd12307, %r5803;
	shl.b64 	%rd12308, %rd12307, 56;
	or.b64  	%rd12309, %rd12308, %rd12306;
	ld.local.v2.b32 	{%r5807, %r5808}, [%rd47+136];
	bfe.u32 	%r5809, %r5808, 24, 8;
	bfe.u32 	%r5810, %r5808, 16, 8;
	bfe.u32 	%r5811, %r5808, 8, 8;
	bfe.u32 	%r5812, %r5808, 0, 8;
	ld.local.u32 	%rd12310, [%rd47+136];
	cvt.u64.u32 	%rd12311, %r5812;
	shl.b64 	%rd12312, %rd12311, 32;
	and.b64  	%rd12313, %rd12312, 1095216660480;
	or.b64  	%rd12314, %rd12313, %rd12310;
	cvt.u64.u32 	%rd12315, %r5811;
	shl.b64 	%rd12316, %rd12315, 40;
	and.b64  	%rd12317, %rd12316, 280375465082880;
	or.b64  	%rd12318, %rd12317, %rd12314;
	cvt.u64.u32 	%rd12319, %r5810;
	shl.b64 	%rd12320, %rd12319, 48;
	and.b64  	%rd12321, %rd12320, 71776119061217280;
	or.b64  	%rd12322, %rd12321, %rd12318;
	cvt.u64.u32 	%rd12323, %r5809;
	shl.b64 	%rd12324, %rd12323, 56;
	or.b64  	%rd12325, %rd12324, %rd12322;
	st.local.v2.u64 	[%rd19+64], {%rd12309, %rd12325};
	ld.local.v2.b32 	{%r5813, %r5814}, [%rd47+144];
	bfe.u32 	%r5815, %r5814, 24, 8;
	bfe.u32 	%r5816, %r5814, 16, 8;
	bfe.u32 	%r5817, %r5814, 8, 8;
	bfe.u32 	%r5818, %r5814, 0, 8;
	ld.local.u32 	%rd12326, [%rd47+144];
	cvt.u64.u32 	%rd12327, %r5818;
	shl.b64 	%rd12328, %rd12327, 32;
	and.b64  	%rd12329, %rd12328, 1095216660480;
	or.b64  	%rd12330, %rd12329, %rd12326;
	cvt.u64.u32 	%rd12331, %r5817;
	shl.b64 	%rd12332, %rd12331, 40;
	and.b64  	%rd12333, %rd12332, 280375465082880;
	or.b64  	%rd12334, %rd12333, %rd12330;
	cvt.u64.u32 	%rd12335, %r5816;
	shl.b64 	%rd12336, %rd12335, 48;
	and.b64  	%rd12337, %rd12336, 71776119061217280;
	or.b64  	%rd12338, %rd12337, %rd12334;
	cvt.u64.u32 	%rd12339, %r5815;
	shl.b64 	%rd12340, %rd12339, 56;
	or.b64  	%rd12341, %rd12340, %rd12338;
	ld.local.v2.b32 	{%r5819, %r5820}, [%rd47+152];
	bfe.u32 	%r5821, %r5820, 24, 8;
	bfe.u32 	%r5822, %r5820, 16, 8;
	bfe.u32 	%r5823, %r5820, 8, 8;
	bfe.u32 	%r5824, %r5820, 0, 8;
	ld.local.u32 	%rd12342, [%rd47+152];
	cvt.u64.u32 	%rd12343, %r5824;
	shl.b64 	%rd12344, %rd12343, 32;
	and.b64  	%rd12345, %rd12344, 1095216660480;
	or.b64  	%rd12346, %rd12345, %rd12342;
	cvt.u64.u32 	%rd12347, %r5823;
	shl.b64 	%rd12348, %rd12347, 40;
	and.b64  	%rd12349, %rd12348, 280375465082880;
	or.b64  	%rd12350, %rd12349, %rd12346;
	cvt.u64.u32 	%rd12351, %r5822;
	shl.b64 	%rd12352, %rd12351, 48;
	and.b64  	%rd12353, %rd12352, 71776119061217280;
	or.b64  	%rd12354, %rd12353, %rd12350;
	cvt.u64.u32 	%rd12355, %r5821;
	shl.b64 	%rd12356, %rd12355, 56;
	or.b64  	%rd12357, %rd12356, %rd12354;
	st.local.v2.u64 	[%rd19+80], {%rd12341, %rd12357};
	ld.local.v2.b32 	{%r5825, %r5826}, [%rd47+160];
	bfe.u32 	%r5827, %r5826, 24, 8;
	bfe.u32 	%r5828, %r5826, 16, 8;
	bfe.u32 	%r5829, %r5826, 8, 8;
	bfe.u32 	%r5830, %r5826, 0, 8;
	ld.local.u32 	%rd12358, [%rd47+160];
	cvt.u64.u32 	%rd12359, %r5830;
	shl.b64 	%rd12360, %rd12359, 32;
	and.b64  	%rd12361, %rd12360, 1095216660480;
	or.b64  	%rd12362, %rd12361, %rd12358;
	cvt.u64.u32 	%rd12363, %r5829;
	shl.b64 	%rd12364, %rd12363, 40;
	and.b64  	%rd12365, %rd12364, 280375465082880;
	or.b64  	%rd12366, %rd12365, %rd12362;
	cvt.u64.u32 	%rd12367, %r5828;
	shl.b64 	%rd12368, %rd12367, 48;
	and.b64  	%rd12369, %rd12368, 71776119061217280;
	or.b64  	%rd12370, %rd12369, %rd12366;
	cvt.u64.u32 	%rd12371, %r5827;
	shl.b64 	%rd12372, %rd12371, 56;
	or.b64  	%rd12373, %rd12372, %rd12370;
	ld.local.v2.b32 	{%r5831, %r5832}, [%rd47+168];
	bfe.u32 	%r5833, %r5832, 24, 8;
	bfe.u32 	%r5834, %r5832, 16, 8;
	bfe.u32 	%r5835, %r5832, 8, 8;
	bfe.u32 	%r5836, %r5832, 0, 8;
	ld.local.u32 	%rd12374, [%rd47+168];
	cvt.u64.u32 	%rd12375, %r5836;
	shl.b64 	%rd12376, %rd12375, 32;
	and.b64  	%rd12377, %rd12376, 1095216660480;
	or.b64  	%rd12378, %rd12377, %rd12374;
	cvt.u64.u32 	%rd12379, %r5835;
	shl.b64 	%rd12380, %rd12379, 40;
	and.b64  	%rd12381, %rd12380, 280375465082880;
	or.b64  	%rd12382, %rd12381, %rd12378;
	cvt.u64.u32 	%rd12383, %r5834;
	shl.b64 	%rd12384, %rd12383, 48;
	and.b64  	%rd12385, %rd12384, 71776119061217280;
	or.b64  	%rd12386, %rd12385, %rd12382;
	cvt.u64.u32 	%rd12387, %r5833;
	shl.b64 	%rd12388, %rd12387, 56;
	or.b64  	%rd12389, %rd12388, %rd12386;
	st.local.v2.u64 	[%rd19+96], {%rd12373, %rd12389};
	ld.local.v2.b32 	{%r5837, %r5838}, [%rd47+176];
	bfe.u32 	%r5839, %r5838, 24, 8;
	bfe.u32 	%r5840, %r5838, 16, 8;
	bfe.u32 	%r5841, %r5838, 8, 8;
	bfe.u32 	%r5842, %r5838, 0, 8;
	ld.local.u32 	%rd12390, [%rd47+176];
	cvt.u64.u32 	%rd12391, %r5842;
	shl.b64 	%rd12392, %rd12391, 32;
	and.b64  	%rd12393, %rd12392, 1095216660480;
	or.b64  	%rd12394, %rd12393, %rd12390;
	cvt.u64.u32 	%rd12395, %r5841;
	shl.b64 	%rd12396, %rd12395, 40;
	and.b64  	%rd12397, %rd12396, 280375465082880;
	or.b64  	%rd12398, %rd12397, %rd12394;
	cvt.u64.u32 	%rd12399, %r5840;
	shl.b64 	%rd12400, %rd12399, 48;
	and.b64  	%rd12401, %rd12400, 71776119061217280;
	or.b64  	%rd12402, %rd12401, %rd12398;
	cvt.u64.u32 	%rd12403, %r5839;
	shl.b64 	%rd12404, %rd12403, 56;
	or.b64  	%rd12405, %rd12404, %rd12402;
	ld.local.v2.b32 	{%r5843, %r5844}, [%rd47+184];
	bfe.u32 	%r5845, %r5844, 24, 8;
	bfe.u32 	%r5846, %r5844, 16, 8;
	bfe.u32 	%r5847, %r5844, 8, 8;
	bfe.u32 	%r5848, %r5844, 0, 8;
	ld.local.u32 	%rd12406, [%rd47+184];
	cvt.u64.u32 	%rd12407, %r5848;
	shl.b64 	%rd12408, %rd12407, 32;
	and.b64  	%rd12409, %rd12408, 1095216660480;
	or.b64  	%rd12410, %rd12409, %rd12406;
	cvt.u64.u32 	%rd12411, %r5847;
	shl.b64 	%rd12412, %rd12411, 40;
	and.b64  	%rd12413, %rd12412, 280375465082880;
	or.b64  	%rd12414, %rd12413, %rd12410;
	cvt.u64.u32 	%rd12415, %r5846;
	shl.b64 	%rd12416, %rd12415, 48;
	and.b64  	%rd12417, %rd12416, 71776119061217280;
	or.b64  	%rd12418, %rd12417, %rd12414;
	cvt.u64.u32 	%rd12419, %r5845;
	shl.b64 	%rd12420, %rd12419, 56;
	or.b64  	%rd12421, %rd12420, %rd12418;
	st.local.v2.u64 	[%rd19+112], {%rd12405, %rd12421};
	ld.local.u64 	%rd1524, [%rd47+200];
	sub.s64 	%rd12422, %rd1524, %rd19527;
	add.s64 	%rd12423, %rd12422, 120;
	ld.local.u64 	%rd1525, [%rd47];
	ld.local.u64 	%rd1526, [%rd47+8];
	ld.local.u64 	%rd1527, [%rd47+16];
	ld.local.u64 	%rd1528, [%rd47+24];
	ld.local.u64 	%rd1529, [%rd47+32];
	ld.local.u64 	%rd1530, [%rd47+40];
	ld.local.u64 	%rd1531, [%rd47+48];
	ld.local.u64 	%rd1532, [%rd47+56];
	xor.b64  	%rd19544, %rd751, %rd12423;
	mov.b32 	%r10406, 0;
	mov.u64 	%rd19531, %rd754;
	mov.u64 	%rd19532, %rd752;
	mov.u64 	%rd19533, %rd1532;
	mov.u64 	%rd19534, %rd1528;
	mov.u64 	%rd19535, %rd19633;
	mov.u64 	%rd19536, %rd758;
	mov.u64 	%rd19537, %rd1531;
	mov.u64 	%rd19538, %rd1527;
	mov.u64 	%rd19539, %rd19637;
	mov.u64 	%rd19540, %rd753;
	mov.u64 	%rd19541, %rd1530;
	mov.u64 	%rd19542, %rd1526;
	mov.u64 	%rd19543, %rd19641;
	mov.u64 	%rd19545, %rd1529;
	mov.u64 	%rd19546, %rd1525;
$L__BB0_280:
	mul.wide.u32 	%rd12424, %r10406, 16;
	mov.u64 	%rd12425, blake2b_sigma;
	add.s64 	%rd12426, %rd12425, %rd12424;
	ld.const.u8 	%r5849, [%rd12426];
	mul.wide.u32 	%rd12427, %r5849, 8;
	add.s64 	%rd12428, %rd19, %rd12427;
	ld.local.u64 	%rd12429, [%rd12428];
	ld.const.u8 	%r5850, [%rd12426+1];
	mul.wide.u32 	%rd12430, %r5850, 8;
	add.s64 	%rd12431, %rd19, %rd12430;
	ld.local.u64 	%rd12432, [%rd12431];
	add.s64 	%rd12433, %rd19546, %rd12429;
	add.s64 	%rd12434, %rd12433, %rd19545;
	xor.b64  	%rd12435, %rd19544, %rd12434;
	mov.b64 	{%r5851, %r5852}, %rd12435;
	mov.b64 	%rd12436, {%r5852, %r5851};
	add.s64 	%rd12437, %rd19543, %rd12436;
	xor.b64  	%rd12438, %rd19545, %rd12437;
	mov.b64 	{%r5853, %r5854}, %rd12438;
	shf.l.wrap.b32 	%r5855, %r5854, %r5853, 8;
	shf.l.wrap.b32 	%r5856, %r5853, %r5854, 8;
	mov.b64 	%rd12439, {%r5856, %r5855};
	add.s64 	%rd12440, %rd12439, %rd12432;
	add.s64 	%rd12441, %rd12440, %rd12434;
	xor.b64  	%rd12442, %rd12436, %rd12441;
	mov.b64 	{%r5857, %r5858}, %rd12442;
	shf.l.wrap.b32 	%r5859, %r5858, %r5857, 16;
	shf.l.wrap.b32 	%r5860, %r5857, %r5858, 16;
	mov.b64 	%rd12443, {%r5860, %r5859};
	add.s64 	%rd12444, %rd12437, %rd12443;
	xor.b64  	%rd12445, %rd12439, %rd12444;
	mov.b64 	{%r5861, %r5862}, %rd12445;
	shf.l.wrap.b32 	%r5863, %r5861, %r5862, 1;
	shf.l.wrap.b32 	%r5864, %r5862, %r5861, 1;
	mov.b64 	%rd12446, {%r5864, %r5863};
	ld.const.u8 	%r5865, [%rd12426+2];
	mul.wide.u32 	%rd12447, %r5865, 8;
	add.s64 	%rd12448, %rd19, %rd12447;
	ld.local.u64 	%rd12449, [%rd12448];
	ld.const.u8 	%r5866, [%rd12426+3];
	mul.wide.u32 	%rd12450, %r5866, 8;
	add.s64 	%rd12451, %rd19, %rd12450;
	ld.local.u64 	%rd12452, [%rd12451];
	add.s64 	%rd12453, %rd19542, %rd12449;
	add.s64 	%rd12454, %rd12453, %rd19541;
	xor.b64  	%rd12455, %rd19540, %rd12454;
	mov.b64 	{%r5867, %r5868}, %rd12455;
	mov.b64 	%rd12456, {%r5868, %r5867};
	add.s64 	%rd12457, %rd19539, %rd12456;
	xor.b64  	%rd12458, %rd19541, %rd12457;
	mov.b64 	{%r5869, %r5870}, %rd12458;
	shf.l.wrap.b32 	%r5871, %r5870, %r5869, 8;
	shf.l.wrap.b32 	%r5872, %r5869, %r5870, 8;
	mov.b64 	%rd12459, {%r5872, %r5871};
	add.s64 	%rd12460, %rd12459, %rd12452;
	add.s64 	%rd12461, %rd12460, %rd12454;
	xor.b64  	%rd12462, %rd12456, %rd12461;
	mov.b64 	{%r5873, %r5874}, %rd12462;
	shf.l.wrap.b32 	%r5875, %r5874, %r5873, 16;
	shf.l.wrap.b32 	%r5876, %r5873, %r5874, 16;
	mov.b64 	%rd12463, {%r5876, %r5875};
	add.s64 	%rd12464, %rd12457, %rd12463;
	xor.b64  	%rd12465, %rd12459, %rd12464;
	mov.b64 	{%r5877, %r5878}, %rd12465;
	shf.l.wrap.b32 	%r5879, %r5877, %r5878, 1;
	shf.l.wrap.b32 	%r5880, %r5878, %r5877, 1;
	mov.b64 	%rd12466, {%r5880, %r5879};
	ld.const.u8 	%r5881, [%rd12426+4];
	mul.wide.u32 	%rd12467, %r5881, 8;
	add.s64 	%rd12468, %rd19, %rd12467;
	ld.local.u64 	%rd12469, [%rd12468];
	ld.const.u8 	%r5882, [%rd12426+5];
	mul.wide.u32 	%rd12470, %r5882, 8;
	add.s64 	%rd12471, %rd19, %rd12470;
	ld.local.u64 	%rd12472, [%rd12471];
	add.s64 	%rd12473, %rd19538, %rd12469;
	add.s64 	%rd12474, %rd12473, %rd19537;
	xor.b64  	%rd12475, %rd19536, %rd12474;
	mov.b64 	{%r5883, %r5884}, %rd12475;
	mov.b64 	%rd12476, {%r5884, %r5883};
	add.s64 	%rd12477, %rd19535, %rd12476;
	xor.b64  	%rd12478, %rd19537, %rd12477;
	mov.b64 	{%r5885, %r5886}, %rd12478;
	shf.l.wrap.b32 	%r5887, %r5886, %r5885, 8;
	shf.l.wrap.b32 	%r5888, %r5885, %r5886, 8;
	mov.b64 	%rd12479, {%r5888, %r5887};
	add.s64 	%rd12480, %rd12479, %rd12472;
	add.s64 	%rd12481, %rd12480, %rd12474;
	xor.b64  	%rd12482, %rd12476, %rd12481;
	mov.b64 	{%r5889, %r5890}, %rd12482;
	shf.l.wrap.b32 	%r5891, %r5890, %r5889, 16;
	shf.l.wrap.b32 	%r5892, %r5889, %r5890, 16;
	mov.b64 	%rd12483, {%r5892, %r5891};
	add.s64 	%rd12484, %rd12477, %rd12483;
	xor.b64  	%rd12485, %rd12479, %rd12484;
	mov.b64 	{%r5893, %r5894}, %rd12485;
	shf.l.wrap.b32 	%r5895, %r5893, %r5894, 1;
	shf.l.wrap.b32 	%r5896, %r5894, %r5893, 1;
	mov.b64 	%rd12486, {%r5896, %r5895};
	ld.const.u8 	%r5897, [%rd12426+6];
	mul.wide.u32 	%rd12487, %r5897, 8;
	add.s64 	%rd12488, %rd19, %rd12487;
	ld.local.u64 	%rd12489, [%rd12488];
	ld.const.u8 	%r5898, [%rd12426+7];
	mul.wide.u32 	%rd12490, %r5898, 8;
	add.s64 	%rd12491, %rd19, %rd12490;
	ld.local.u64 	%rd12492, [%rd12491];
	add.s64 	%rd12493, %rd19534, %rd12489;
	add.s64 	%rd12494, %rd12493, %rd19533;
	xor.b64  	%rd12495, %rd19532, %rd12494;
	mov.b64 	{%r5899, %r5900}, %rd12495;
	mov.b64 	%rd12496, {%r5900, %r5899};
	add.s64 	%rd12497, %rd19531, %rd12496;
	xor.b64  	%rd12498, %rd19533, %rd12497;
	mov.b64 	{%r5901, %r5902}, %rd12498;
	shf.l.wrap.b32 	%r5903, %r5902, %r5901, 8;
	shf.l.wrap.b32 	%r5904, %r5901, %r5902, 8;
	mov.b64 	%rd12499, {%r5904, %r5903};
	add.s64 	%rd12500, %rd12499, %rd12492;
	add.s64 	%rd12501, %rd12500, %rd12494;
	xor.b64  	%rd12502, %rd12496, %rd12501;
	mov.b64 	{%r5905, %r5906}, %rd12502;
	shf.l.wrap.b32 	%r5907, %r5906, %r5905, 16;
	shf.l.wrap.b32 	%r5908, %r5905, %r5906, 16;
	mov.b64 	%rd12503, {%r5908, %r5907};
	add.s64 	%rd12504, %rd12497, %rd12503;
	xor.b64  	%rd12505, %rd12499, %rd12504;
	mov.b64 	{%r5909, %r5910}, %rd12505;
	shf.l.wrap.b32 	%r5911, %r5909, %r5910, 1;
	shf.l.wrap.b32 	%r5912, %r5910, %r5909, 1;
	mov.b64 	%rd12506, {%r5912, %r5911};
	ld.const.u8 	%r5913, [%rd12426+8];
	mul.wide.u32 	%rd12507, %r5913, 8;
	add.s64 	%rd12508, %rd19, %rd12507;
	ld.local.u64 	%rd12509, [%rd12508];
	ld.const.u8 	%r5914, [%rd12426+9];
	mul.wide.u32 	%rd12510, %r5914, 8;
	add.s64 	%rd12511, %rd19, %rd12510;
	ld.local.u64 	%rd12512, [%rd12511];
	add.s64 	%rd12513, %rd12441, %rd12509;
	add.s64 	%rd12514, %rd12513, %rd12466;
	xor.b64  	%rd12515, %rd12503, %rd12514;
	mov.b64 	{%r5915, %r5916}, %rd12515;
	mov.b64 	%rd12516, {%r5916, %r5915};
	add.s64 	%rd12517, %rd12484, %rd12516;
	xor.b64  	%rd12518, %rd12466, %rd12517;
	mov.b64 	{%r5917, %r5918}, %rd12518;
	shf.l.wrap.b32 	%r5919, %r5918, %r5917, 8;
	shf.l.wrap.b32 	%r5920, %r5917, %r5918, 8;
	mov.b64 	%rd12519, {%r5920, %r5919};
	add.s64 	%rd12520, %rd12519, %rd12512;
	add.s64 	%rd19546, %rd12520, %rd12514;
	xor.b64  	%rd12521, %rd12516, %rd19546;
	mov.b64 	{%r5921, %r5922}, %rd12521;
	shf.l.wrap.b32 	%r5923, %r5922, %r5921, 16;
	shf.l.wrap.b32 	%r5924, %r5921, %r5922, 16;
	mov.b64 	%rd19532, {%r5924, %r5923};
	add.s64 	%rd19535, %rd12517, %rd19532;
	xor.b64  	%rd12522, %rd12519, %rd19535;
	mov.b64 	{%r5925, %r5926}, %rd12522;
	shf.l.wrap.b32 	%r5927, %r5925, %r5926, 1;
	shf.l.wrap.b32 	%r5928, %r5926, %r5925, 1;
	mov.b64 	%rd19541, {%r5928, %r5927};
	ld.const.u8 	%r5929, [%rd12426+10];
	mul.wide.u32 	%rd12523, %r5929, 8;
	add.s64 	%rd12524, %rd19, %rd12523;
	ld.local.u64 	%rd12525, [%rd12524];
	ld.const.u8 	%r5930, [%rd12426+11];
	mul.wide.u32 	%rd12526, %r5930, 8;
	add.s64 	%rd12527, %rd19, %rd12526;
	ld.local.u64 	%rd12528, [%rd12527];
	add.s64 	%rd12529, %rd12461, %rd12525;
	add.s64 	%rd12530, %rd12529, %rd12486;
	xor.b64  	%rd12531, %rd12443, %rd12530;
	mov.b64 	{%r5931, %r5932}, %rd12531;
	mov.b64 	%rd12532, {%r5932, %r5931};
	add.s64 	%rd12533, %rd12504, %rd12532;
	xor.b64  	%rd12534, %rd12486, %rd12533;
	mov.b64 	{%r5933, %r5934}, %rd12534;
	shf.l.wrap.b32 	%r5935, %r5934, %r5933, 8;
	shf.l.wrap.b32 	%r5936, %r5933, %r5934, 8;
	mov.b64 	%rd12535, {%r5936, %r5935};
	add.s64 	%rd12536, %rd12535, %rd12528;
	add.s64 	%rd19542, %rd12536, %rd12530;
	xor.b64  	%rd12537, %rd12532, %rd19542;
	mov.b64 	{%r5937, %r5938}, %rd12537;
	shf.l.wrap.b32 	%r5939, %r5938, %r5937, 16;
	shf.l.wrap.b32 	%r5940, %r5937, %r5938, 16;
	mov.b64 	%rd19544, {%r5940, %r5939};
	add.s64 	%rd19531, %rd12533, %rd19544;
	xor.b64  	%rd12538, %rd12535, %rd19531;
	mov.b64 	{%r5941, %r5942}, %rd12538;
	shf.l.wrap.b32 	%r5943, %r5941, %r5942, 1;
	shf.l.wrap.b32 	%r5944, %r5942, %r5941, 1;
	mov.b64 	%rd19537, {%r5944, %r5943};
	ld.const.u8 	%r5945, [%rd12426+12];
	mul.wide.u32 	%rd12539, %r5945, 8;
	add.s64 	%rd12540, %rd19, %rd12539;
	ld.local.u64 	%rd12541, [%rd12540];
	ld.const.u8 	%r5946, [%rd12426+13];
	mul.wide.u32 	%rd12542, %r5946, 8;
	add.s64 	%rd12543, %rd19, %rd12542;
	ld.local.u64 	%rd12544, [%rd12543];
	add.s64 	%rd12545, %rd12481, %rd12541;
	add.s64 	%rd12546, %rd12545, %rd12506;
	xor.b64  	%rd12547, %rd12463, %rd12546;
	mov.b64 	{%r5947, %r5948}, %rd12547;
	mov.b64 	%rd12548, {%r5948, %r5947};
	add.s64 	%rd12549, %rd12444, %rd12548;
	xor.b64  	%rd12550, %rd12506, %rd12549;
	mov.b64 	{%r5949, %r5950}, %rd12550;
	shf.l.wrap.b32 	%r5951, %r5950, %r5949, 8;
	shf.l.wrap.b32 	%r5952, %r5949, %r5950, 8;
	mov.b64 	%rd12551, {%r5952, %r5951};
	add.s64 	%rd12552, %rd12551, %rd12544;
	add.s64 	%rd19538, %rd12552, %rd12546;
	xor.b64  	%rd12553, %rd12548, %rd19538;
	mov.b64 	{%r5953, %r5954}, %rd12553;
	shf.l.wrap.b32 	%r5955, %r5954, %r5953, 16;
	shf.l.wrap.b32 	%r5956, %r5953, %r5954, 16;
	mov.b64 	%rd19540, {%r5956, %r5955};
	add.s64 	%rd19543, %rd12549, %rd19540;
	xor.b64  	%rd12554, %rd12551, %rd19543;
	mov.b64 	{%r5957, %r5958}, %rd12554;
	shf.l.wrap.b32 	%r5959, %r5957, %r5958, 1;
	shf.l.wrap.b32 	%r5960, %r5958, %r5957, 1;
	mov.b64 	%rd19533, {%r5960, %r5959};
	ld.const.u8 	%r5961, [%rd12426+14];
	mul.wide.u32 	%rd12555, %r5961, 8;
	add.s64 	%rd12556, %rd19, %rd12555;
	ld.local.u64 	%rd12557, [%rd12556];
	ld.const.u8 	%r5962, [%rd12426+15];
	mul.wide.u32 	%rd12558, %r5962, 8;
	add.s64 	%rd12559, %rd19, %rd12558;
	ld.local.u64 	%rd12560, [%rd12559];
	add.s64 	%rd12561, %rd12501, %rd12557;
	add.s64 	%rd12562, %rd12561, %rd12446;
	xor.b64  	%rd12563, %rd12483, %rd12562;
	mov.b64 	{%r5963, %r5964}, %rd12563;
	mov.b64 	%rd12564, {%r5964, %r5963};
	add.s64 	%rd12565, %rd12464, %rd12564;
	xor.b64  	%rd12566, %rd12446, %rd12565;
	mov.b64 	{%r5965, %r5966}, %rd12566;
	shf.l.wrap.b32 	%r5967, %r5966, %r5965, 8;
	shf.l.wrap.b32 	%r5968, %r5965, %r5966, 8;
	mov.b64 	%rd12567, {%r5968, %r5967};
	add.s64 	%rd12568, %rd12567, %rd12560;
	add.s64 	%rd19534, %rd12568, %rd12562;
	xor.b64  	%rd12569, %rd12564, %rd19534;
	mov.b64 	{%r5969, %r5970}, %rd12569;
	shf.l.wrap.b32 	%r5971, %r5970, %r5969, 16;
	shf.l.wrap.b32 	%r5972, %r5969, %r5970, 16;
	mov.b64 	%rd19536, {%r5972, %r5971};
	add.s64 	%rd19539, %rd12565, %rd19536;
	xor.b64  	%rd12570, %rd12567, %rd19539;
	mov.b64 	{%r5973, %r5974}, %rd12570;
	shf.l.wrap.b32 	%r5975, %r5973, %r5974, 1;
	shf.l.wrap.b32 	%r5976, %r5974, %r5973, 1;
	mov.b64 	%rd19545, {%r5976, %r5975};
	add.s32 	%r10406, %r10406, 1;
	setp.ne.s32 	%p185, %r10406, 12;
	@%p185 bra 	$L__BB0_280;
	xor.b64  	%rd12571, %rd19546, %rd1525;
	xor.b64  	%rd19554, %rd12571, %rd19543;
	st.local.u64 	[%rd47], %rd19554;
	xor.b64  	%rd12572, %rd19542, %rd1526;
	xor.b64  	%rd19553, %rd12572, %rd19539;
	st.local.u64 	[%rd47+8], %rd19553;
	xor.b64  	%rd12573, %rd19538, %rd1527;
	xor.b64  	%rd19552, %rd12573, %rd19535;
	st.local.u64 	[%rd47+16], %rd19552;
	xor.b64  	%rd12574, %rd19534, %rd1528;
	xor.b64  	%rd19551, %rd12574, %rd19531;
	st.local.u64 	[%rd47+24], %rd19551;
	xor.b64  	%rd12575, %rd19545, %rd1529;
	xor.b64  	%rd19550, %rd12575, %rd19544;
	st.local.u64 	[%rd47+32], %rd19550;
	xor.b64  	%rd12576, %rd19541, %rd1530;
	xor.b64  	%rd19549, %rd12576, %rd19540;
	st.local.u64 	[%rd47+40], %rd19549;
	xor.b64  	%rd12577, %rd19537, %rd1531;
	xor.b64  	%rd19548, %rd12577, %rd19536;
	st.local.u64 	[%rd47+48], %rd19548;
	xor.b64  	%rd12578, %rd19533, %rd1532;
	xor.b64  	%rd19547, %rd12578, %rd19532;
	st.local.u64 	[%rd47+56], %rd19547;
	add.s64 	%rd19577, %rd19527, -120;
	mov.b64 	%rd12579, 0;
	st.local.u64 	[%rd47+192], %rd12579;
	setp.lt.u64 	%p186, %rd19577, 129;
	@%p186 bra 	$L__BB0_286;
$L__BB0_282:
	add.s64 	%rd12580, %rd46, %rd19556;
	ld.local.u8 	%rd12581, [%rd12580];
	ld.local.u8 	%r5978, [%rd12580+1];
	mul.wide.u32 	%rd12582, %r5978, 256;
	or.b64  	%rd12583, %rd12582, %rd12581;
	ld.local.u8 	%r5979, [%rd12580+2];
	mul.wide.u32 	%rd12584, %r5979, 65536;
	or.b64  	%rd12585, %rd12584, %rd12583;
	ld.local.u8 	%r5980, [%rd12580+3];
	mul.wide.u32 	%rd12586, %r5980, 16777216;
	or.b64  	%rd12587, %rd12586, %rd12585;
	ld.local.u8 	%rd12588, [%rd12580+4];
	shl.b64 	%rd12589, %rd12588, 32;
	or.b64  	%rd12590, %rd12589, %rd12587;
	ld.local.u8 	%rd12591, [%rd12580+5];
	shl.b64 	%rd12592, %rd12591, 40;
	or.b64  	%rd12593, %rd12592, %rd12590;
	ld.local.u8 	%rd12594, [%rd12580+6];
	shl.b64 	%rd12595, %rd12594, 48;
	or.b64  	%rd12596, %rd12595, %rd12593;
	ld.local.u8 	%rd12597, [%rd12580+7];
	shl.b64 	%rd12598, %rd12597, 56;
	or.b64  	%rd12599, %rd12598, %rd12596;
	ld.local.u8 	%rd12600, [%rd12580+8];
	ld.local.u8 	%r5981, [%rd12580+9];
	mul.wide.u32 	%rd12601, %r5981, 256;
	or.b64  	%rd12602, %rd12601, %rd12600;
	ld.local.u8 	%r5982, [%rd12580+10];
	mul.wide.u32 	%rd12603, %r5982, 65536;
	or.b64  	%rd12604, %rd12603, %rd12602;
	ld.local.u8 	%r5983, [%rd12580+11];
	mul.wide.u32 	%rd12605, %r5983, 16777216;
	or.b64  	%rd12606, %rd12605, %rd12604;
	ld.local.u8 	%rd12607, [%rd12580+12];
	shl.b64 	%rd12608, %rd12607, 32;
	or.b64  	%rd12609, %rd12608, %rd12606;
	ld.local.u8 	%rd12610, [%rd12580+13];
	shl.b64 	%rd12611, %rd12610, 40;
	or.b64  	%rd12612, %rd12611, %rd12609;
	ld.local.u8 	%rd12613, [%rd12580+14];
	shl.b64 	%rd12614, %rd12613, 48;
	or.b64  	%rd12615, %rd12614, %rd12612;
	ld.local.u8 	%rd12616, [%rd12580+15];
	shl.b64 	%rd12617, %rd12616, 56;
	or.b64  	%rd12618, %rd12617, %rd12615;
	st.local.v2.u64 	[%rd20], {%rd12599, %rd12618};
	ld.local.u8 	%rd12619, [%rd12580+16];
	ld.local.u8 	%r5984, [%rd12580+17];
	mul.wide.u32 	%rd12620, %r5984, 256;
	or.b64  	%rd12621, %rd12620, %rd12619;
	ld.local.u8 	%r5985, [%rd12580+18];
	mul.wide.u32 	%rd12622, %r5985, 65536;
	or.b64  	%rd12623, %rd12622, %rd12621;
	ld.local.u8 	%r5986, [%rd12580+19];
	mul.wide.u32 	%rd12624, %r5986, 16777216;
	or.b64  	%rd12625, %rd12624, %rd12623;
	ld.local.u8 	%rd12626, [%rd12580+20];
	shl.b64 	%rd12627, %rd12626, 32;
	or.b64  	%rd12628, %rd12627, %rd12625;
	ld.local.u8 	%rd12629, [%rd12580+21];
	shl.b64 	%rd12630, %rd12629, 40;
	or.b64  	%rd12631, %rd12630, %rd12628;
	ld.local.u8 	%rd12632, [%rd12580+22];
	shl.b64 	%rd12633, %rd12632, 48;
	or.b64  	%rd12634, %rd12633, %rd12631;
	ld.local.u8 	%rd12635, [%rd12580+23];
	shl.b64 	%rd12636, %rd12635, 56;
	or.b64  	%rd12637, %rd12636, %rd12634;
	ld.local.u8 	%rd12638, [%rd12580+24];
	ld.local.u8 	%r5987, [%rd12580+25];
	mul.wide.u32 	%rd12639, %r5987, 256;
	or.b64  	%rd12640, %rd12639, %rd12638;
	ld.local.u8 	%r5988, [%rd12580+26];
	mul.wide.u32 	%rd12641, %r5988, 65536;
	or.b64  	%rd12642, %rd12641, %rd12640;
	ld.local.u8 	%r5989, [%rd12580+27];
	mul.wide.u32 	%rd12643, %r5989, 16777216;
	or.b64  	%rd12644, %rd12643, %rd12642;
	ld.local.u8 	%rd12645, [%rd12580+28];
	shl.b64 	%rd12646, %rd12645, 32;
	or.b64  	%rd12647, %rd12646, %rd12644;
	ld.local.u8 	%rd12648, [%rd12580+29];
	shl.b64 	%rd12649, %rd12648, 40;
	or.b64  	%rd12650, %rd12649, %rd12647;
	ld.local.u8 	%rd12651, [%rd12580+30];
	shl.b64 	%rd12652, %rd12651, 48;
	or.b64  	%rd12653, %rd12652, %rd12650;
	ld.local.u8 	%rd12654, [%rd12580+31];
	shl.b64 	%rd12655, %rd12654, 56;
	or.b64  	%rd12656, %rd12655, %rd12653;
	st.local.v2.u64 	[%rd20+16], {%rd12637, %rd12656};
	ld.local.u8 	%rd12657, [%rd12580+32];
	ld.local.u8 	%r5990, [%rd12580+33];
	mul.wide.u32 	%rd12658, %r5990, 256;
	or.b64  	%rd12659, %rd12658, %rd12657;
	ld.local.u8 	%r5991, [%rd12580+34];
	mul.wide.u32 	%rd12660, %r5991, 65536;
	or.b64  	%rd12661, %rd12660, %rd12659;
	ld.local.u8 	%r5992, [%rd12580+35];
	mul.wide.u32 	%rd12662, %r5992, 16777216;
	or.b64  	%rd12663, %rd12662, %rd12661;
	ld.local.u8 	%rd12664, [%rd12580+36];
	shl.b64 	%rd12665, %rd12664, 32;
	or.b64  	%rd12666, %rd12665, %rd12663;
	ld.local.u8 	%rd12667, [%rd12580+37];
	shl.b64 	%rd12668, %rd12667, 40;
	or.b64  	%rd12669, %rd12668, %rd12666;
	ld.local.u8 	%rd12670, [%rd12580+38];
	shl.b64 	%rd12671, %rd12670, 48;
	or.b64  	%rd12672, %rd12671, %rd12669;
	ld.local.u8 	%rd12673, [%rd12580+39];
	shl.b64 	%rd12674, %rd12673, 56;
	or.b64  	%rd12675, %rd12674, %rd12672;
	ld.local.u8 	%rd12676, [%rd12580+40];
	ld.local.u8 	%r5993, [%rd12580+41];
	mul.wide.u32 	%rd12677, %r5993, 256;
	or.b64  	%rd12678, %rd12677, %rd12676;
	ld.local.u8 	%r5994, [%rd12580+42];
	mul.wide.u32 	%rd12679, %r5994, 65536;
	or.b64  	%rd12680, %rd12679, %rd12678;
	ld.local.u8 	%r5995, [%rd12580+43];
	mul.wide.u32 	%rd12681, %r5995, 16777216;
	or.b64  	%rd12682, %rd12681, %rd12680;
	ld.local.u8 	%rd12683, [%rd12580+44];
	shl.b64 	%rd12684, %rd12683, 32;
	or.b64  	%rd12685, %rd12684, %rd12682;
	ld.local.u8 	%rd12686, [%rd12580+45];
	shl.b64 	%rd12687, %rd12686, 40;
	or.b64  	%rd12688, %rd12687, %rd12685;
	ld.local.u8 	%rd12689, [%rd12580+46];
	shl.b64 	%rd12690, %rd12689, 48;
	or.b64  	%rd12691, %rd12690, %rd12688;
	ld.local.u8 	%rd12692, [%rd12580+47];
	shl.b64 	%rd12693, %rd12692, 56;
	or.b64  	%rd12694, %rd12693, %rd12691;
	st.local.v2.u64 	[%rd20+32], {%rd12675, %rd12694};
	ld.local.u8 	%rd12695, [%rd12580+48];
	ld.local.u8 	%r5996, [%rd12580+49];
	mul.wide.u32 	%rd12696, %r5996, 256;
	or.b64  	%rd12697, %rd12696, %rd12695;
	ld.local.u8 	%r5997, [%rd12580+50];
	mul.wide.u32 	%rd12698, %r5997, 65536;
	or.b64  	%rd12699, %rd12698, %rd12697;
	ld.local.u8 	%r5998, [%rd12580+51];
	mul.wide.u32 	%rd12700, %r5998, 16777216;
	or.b64  	%rd12701, %rd12700, %rd12699;
	ld.local.u8 	%rd12702, [%rd12580+52];
	shl.b64 	%rd12703, %rd12702, 32;
	or.b64  	%rd12704, %rd12703, %rd12701;
	ld.local.u8 	%rd12705, [%rd12580+53];
	shl.b64 	%rd12706, %rd12705, 40;
	or.b64  	%rd12707, %rd12706, %rd12704;
	ld.local.u8 	%rd12708, [%rd12580+54];
	shl.b64 	%rd12709, %rd12708, 48;
	or.b64  	%rd12710, %rd12709, %rd12707;
	ld.local.u8 	%rd12711, [%rd12580+55];
	shl.b64 	%rd12712, %rd12711, 56;
	or.b64  	%rd12713, %rd12712, %rd12710;
	ld.local.u8 	%rd12714, [%rd12580+56];
	ld.local.u8 	%r5999, [%rd12580+57];
	mul.wide.u32 	%rd12715, %r5999, 256;
	or.b64  	%rd12716, %rd12715, %rd12714;
	ld.local.u8 	%r6000, [%rd12580+58];
	mul.wide.u32 	%rd12717, %r6000, 65536;
	or.b64  	%rd12718, %rd12717, %rd12716;
	ld.local.u8 	%r6001, [%rd12580+59];
	mul.wide.u32 	%rd12719, %r6001, 16777216;
	or.b64  	%rd12720, %rd12719, %rd12718;
	ld.local.u8 	%rd12721, [%rd12580+60];
	shl.b64 	%rd12722, %rd12721, 32;
	or.b64  	%rd12723, %rd12722, %rd12720;
	ld.local.u8 	%rd12724, [%rd12580+61];
	shl.b64 	%rd12725, %rd12724, 40;
	or.b64  	%rd12726, %rd12725, %rd12723;
	ld.local.u8 	%rd12727, [%rd12580+62];
	shl.b64 	%rd12728, %rd12727, 48;
	or.b64  	%rd12729, %rd12728, %rd12726;
	ld.local.u8 	%rd12730, [%rd12580+63];
	shl.b64 	%rd12731, %rd12730, 56;
	or.b64  	%rd12732, %rd12731, %rd12729;
	st.local.v2.u64 	[%rd20+48], {%rd12713, %rd12732};
	ld.local.u8 	%rd12733, [%rd12580+64];
	ld.local.u8 	%r6002, [%rd12580+65];
	mul.wide.u32 	%rd12734, %r6002, 256;
	or.b64  	%rd12735, %rd12734, %rd12733;
	ld.local.u8 	%r6003, [%rd12580+66];
	mul.wide.u32 	%rd12736, %r6003, 65536;
	or.b64  	%rd12737, %rd12736, %rd12735;
	ld.local.u8 	%r6004, [%rd12580+67];
	mul.wide.u32 	%rd12738, %r6004, 16777216;
	or.b64  	%rd12739, %rd12738, %rd12737;
	ld.local.u8 	%rd12740, [%rd12580+68];
	shl.b64 	%rd12741, %rd12740, 32;
	or.b64  	%rd12742, %rd12741, %rd12739;
	ld.local.u8 	%rd12743, [%rd12580+69];
	shl.b64 	%rd12744, %rd12743, 40;
	or.b64  	%rd12745, %rd12744, %rd12742;
	ld.local.u8 	%rd12746, [%rd12580+70];
	shl.b64 	%rd12747, %rd12746, 48;
	or.b64  	%rd12748, %rd12747, %rd12745;
	ld.local.u8 	%rd12749, [%rd12580+71];
	shl.b64 	%rd12750, %rd12749, 56;
	or.b64  	%rd12751, %rd12750, %rd12748;
	ld.local.u8 	%rd12752, [%rd12580+72];
	ld.local.u8 	%r6005, [%rd12580+73];
	mul.wide.u32 	%rd12753, %r6005, 256;
	or.b64  	%rd12754, %rd12753, %rd12752;
	ld.local.u8 	%r6006, [%rd12580+74];
	mul.wide.u32 	%rd12755, %r6006, 65536;
	or.b64  	%rd12756, %rd12755, %rd12754;
	ld.local.u8 	%r6007, [%rd12580+75];
	mul.wide.u32 	%rd12757, %r6007, 16777216;
	or.b64  	%rd12758, %rd12757, %rd12756;
	ld.local.u8 	%rd12759, [%rd12580+76];
	shl.b64 	%rd12760, %rd12759, 32;
	or.b64  	%rd12761, %rd12760, %rd12758;
	ld.local.u8 	%rd12762, [%rd12580+77];
	shl.b64 	%rd12763, %rd12762, 40;
	or.b64  	%rd12764, %rd12763, %rd12761;
	ld.local.u8 	%rd12765, [%rd12580+78];
	shl.b64 	%rd12766, %rd12765, 48;
	or.b64  	%rd12767, %rd12766, %rd12764;
	ld.local.u8 	%rd12768, [%rd12580+79];
	shl.b64 	%rd12769, %rd12768, 56;
	or.b64  	%rd12770, %rd12769, %rd12767;
	st.local.v2.u64 	[%rd20+64], {%rd12751, %rd12770};
	ld.local.u8 	%rd12771, [%rd12580+80];
	ld.local.u8 	%r6008, [%rd12580+81];
	mul.wide.u32 	%rd12772, %r6008, 256;
	or.b64  	%rd12773, %rd12772, %rd12771;
	ld.local.u8 	%r6009, [%rd12580+82];
	mul.wide.u32 	%rd12774, %r6009, 65536;
	or.b64  	%rd12775, %rd12774, %rd12773;
	ld.local.u8 	%r6010, [%rd12580+83];
	mul.wide.u32 	%rd12776, %r6010, 16777216;
	or.b64  	%rd12777, %rd12776, %rd12775;
	ld.local.u8 	%rd12778, [%rd12580+84];
	shl.b64 	%rd12779, %rd12778, 32;
	or.b64  	%rd12780, %rd12779, %rd12777;
	ld.local.u8 	%rd12781, [%rd12580+85];
	shl.b64 	%rd12782, %rd12781, 40;
	or.b64  	%rd12783, %rd12782, %rd12780;
	ld.local.u8 	%rd12784, [%rd12580+86];
	shl.b64 	%rd12785, %rd12784, 48;
	or.b64  	%rd12786, %rd12785, %rd12783;
	ld.local.u8 	%rd12787, [%rd12580+87];
	shl.b64 	%rd12788, %rd12787, 56;
	or.b64  	%rd12789, %rd12788, %rd12786;
	ld.local.u8 	%rd12790, [%rd12580+88];
	ld.local.u8 	%r6011, [%rd12580+89];
	mul.wide.u32 	%rd12791, %r6011, 256;
	or.b64  	%rd12792, %rd12791, %rd12790;
	ld.local.u8 	%r6012, [%rd12580+90];
	mul.wide.u32 	%rd12793, %r6012, 65536;
	or.b64  	%rd12794, %rd12793, %rd12792;
	ld.local.u8 	%r6013, [%rd12580+91];
	mul.wide.u32 	%rd12795, %r6013, 16777216;
	or.b64  	%rd12796, %rd12795, %rd12794;
	ld.local.u8 	%rd12797, [%rd12580+92];
	shl.b64 	%rd12798, %rd12797, 32;
	or.b64  	%rd12799, %rd12798, %rd12796;
	ld.local.u8 	%rd12800, [%rd12580+93];
	shl.b64 	%rd12801, %rd12800, 40;
	or.b64  	%rd12802, %rd12801, %rd12799;
	ld.local.u8 	%rd12803, [%rd12580+94];
	shl.b64 	%rd12804, %rd12803, 48;
	or.b64  	%rd12805, %rd12804, %rd12802;
	ld.local.u8 	%rd12806, [%rd12580+95];
	shl.b64 	%rd12807, %rd12806, 56;
	or.b64  	%rd12808, %rd12807, %rd12805;
	st.local.v2.u64 	[%rd20+80], {%rd12789, %rd12808};
	ld.local.u8 	%rd12809, [%rd12580+96];
	ld.local.u8 	%r6014, [%rd12580+97];
	mul.wide.u32 	%rd12810, %r6014, 256;
	or.b64  	%rd12811, %rd12810, %rd12809;
	ld.local.u8 	%r6015, [%rd12580+98];
	mul.wide.u32 	%rd12812, %r6015, 65536;
	or.b64  	%rd12813, %rd12812, %rd12811;
	ld.local.u8 	%r6016, [%rd12580+99];
	mul.wide.u32 	%rd12814, %r6016, 16777216;
	or.b64  	%rd12815, %rd12814, %rd12813;
	ld.local.u8 	%rd12816, [%rd12580+100];
	shl.b64 	%rd12817, %rd12816, 32;
	or.b64  	%rd12818, %rd12817, %rd12815;
	ld.local.u8 	%rd12819, [%rd12580+101];
	shl.b64 	%rd12820, %rd12819, 40;
	or.b64  	%rd12821, %rd12820, %rd12818;
	ld.local.u8 	%rd12822, [%rd12580+102];
	shl.b64 	%rd12823, %rd12822, 48;
	or.b64  	%rd12824, %rd12823, %rd12821;
	ld.local.u8 	%rd12825, [%rd12580+103];
	shl.b64 	%rd12826, %rd12825, 56;
	or.b64  	%rd12827, %rd12826, %rd12824;
	ld.local.u8 	%rd12828, [%rd12580+104];
	ld.local.u8 	%r6017, [%rd12580+105];
	mul.wide.u32 	%rd12829, %r6017, 256;
	or.b64  	%rd12830, %rd12829, %rd12828;
	ld.local.u8 	%r6018, [%rd12580+106];
	mul.wide.u32 	%rd12831, %r6018, 65536;
	or.b64  	%rd12832, %rd12831, %rd12830;
	ld.local.u8 	%r6019, [%rd12580+107];
	mul.wide.u32 	%rd12833, %r6019, 16777216;
	or.b64  	%rd12834, %rd12833, %rd12832;
	ld.local.u8 	%rd12835, [%rd12580+108];
	shl.b64 	%rd12836, %rd12835, 32;
	or.b64  	%rd12837, %rd12836, %rd12834;
	ld.local.u8 	%rd12838, [%rd12580+109];
	shl.b64 	%rd12839, %rd12838, 40;
	or.b64  	%rd12840, %rd12839, %rd12837;
	ld.local.u8 	%rd12841, [%rd12580+110];
	shl.b64 	%rd12842, %rd12841, 48;
	or.b64  	%rd12843, %rd12842, %rd12840;
	ld.local.u8 	%rd12844, [%rd12580+111];
	shl.b64 	%rd12845, %rd12844, 56;
	or.b64  	%rd12846, %rd12845, %rd12843;
	st.local.v2.u64 	[%rd20+96], {%rd12827, %rd12846};
	ld.local.u8 	%rd12847, [%rd12580+112];
	ld.local.u8 	%r6020, [%rd12580+113];
	mul.wide.u32 	%rd12848, %r6020, 256;
	or.b64  	%rd12849, %rd12848, %rd12847;
	ld.local.u8 	%r6021, [%rd12580+114];
	mul.wide.u32 	%rd12850, %r6021, 65536;
	or.b64  	%rd12851, %rd12850, %rd12849;
	ld.local.u8 	%r6022, [%rd12580+115];
	mul.wide.u32 	%rd12852, %r6022, 16777216;
	or.b64  	%rd12853, %rd12852, %rd12851;
	ld.local.u8 	%rd12854, [%rd12580+116];
	shl.b64 	%rd12855, %rd12854, 32;
	or.b64  	%rd12856, %rd12855, %rd12853;
	ld.local.u8 	%rd12857, [%rd12580+117];
	shl.b64 	%rd12858, %rd12857, 40;
	or.b64  	%rd12859, %rd12858, %rd12856;
	ld.local.u8 	%rd12860, [%rd12580+118];
	shl.b64 	%rd12861, %rd12860, 48;
	or.b64  	%rd12862, %rd12861, %rd12859;
	ld.local.u8 	%rd12863, [%rd12580+119];
	shl.b64 	%rd12864, %rd12863, 56;
	or.b64  	%rd12865, %rd12864, %rd12862;
	ld.local.u8 	%rd12866, [%rd12580+120];
	ld.local.u8 	%r6023, [%rd12580+121];
	mul.wide.u32 	%rd12867, %r6023, 256;
	or.b64  	%rd12868, %rd12867, %rd12866;
	ld.local.u8 	%r6024, [%rd12580+122];
	mul.wide.u32 	%rd12869, %r6024, 65536;
	or.b64  	%rd12870, %rd12869, %rd12868;
	ld.local.u8 	%r6025, [%rd12580+123];
	mul.wide.u32 	%rd12871, %r6025, 16777216;
	or.b64  	%rd12872, %rd12871, %rd12870;
	ld.local.u8 	%rd12873, [%rd12580+124];
	shl.b64 	%rd12874, %rd12873, 32;
	or.b64  	%rd12875, %rd12874, %rd12872;
	ld.local.u8 	%rd12876, [%rd12580+125];
	shl.b64 	%rd12877, %rd12876, 40;
	or.b64  	%rd12878, %rd12877, %rd12875;
	ld.local.u8 	%rd12879, [%rd12580+126];
	shl.b64 	%rd12880, %rd12879, 48;
	or.b64  	%rd12881, %rd12880, %rd12878;
	ld.local.u8 	%rd12882, [%rd12580+127];
	shl.b64 	%rd12883, %rd12882, 56;
	or.b64  	%rd12884, %rd12883, %rd12881;
	st.local.v2.u64 	[%rd20+112], {%rd12865, %rd12884};
	add.s64 	%rd19556, %rd19556, 128;
	sub.s64 	%rd12885, %rd1524, %rd19577;
	add.s64 	%rd12886, %rd12885, 128;
	xor.b64  	%rd19570, %rd751, %rd12886;
	mov.b32 	%r10407, 0;
	mov.u64 	%rd19557, %rd754;
	mov.u64 	%rd19558, %rd752;
	mov.u64 	%rd19559, %rd19547;
	mov.u64 	%rd19560, %rd19551;
	mov.u64 	%rd19561, %rd19633;
	mov.u64 	%rd19562, %rd758;
	mov.u64 	%rd19563, %rd19548;
	mov.u64 	%rd19564, %rd19552;
	mov.u64 	%rd19565, %rd19637;
	mov.u64 	%rd19566, %rd753;
	mov.u64 	%rd19567, %rd19549;
	mov.u64 	%rd19568, %rd19553;
	mov.u64 	%rd19569, %rd19641;
	mov.u64 	%rd19571, %rd19550;
	mov.u64 	%rd19572, %rd19554;
$L__BB0_283:
	mul.wide.u32 	%rd12887, %r10407, 16;
	add.s64 	%rd12889, %rd12425, %rd12887;
	ld.const.u8 	%r6026, [%rd12889];
	mul.wide.u32 	%rd12890, %r6026, 8;
	add.s64 	%rd12891, %rd20, %rd12890;
	ld.local.u64 	%rd12892, [%rd12891];
	ld.const.u8 	%r6027, [%rd12889+1];
	mul.wide.u32 	%rd12893, %r6027, 8;
	add.s64 	%rd12894, %rd20, %rd12893;
	ld.local.u64 	%rd12895, [%rd12894];
	add.s64 	%rd12896, %rd19572, %rd12892;
	add.s64 	%rd12897, %rd12896, %rd19571;
	xor.b64  	%rd12898, %rd19570, %rd12897;
	mov.b64 	{%r6028, %r6029}, %rd12898;
	mov.b64 	%rd12899, {%r6029, %r6028};
	add.s64 	%rd12900, %rd19569, %rd12899;
	xor.b64  	%rd12901, %rd19571, %rd12900;
	mov.b64 	{%r6030, %r6031}, %rd12901;
	shf.l.wrap.b32 	%r6032, %r6031, %r6030, 8;
	shf.l.wrap.b32 	%r6033, %r6030, %r6031, 8;
	mov.b64 	%rd12902, {%r6033, %r6032};
	add.s64 	%rd12903, %rd12902, %rd12895;
	add.s64 	%rd12904, %rd12903, %rd12897;
	xor.b64  	%rd12905, %rd12899, %rd12904;
	mov.b64 	{%r6034, %r6035}, %rd12905;
	shf.l.wrap.b32 	%r6036, %r6035, %r6034, 16;
	shf.l.wrap.b32 	%r6037, %r6034, %r6035, 16;
	mov.b64 	%rd12906, {%r6037, %r6036};
	add.s64 	%rd12907, %rd12900, %rd12906;
	xor.b64  	%rd12908, %rd12902, %rd12907;
	mov.b64 	{%r6038, %r6039}, %rd12908;
	shf.l.wrap.b32 	%r6040, %r6038, %r6039, 1;
	shf.l.wrap.b32 	%r6041, %r6039, %r6038, 1;
	mov.b64 	%rd12909, {%r6041, %r6040};
	ld.const.u8 	%r6042, [%rd12889+2];
	mul.wide.u32 	%rd12910, %r6042, 8;
	add.s64 	%rd12911, %rd20, %rd12910;
	ld.local.u64 	%rd12912, [%rd12911];
	ld.const.u8 	%r6043, [%rd12889+3];
	mul.wide.u32 	%rd12913, %r6043, 8;
	add.s64 	%rd12914, %rd20, %rd12913;
	ld.local.u64 	%rd12915, [%rd12914];
	add.s64 	%rd12916, %rd19568, %rd12912;
	add.s64 	%rd12917, %rd12916, %rd19567;
	xor.b64  	%rd12918, %rd19566, %rd12917;
	mov.b64 	{%r6044, %r6045}, %rd12918;
	mov.b64 	%rd12919, {%r6045, %r6044};
	add.s64 	%rd12920, %rd19565, %rd12919;
	xor.b64  	%rd12921, %rd19567, %rd12920;
	mov.b64 	{%r6046, %r6047}, %rd12921;
	shf.l.wrap.b32 	%r6048, %r6047, %r6046, 8;
	shf.l.wrap.b32 	%r6049, %r6046, %r6047, 8;
	mov.b64 	%rd12922, {%r6049, %r6048};
	add.s64 	%rd12923, %rd12922, %rd12915;
	add.s64 	%rd12924, %rd12923, %rd12917;
	xor.b64  	%rd12925, %rd12919, %rd12924;
	mov.b64 	{%r6050, %r6051}, %rd12925;
	shf.l.wrap.b32 	%r6052, %r6051, %r6050, 16;
	shf.l.wrap.b32 	%r6053, %r6050, %r6051, 16;
	mov.b64 	%rd12926, {%r6053, %r6052};
	add.s64 	%rd12927, %rd12920, %rd12926;
	xor.b64  	%rd12928, %rd12922, %rd12927;
	mov.b64 	{%r6054, %r6055}, %rd12928;
	shf.l.wrap.b32 	%r6056, %r6054, %r6055, 1;
	shf.l.wrap.b32 	%r6057, %r6055, %r6054, 1;
	mov.b64 	%rd12929, {%r6057, %r6056};
	ld.const.u8 	%r6058, [%rd12889+4];
	mul.wide.u32 	%rd12930, %r6058, 8;
	add.s64 	%rd12931, %rd20, %rd12930;
	ld.local.u64 	%rd12932, [%rd12931];
	ld.const.u8 	%r6059, [%rd12889+5];
	mul.wide.u32 	%rd12933, %r6059, 8;
	add.s64 	%rd12934, %rd20, %rd12933;
	ld.local.u64 	%rd12935, [%rd12934];
	add.s64 	%rd12936, %rd19564, %rd12932;
	add.s64 	%rd12937, %rd12936, %rd19563;
	xor.b64  	%rd12938, %rd19562, %rd12937;
	mov.b64 	{%r6060, %r6061}, %rd12938;
	mov.b64 	%rd12939, {%r6061, %r6060};
	add.s64 	%rd12940, %rd19561, %rd12939;
	xor.b64  	%rd12941, %rd19563, %rd12940;
	mov.b64 	{%r6062, %r6063}, %rd12941;
	shf.l.wrap.b32 	%r6064, %r6063, %r6062, 8;
	shf.l.wrap.b32 	%r6065, %r6062, %r6063, 8;
	mov.b64 	%rd12942, {%r6065, %r6064};
	add.s64 	%rd12943, %rd12942, %rd12935;
	add.s64 	%rd12944, %rd12943, %rd12937;
	xor.b64  	%rd12945, %rd12939, %rd12944;
	mov.b64 	{%r6066, %r6067}, %rd12945;
	shf.l.wrap.b32 	%r6068, %r6067, %r6066, 16;
	shf.l.wrap.b32 	%r6069, %r6066, %r6067, 16;
	mov.b64 	%rd12946, {%r6069, %r6068};
	add.s64 	%rd12947, %rd12940, %rd12946;
	xor.b64  	%rd12948, %rd12942, %rd12947;
	mov.b64 	{%r6070, %r6071}, %rd12948;
	shf.l.wrap.b32 	%r6072, %r6070, %r6071, 1;
	shf.l.wrap.b32 	%r6073, %r6071, %r6070, 1;
	mov.b64 	%rd12949, {%r6073, %r6072};
	ld.const.u8 	%r6074, [%rd12889+6];
	mul.wide.u32 	%rd12950, %r6074, 8;
	add.s64 	%rd12951, %rd20, %rd12950;
	ld.local.u64 	%rd12952, [%rd12951];
	ld.const.u8 	%r6075, [%rd12889+7];
	mul.wide.u32 	%rd12953, %r6075, 8;
	add.s64 	%rd12954, %rd20, %rd12953;
	ld.local.u64 	%rd12955, [%rd12954];
	add.s64 	%rd12956, %rd19560, %rd12952;
	add.s64 	%rd12957, %rd12956, %rd19559;
	xor.b64  	%rd12958, %rd19558, %rd12957;
	mov.b64 	{%r6076, %r6077}, %rd12958;
	mov.b64 	%rd12959, {%r6077, %r6076};
	add.s64 	%rd12960, %rd19557, %rd12959;
	xor.b64  	%rd12961, %rd19559, %rd12960;
	mov.b64 	{%r6078, %r6079}, %rd12961;
	shf.l.wrap.b32 	%r6080, %r6079, %r6078, 8;
	shf.l.wrap.b32 	%r6081, %r6078, %r6079, 8;
	mov.b64 	%rd12962, {%r6081, %r6080};
	add.s64 	%rd12963, %rd12962, %rd12955;
	add.s64 	%rd12964, %rd12963, %rd12957;
	xor.b64  	%rd12965, %rd12959, %rd12964;
	mov.b64 	{%r6082, %r6083}, %rd12965;
	shf.l.wrap.b32 	%r6084, %r6083, %r6082, 16;
	shf.l.wrap.b32 	%r6085, %r6082, %r6083, 16;
	mov.b64 	%rd12966, {%r6085, %r6084};
	add.s64 	%rd12967, %rd12960, %rd12966;
	xor.b64  	%rd12968, %rd12962, %rd12967;
	mov.b64 	{%r6086, %r6087}, %rd12968;
	shf.l.wrap.b32 	%r6088, %r6086, %r6087, 1;
	shf.l.wrap.b32 	%r6089, %r6087, %r6086, 1;
	mov.b64 	%rd12969, {%r6089, %r6088};
	ld.const.u8 	%r6090, [%rd12889+8];
	mul.wide.u32 	%rd12970, %r6090, 8;
	add.s64 	%rd12971, %rd20, %rd12970;
	ld.local.u64 	%rd12972, [%rd12971];
	ld.const.u8 	%r6091, [%rd12889+9];
	mul.wide.u32 	%rd12973, %r6091, 8;
	add.s64 	%rd12974, %rd20, %rd12973;
	ld.local.u64 	%rd12975, [%rd12974];
	add.s64 	%rd12976, %rd12904, %rd12972;
	add.s64 	%rd12977, %rd12976, %rd12929;
	xor.b64  	%rd12978, %rd12966, %rd12977;
	mov.b64 	{%r6092, %r6093}, %rd12978;
	mov.b64 	%rd12979, {%r6093, %r6092};
	add.s64 	%rd12980, %rd12947, %rd12979;
	xor.b64  	%rd12981, %rd12929, %rd12980;
	mov.b64 	{%r6094, %r6095}, %rd12981;
	shf.l.wrap.b32 	%r6096, %r6095, %r6094, 8;
	shf.l.wrap.b32 	%r6097, %r6094, %r6095, 8;
	mov.b64 	%rd12982, {%r6097, %r6096};
	add.s64 	%rd12983, %rd12982, %rd12975;
	add.s64 	%rd19572, %rd12983, %rd12977;
	xor.b64  	%rd12984, %rd12979, %rd19572;
	mov.b64 	{%r6098, %r6099}, %rd12984;
	shf.l.wrap.b32 	%r6100, %r6099, %r6098, 16;
	shf.l.wrap.b32 	%r6101, %r6098, %r6099, 16;
	mov.b64 	%rd19558, {%r6101, %r6100};
	add.s64 	%rd19561, %rd12980, %rd19558;
	xor.b64  	%rd12985, %rd12982, %rd19561;
	mov.b64 	{%r6102, %r6103}, %rd12985;
	shf.l.wrap.b32 	%r6104, %r6102, %r6103, 1;
	shf.l.wrap.b32 	%r6105, %r6103, %r6102, 1;
	mov.b64 	%rd19567, {%r6105, %r6104};
	ld.const.u8 	%r6106, [%rd12889+10];
	mul.wide.u32 	%rd12986, %r6106, 8;
	add.s64 	%rd12987, %rd20, %rd12986;
	ld.local.u64 	%rd12988, [%rd12987];
	ld.const.u8 	%r6107, [%rd12889+11];
	mul.wide.u32 	%rd12989, %r6107, 8;
	add.s64 	%rd12990, %rd20, %rd12989;
	ld.local.u64 	%rd12991, [%rd12990];
	add.s64 	%rd12992, %rd12924, %rd12988;
	add.s64 	%rd12993, %rd12992, %rd12949;
	xor.b64  	%rd12994, %rd12906, %rd12993;
	mov.b64 	{%r6108, %r6109}, %rd12994;
	mov.b64 	%rd12995, {%r6109, %r6108};
	add.s64 	%rd12996, %rd12967, %rd12995;
	xor.b64  	%rd12997, %rd12949, %rd12996;
	mov.b64 	{%r6110, %r6111}, %rd12997;
	shf.l.wrap.b32 	%r6112, %r6111, %r6110, 8;
	shf.l.wrap.b32 	%r6113, %r6110, %r6111, 8;
	mov.b64 	%rd12998, {%r6113, %r6112};
	add.s64 	%rd12999, %rd12998, %rd12991;
	add.s64 	%rd19568, %rd12999, %rd12993;
	xor.b64  	%rd13000, %rd12995, %rd19568;
	mov.b64 	{%r6114, %r6115}, %rd13000;
	shf.l.wrap.b32 	%r6116, %r6115, %r6114, 16;
	shf.l.wrap.b32 	%r6117, %r6114, %r6115, 16;
	mov.b64 	%rd19570, {%r6117, %r6116};
	add.s64 	%rd19557, %rd12996, %rd19570;
	xor.b64  	%rd13001, %rd12998, %rd19557;
	mov.b64 	{%r6118, %r6119}, %rd13001;
	shf.l.wrap.b32 	%r6120, %r6118, %r6119, 1;
	shf.l.wrap.b32 	%r6121, %r6119, %r6118, 1;
	mov.b64 	%rd19563, {%r6121, %r6120};
	ld.const.u8 	%r6122, [%rd12889+12];
	mul.wide.u32 	%rd13002, %r6122, 8;
	add.s64 	%rd13003, %rd20, %rd13002;
	ld.local.u64 	%rd13004, [%rd13003];
	ld.const.u8 	%r6123, [%rd12889+13];
	mul.wide.u32 	%rd13005, %r6123, 8;
	add.s64 	%rd13006, %rd20, %rd13005;
	ld.local.u64 	%rd13007, [%rd13006];
	add.s64 	%rd13008, %rd12944, %rd13004;
	add.s64 	%rd13009, %rd13008, %rd12969;
	xor.b64  	%rd13010, %rd12926, %rd13009;
	mov.b64 	{%r6124, %r6125}, %rd13010;
	mov.b64 	%rd13011, {%r6125, %r6124};
	add.s64 	%rd13012, %rd12907, %rd13011;
	xor.b64  	%rd13013, %rd12969, %rd13012;
	mov.b64 	{%r6126, %r6127}, %rd13013;
	shf.l.wrap.b32 	%r6128, %r6127, %r6126, 8;
	shf.l.wrap.b32 	%r6129, %r6126, %r6127, 8;
	mov.b64 	%rd13014, {%r6129, %r6128};
	add.s64 	%rd13015, %rd13014, %rd13007;
	add.s64 	%rd19564, %rd13015, %rd13009;
	xor.b64  	%rd13016, %rd13011, %rd19564;
	mov.b64 	{%r6130, %r6131}, %rd13016;
	shf.l.wrap.b32 	%r6132, %r6131, %r6130, 16;
	shf.l.wrap.b32 	%r6133, %r6130, %r6131, 16;
	mov.b64 	%rd19566, {%r6133, %r6132};
	add.s64 	%rd19569, %rd13012, %rd19566;
	xor.b64  	%rd13017, %rd13014, %rd19569;
	mov.b64 	{%r6134, %r6135}, %rd13017;
	shf.l.wrap.b32 	%r6136, %r6134, %r6135, 1;
	shf.l.wrap.b32 	%r6137, %r6135, %r6134, 1;
	mov.b64 	%rd19559, {%r6137, %r6136};
	ld.const.u8 	%r6138, [%rd12889+14];
	mul.wide.u32 	%rd13018, %r6138, 8;
	add.s64 	%rd13019, %rd20, %rd13018;
	ld.local.u64 	%rd13020, [%rd13019];
	ld.const.u8 	%r6139, [%rd12889+15];
	mul.wide.u32 	%rd13021, %r6139, 8;
	add.s64 	%rd13022, %rd20, %rd13021;
	ld.local.u64 	%rd13023, [%rd13022];
	add.s64 	%rd13024, %rd12964, %rd13020;
	add.s64 	%rd13025, %rd13024, %rd12909;
	xor.b64  	%rd13026, %rd12946, %rd13025;
	mov.b64 	{%r6140, %r6141}, %rd13026;
	mov.b64 	%rd13027, {%r6141, %r6140};
	add.s64 	%rd13028, %rd12927, %rd13027;
	xor.b64  	%rd13029, %rd12909, %rd13028;
	mov.b64 	{%r6142, %r6143}, %rd13029;
	shf.l.wrap.b32 	%r6144, %r6143, %r6142, 8;
	shf.l.wrap.b32 	%r6145, %r6142, %r6143, 8;
	mov.b64 	%rd13030, {%r6145, %r6144};
	add.s64 	%rd13031, %rd13030, %rd13023;
	add.s64 	%rd19560, %rd13031, %rd13025;
	xor.b64  	%rd13032, %rd13027, %rd19560;
	mov.b64 	{%r6146, %r6147}, %rd13032;
	shf.l.wrap.b32 	%r6148, %r6147, %r6146, 16;
	shf.l.wrap.b32 	%r6149, %r6146, %r6147, 16;
	mov.b64 	%rd19562, {%r6149, %r6148};
	add.s64 	%rd19565, %rd13028, %rd19562;
	xor.b64  	%rd13033, %rd13030, %rd19565;
	mov.b64 	{%r6150, %r6151}, %rd13033;
	shf.l.wrap.b32 	%r6152, %r6150, %r6151, 1;
	shf.l.wrap.b32 	%r6153, %r6151, %r6150, 1;
	mov.b64 	%rd19571, {%r6153, %r6152};
	add.s32 	%r10407, %r10407, 1;
	setp.ne.s32 	%p187, %r10407, 12;
	@%p187 bra 	$L__BB0_283;
	xor.b64  	%rd13034, %rd19572, %rd19554;
	xor.b64  	%rd19554, %rd13034, %rd19569;
	xor.b64  	%rd13035, %rd19568, %rd19553;
	xor.b64  	%rd19553, %rd13035, %rd19565;
	xor.b64  	%rd13036, %rd19564, %rd19552;
	xor.b64  	%rd19552, %rd13036, %rd19561;
	xor.b64  	%rd13037, %rd19560, %rd19551;
	xor.b64  	%rd19551, %rd13037, %rd19557;
	xor.b64  	%rd13038, %rd19571, %rd19550;
	xor.b64  	%rd19550, %rd13038, %rd19570;
	xor.b64  	%rd13039, %rd19567, %rd19549;
	xor.b64  	%rd19549, %rd13039, %rd19566;
	xor.b64  	%rd13040, %rd19563, %rd19548;
	xor.b64  	%rd19548, %rd13040, %rd19562;
	xor.b64  	%rd13041, %rd19559, %rd19547;
	xor.b64  	%rd19547, %rd13041, %rd19558;
	add.s64 	%rd19577, %rd19577, -128;
	setp.gt.u64 	%p188, %rd19577, 128;
	@%p188 bra 	$L__BB0_282;
	st.local.u64 	[%rd47], %rd19554;
	st.local.u64 	[%rd47+8], %rd19553;
	st.local.u64 	[%rd47+16], %rd19552;
	st.local.u64 	[%rd47+24], %rd19551;
	st.local.u64 	[%rd47+32], %rd19550;
	st.local.u64 	[%rd47+40], %rd19549;
	st.local.u64 	[%rd47+48], %rd19548;
	st.local.u64 	[%rd47+56], %rd19547;
$L__BB0_286:
	and.b64  	%rd1630, %rd19577, 3;
	setp.lt.u64 	%p189, %rd19577, 4;
	mov.b64 	%rd19576, 0;
	@%p189 bra 	$L__BB0_289;
	and.b64  	%rd19576, %rd19577, 252;
	mov.b64 	%rd19575, 0;
$L__BB0_288:
	add.s64 	%rd13044, %rd19575, %rd19556;
	add.s64 	%rd13045, %rd46, %rd13044;
	add.s64 	%rd13046, %rd47, %rd19575;
	ld.local.u8 	%r6154, [%rd13045+3];
	ld.local.u8 	%r6155, [%rd13045+2];
	prmt.b32 	%r6156, %r6155, %r6154, 0x3340U;
	ld.local.u8 	%r6157, [%rd13045+1];
	ld.local.u8 	%r6158, [%rd13045];
	prmt.b32 	%r6159, %r6158, %r6157, 0x3340U;
	prmt.b32 	%r6160, %r6159, %r6156, 0x5410U;
	st.local.u32 	[%rd13046+64], %r6160;
	add.s64 	%rd19575, %rd19575, 4;
	setp.ne.s64 	%p190, %rd19575, %rd19576;
	@%p190 bra 	$L__BB0_288;
$L__BB0_289:
	setp.eq.s64 	%p191, %rd1630, 0;
	@%p191 bra 	$L__BB0_293;
	add.s64 	%rd13047, %rd19576, %rd19556;
	add.s64 	%rd1635, %rd46, %rd13047;
	ld.local.u8 	%rs311, [%rd1635];
	add.s64 	%rd1636, %rd47, %rd19576;
	st.local.u8 	[%rd1636+64], %rs311;
	setp.eq.s64 	%p192, %rd1630, 1;
	@%p192 bra 	$L__BB0_293;
	ld.local.u8 	%rs312, [%rd1635+1];
	st.local.u8 	[%rd1636+65], %rs312;
	setp.eq.s64 	%p193, %rd1630, 2;
	@%p193 bra 	$L__BB0_293;
	ld.local.u8 	%rs313, [%rd1635+2];
	st.local.u8 	[%rd1636+66], %rs313;
$L__BB0_293:
	st.local.u64 	[%rd47+192], %rd19577;
	add.s64 	%rd13064, %rd1515, 8;
	st.local.u64 	[%rd48+200], %rd13064;
	add.s64 	%rd13065, %rd1514, 8;
	setp.gt.u64 	%p194, %rd13065, 128;
	@%p194 bra 	$L__BB0_295;
	add.s64 	%rd13973, %rd48, %rd1514;
	st.local.u8 	[%rd13973+64], %rs93;
	ld.local.u64 	%rd13974, [%rd48+192];
	add.s64 	%rd13975, %rd48, %rd13974;
	st.local.u8 	[%rd13975+65], %rs94;
	ld.local.u64 	%rd13976, [%rd48+192];
	add.s64 	%rd13977, %rd48, %rd13976;
	st.local.u8 	[%rd13977+66], %rs95;
	ld.local.u64 	%rd13978, [%rd48+192];
	add.s64 	%rd13979, %rd48, %rd13978;
	st.local.u8 	[%rd13979+67], %rs96;
	ld.local.u64 	%rd13980, [%rd48+192];
	add.s64 	%rd13981, %rd48, %rd13980;
	st.local.u8 	[%rd13981+68], %rs97;
	ld.local.u64 	%rd13982, [%rd48+192];
	add.s64 	%rd13983, %rd48, %rd13982;
	st.local.u8 	[%rd13983+69], %rs98;
	ld.local.u64 	%rd13984, [%rd48+192];
	add.s64 	%rd13985, %rd48, %rd13984;
	st.local.u8 	[%rd13985+70], %rs99;
	ld.local.u64 	%rd13986, [%rd48+192];
	add.s64 	%rd13987, %rd48, %rd13986;
	st.local.u8 	[%rd13987+71], %rs100;
	ld.local.u64 	%rd13988, [%rd48+192];
	add.s64 	%rd19626, %rd13988, 8;
	bra.uni 	$L__BB0_317;
$L__BB0_295:
	sub.s64 	%rd19605, 128, %rd1514;
	setp.eq.s64 	%p195, %rd1514, 128;
	@%p195 bra 	$L__BB0_303;
	and.b64  	%rd1640, %rd19605, 3;
	add.s64 	%rd13067, %rd1514, -125;
	setp.lt.u64 	%p196, %rd13067, 3;
	mov.b64 	%rd19578, 0;
	@%p196 bra 	$L__BB0_299;
	and.b64  	%rd19578, %rd19605, -4;
	mov.b64 	%rd19579, 0;
$L__BB0_298:
	add.s64 	%rd13069, %rd46, %rd19579;
	ld.local.u32 	%r6161, [%rd13069];
	bfe.u32 	%r6162, %r6161, 0, 8;
	bfe.u32 	%r6163, %r6161, 8, 8;
	bfe.u32 	%r6164, %r6161, 16, 8;
	bfe.u32 	%r6165, %r6161, 24, 8;
	ld.local.u64 	%rd13070, [%rd48+192];
	add.s64 	%rd13071, %rd19579, %rd13070;
	add.s64 	%rd13072, %rd48, %rd13071;
	st.local.u8 	[%rd13072+64], %r6162;
	ld.local.u64 	%rd13073, [%rd48+192];
	add.s64 	%rd13074, %rd19579, %rd13073;
	add.s64 	%rd13075, %rd48, %rd13074;
	st.local.u8 	[%rd13075+65], %r6163;
	ld.local.u64 	%rd13076, [%rd48+192];
	add.s64 	%rd13077, %rd19579, %rd13076;
	add.s64 	%rd13078, %rd48, %rd13077;
	st.local.u8 	[%rd13078+66], %r6164;
	ld.local.u64 	%rd13079, [%rd48+192];
	add.s64 	%rd13080, %rd19579, %rd13079;
	add.s64 	%rd13081, %rd48, %rd13080;
	st.local.u8 	[%rd13081+67], %r6165;
	add.s64 	%rd19579, %rd19579, 4;
	setp.eq.s64 	%p197, %rd19579, %rd19578;
	@%p197 bra 	$L__BB0_299;
	bra.uni 	$L__BB0_298;
$L__BB0_299:
	setp.eq.s64 	%p198, %rd1640, 0;
	@%p198 bra 	$L__BB0_303;
	add.s64 	%rd1643, %rd46, %rd19578;
	ld.local.u8 	%rs314, [%rd1643];
	ld.local.u64 	%rd13082, [%rd48+192];
	add.s64 	%rd13083, %rd19578, %rd13082;
	add.s64 	%rd13084, %rd48, %rd13083;
	st.local.u8 	[%rd13084+64], %rs314;
	setp.eq.s64 	%p199, %rd1640, 1;
	@%p199 bra 	$L__BB0_303;
	ld.local.u8 	%rs315, [%rd1643+1];
	ld.local.u64 	%rd13085, [%rd48+192];
	add.s64 	%rd13086, %rd19578, %rd13085;
	add.s64 	%rd13087, %rd48, %rd13086;
	st.local.u8 	[%rd13087+65], %rs315;
	setp.eq.s64 	%p200, %rd1640, 2;
	@%p200 bra 	$L__BB0_303;
	ld.local.u8 	%rs316, [%rd1643+2];
	ld.local.u64 	%rd13088, [%rd48+192];
	add.s64 	%rd13089, %rd19578, %rd13088;
	add.s64 	%rd13090, %rd48, %rd13089;
	st.local.u8 	[%rd13090+66], %rs316;
$L__BB0_303:
	ld.local.v2.b32 	{%r6167, %r6168}, [%rd48+64];
	bfe.u32 	%r6169, %r6168, 24, 8;
	bfe.u32 	%r6170, %r6168, 16, 8;
	bfe.u32 	%r6171, %r6168, 8, 8;
	bfe.u32 	%r6172, %r6168, 0, 8;
	ld.local.u32 	%rd13091, [%rd48+64];
	cvt.u64.u32 	%rd13092, %r6172;
	shl.b64 	%rd13093, %rd13092, 32;
	and.b64  	%rd13094, %rd13093, 1095216660480;
	or.b64  	%rd13095, %rd13094, %rd13091;
	cvt.u64.u32 	%rd13096, %r6171;
	shl.b64 	%rd13097, %rd13096, 40;
	and.b64  	%rd13098, %rd13097, 280375465082880;
	or.b64  	%rd13099, %rd13098, %rd13095;
	cvt.u64.u32 	%rd13100, %r6170;
	shl.b64 	%rd13101, %rd13100, 48;
	and.b64  	%rd13102, %rd13101, 71776119061217280;
	or.b64  	%rd13103, %rd13102, %rd13099;
	cvt.u64.u32 	%rd13104, %r6169;
	shl.b64 	%rd13105, %rd13104, 56;
	or.b64  	%rd13106, %rd13105, %rd13103;
	ld.local.v2.b32 	{%r6173, %r6174}, [%rd48+72];
	bfe.u32 	%r6175, %r6174, 24, 8;
	bfe.u32 	%r6176, %r6174, 16, 8;
	bfe.u32 	%r6177, %r6174, 8, 8;
	bfe.u32 	%r6178, %r6174, 0, 8;
	ld.local.u32 	%rd13107, [%rd48+72];
	cvt.u64.u32 	%rd13108, %r6178;
	shl.b64 	%rd13109, %rd13108, 32;
	and.b64  	%rd13110, %rd13109, 1095216660480;
	or.b64  	%rd13111, %rd13110, %rd13107;
	cvt.u64.u32 	%rd13112, %r6177;
	shl.b64 	%rd13113, %rd13112, 40;
	and.b64  	%rd13114, %rd13113, 280375465082880;
	or.b64  	%rd13115, %rd13114, %rd13111;
	cvt.u64.u32 	%rd13116, %r6176;
	shl.b64 	%rd13117, %rd13116, 48;
	and.b64  	%rd13118, %rd13117, 71776119061217280;
	or.b64  	%rd13119, %rd13118, %rd13115;
	cvt.u64.u32 	%rd13120, %r6175;
	shl.b64 	%rd13121, %rd13120, 56;
	or.b64  	%rd13122, %rd13121, %rd13119;
	st.local.v2.u64 	[%rd17], {%rd13106, %rd13122};
	ld.local.v2.b32 	{%r6179, %r6180}, [%rd48+80];
	bfe.u32 	%r6181, %r6180, 24, 8;
	bfe.u32 	%r6182, %r6180, 16, 8;
	bfe.u32 	%r6183, %r6180, 8, 8;
	bfe.u32 	%r6184, %r6180, 0, 8;
	ld.local.u32 	%rd13123, [%rd48+80];
	cvt.u64.u32 	%rd13124, %r6184;
	shl.b64 	%rd13125, %rd13124, 32;
	and.b64  	%rd13126, %rd13125, 1095216660480;
	or.b64  	%rd13127, %rd13126, %rd13123;
	cvt.u64.u32 	%rd13128, %r6183;
	shl.b64 	%rd13129, %rd13128, 40;
	and.b64  	%rd13130, %rd13129, 280375465082880;
	or.b64  	%rd13131, %rd13130, %rd13127;
	cvt.u64.u32 	%rd13132, %r6182;
	shl.b64 	%rd13133, %rd13132, 48;
	and.b64  	%rd13134, %rd13133, 71776119061217280;
	or.b64  	%rd13135, %rd13134, %rd13131;
	cvt.u64.u32 	%rd13136, %r6181;
	shl.b64 	%rd13137, %rd13136, 56;
	or.b64  	%rd13138, %rd13137, %rd13135;
	ld.local.v2.b32 	{%r6185, %r6186}, [%rd48+88];
	bfe.u32 	%r6187, %r6186, 24, 8;
	bfe.u32 	%r6188, %r6186, 16, 8;
	bfe.u32 	%r6189, %r6186, 8, 8;
	bfe.u32 	%r6190, %r6186, 0, 8;
	ld.local.u32 	%rd13139, [%rd48+88];
	cvt.u64.u32 	%rd13140, %r6190;
	shl.b64 	%rd13141, %rd13140, 32;
	and.b64  	%rd13142, %rd13141, 1095216660480;
	or.b64  	%rd13143, %rd13142, %rd13139;
	cvt.u64.u32 	%rd13144, %r6189;
	shl.b64 	%rd13145, %rd13144, 40;
	and.b64  	%rd13146, %rd13145, 280375465082880;
	or.b64  	%rd13147, %rd13146, %rd13143;
	cvt.u64.u32 	%rd13148, %r6188;
	shl.b64 	%rd13149, %rd13148, 48;
	and.b64  	%rd13150, %rd13149, 71776119061217280;
	or.b64  	%rd13151, %rd13150, %rd13147;
	cvt.u64.u32 	%rd13152, %r6187;
	shl.b64 	%rd13153, %rd13152, 56;
	or.b64  	%rd13154, %rd13153, %rd13151;
	st.local.v2.u64 	[%rd17+16], {%rd13138, %rd13154};
	ld.local.v2.b32 	{%r6191, %r6192}, [%rd48+96];
	bfe.u32 	%r6193, %r6192, 24, 8;
	bfe.u32 	%r6194, %r6192, 16, 8;
	bfe.u32 	%r6195, %r6192, 8, 8;
	bfe.u32 	%r6196, %r6192, 0, 8;
	ld.local.u32 	%rd13155, [%rd48+96];
	cvt.u64.u32 	%rd13156, %r6196;
	shl.b64 	%rd13157, %rd13156, 32;
	and.b64  	%rd13158, %rd13157, 1095216660480;
	or.b64  	%rd13159, %rd13158, %rd13155;
	cvt.u64.u32 	%rd13160, %r6195;
	shl.b64 	%rd13161, %rd13160, 40;
	and.b64  	%rd13162, %rd13161, 280375465082880;
	or.b64  	%rd13163, %rd13162, %rd13159;
	cvt.u64.u32 	%rd13164, %r6194;
	shl.b64 	%rd13165, %rd13164, 48;
	and.b64  	%rd13166, %rd13165, 71776119061217280;
	or.b64  	%rd13167, %rd13166, %rd13163;
	cvt.u64.u32 	%rd13168, %r6193;
	shl.b64 	%rd13169, %rd13168, 56;
	or.b64  	%rd13170, %rd13169, %rd13167;
	ld.local.v2.b32 	{%r6197, %r6198}, [%rd48+104];
	bfe.u32 	%r6199, %r6198, 24, 8;
	bfe.u32 	%r6200, %r6198, 16, 8;
	bfe.u32 	%r6201, %r6198, 8, 8;
	bfe.u32 	%r6202, %r6198, 0, 8;
	ld.local.u32 	%rd13171, [%rd48+104];
	cvt.u64.u32 	%rd13172, %r6202;
	shl.b64 	%rd13173, %rd13172, 32;
	and.b64  	%rd13174, %rd13173, 1095216660480;
	or.b64  	%rd13175, %rd13174, %rd13171;
	cvt.u64.u32 	%rd13176, %r6201;
	shl.b64 	%rd13177, %rd13176, 40;
	and.b64  	%rd13178, %rd13177, 280375465082880;
	or.b64  	%rd13179, %rd13178, %rd13175;
	cvt.u64.u32 	%rd13180, %r6200;
	shl.b64 	%rd13181, %rd13180, 48;
	and.b64  	%rd13182, %rd13181, 71776119061217280;
	or.b64  	%rd13183, %rd13182, %rd13179;
	cvt.u64.u32 	%rd13184, %r6199;
	shl.b64 	%rd13185, %rd13184, 56;
	or.b64  	%rd13186, %rd13185, %rd13183;
	st.local.v2.u64 	[%rd17+32], {%rd13170, %rd13186};
	ld.local.v2.b32 	{%r6203, %r6204}, [%rd48+112];
	bfe.u32 	%r6205, %r6204, 24, 8;
	bfe.u32 	%r6206, %r6204, 16, 8;
	bfe.u32 	%r6207, %r6204, 8, 8;
	bfe.u32 	%r6208, %r6204, 0, 8;
	ld.local.u32 	%rd13187, [%rd48+112];
	cvt.u64.u32 	%rd13188, %r6208;
	shl.b64 	%rd13189, %rd13188, 32;
	and.b64  	%rd13190, %rd13189, 1095216660480;
	or.b64  	%rd13191, %rd13190, %rd13187;
	cvt.u64.u32 	%rd13192, %r6207;
	shl.b64 	%rd13193, %rd13192, 40;
	and.b64  	%rd13194, %rd13193, 280375465082880;
	or.b64  	%rd13195, %rd13194, %rd13191;
	cvt.u64.u32 	%rd13196, %r6206;
	shl.b64 	%rd13197, %rd13196, 48;
	and.b64  	%rd13198, %rd13197, 71776119061217280;
	or.b64  	%rd13199, %rd13198, %rd13195;
	cvt.u64.u32 	%rd13200, %r6205;
	shl.b64 	%rd13201, %rd13200, 56;
	or.b64  	%rd13202, %rd13201, %rd13199;
	ld.local.v2.b32 	{%r6209, %r6210}, [%rd48+120];
	bfe.u32 	%r6211, %r6210, 24, 8;
	bfe.u32 	%r6212, %r6210, 16, 8;
	bfe.u32 	%r6213, %r6210, 8, 8;
	bfe.u32 	%r6214, %r6210, 0, 8;
	ld.local.u32 	%rd13203, [%rd48+120];
	cvt.u64.u32 	%rd13204, %r6214;
	shl.b64 	%rd13205, %rd13204, 32;
	and.b64  	%rd13206, %rd13205, 1095216660480;
	or.b64  	%rd13207, %rd13206, %rd13203;
	cvt.u64.u32 	%rd13208, %r6213;
	shl.b64 	%rd13209, %rd13208, 40;
	and.b64  	%rd13210, %rd13209, 280375465082880;
	or.b64  	%rd13211, %rd13210, %rd13207;
	cvt.u64.u32 	%rd13212, %r6212;
	shl.b64 	%rd13213, %rd13212, 48;
	and.b64  	%rd13214, %rd13213, 71776119061217280;
	or.b64  	%rd13215, %rd13214, %rd13211;
	cvt.u64.u32 	%rd13216, %r6211;
	shl.b64 	%rd13217, %rd13216, 56;
	or.b64  	%rd13218, %rd13217, %rd13215;
	st.local.v2.u64 	[%rd17+48], {%rd13202, %rd13218};
	ld.local.v2.b32 	{%r6215, %r6216}, [%rd48+128];
	bfe.u32 	%r6217, %r6216, 24, 8;
	bfe.u32 	%r6218, %r6216, 16, 8;
	bfe.u32 	%r6219, %r6216, 8, 8;
	bfe.u32 	%r6220, %r6216, 0, 8;
	ld.local.u32 	%rd13219, [%rd48+128];
	cvt.u64.u32 	%rd13220, %r6220;
	shl.b64 	%rd13221, %rd13220, 32;
	and.b64  	%rd13222, %rd13221, 1095216660480;
	or.b64  	%rd13223, %rd13222, %rd13219;
	cvt.u64.u32 	%rd13224, %r6219;
	shl.b64 	%rd13225, %rd13224, 40;
	and.b64  	%rd13226, %rd13225, 280375465082880;
	or.b64  	%rd13227, %rd13226, %rd13223;
	cvt.u64.u32 	%rd13228, %r6218;
	shl.b64 	%rd13229, %rd13228, 48;
	and.b64  	%rd13230, %rd13229, 71776119061217280;
	or.b64  	%rd13231, %rd13230, %rd13227;
	cvt.u64.u32 	%rd13232, %r6217;
	shl.b64 	%rd13233, %rd13232, 56;
	or.b64  	%rd13234, %rd13233, %rd13231;
	ld.local.v2.b32 	{%r6221, %r6222}, [%rd48+136];
	bfe.u32 	%r6223, %r6222, 24, 8;
	bfe.u32 	%r6224, %r6222, 16, 8;
	bfe.u32 	%r6225, %r6222, 8, 8;
	bfe.u32 	%r6226, %r6222, 0, 8;
	ld.local.u32 	%rd13235, [%rd48+136];
	cvt.u64.u32 	%rd13236, %r6226;
	shl.b64 	%rd13237, %rd13236, 32;
	and.b64  	%rd13238, %rd13237, 1095216660480;
	or.b64  	%rd13239, %rd13238, %rd13235;
	cvt.u64.u32 	%rd13240, %r6225;
	shl.b64 	%rd13241, %rd13240, 40;
	and.b64  	%rd13242, %rd13241, 280375465082880;
	or.b64  	%rd13243, %rd13242, %rd13239;
	cvt.u64.u32 	%rd13244, %r6224;
	shl.b64 	%rd13245, %rd13244, 48;
	and.b64  	%rd13246, %rd13245, 71776119061217280;
	or.b64  	%rd13247, %rd13246, %rd13243;
	cvt.u64.u32 	%rd13248, %r6223;
	shl.b64 	%rd13249, %rd13248, 56;
	or.b64  	%rd13250, %rd13249, %rd13247;
	st.local.v2.u64 	[%rd17+64], {%rd13234, %rd13250};
	ld.local.v2.b32 	{%r6227, %r6228}, [%rd48+144];
	bfe.u32 	%r6229, %r6228, 24, 8;
	bfe.u32 	%r6230, %r6228, 16, 8;
	bfe.u32 	%r6231, %r6228, 8, 8;
	bfe.u32 	%r6232, %r6228, 0, 8;
	ld.local.u32 	%rd13251, [%rd48+144];
	cvt.u64.u32 	%rd13252, %r6232;
	shl.b64 	%rd13253, %rd13252, 32;
	and.b64  	%rd13254, %rd13253, 1095216660480;
	or.b64  	%rd13255, %rd13254, %rd13251;
	cvt.u64.u32 	%rd13256, %r6231;
	shl.b64 	%rd13257, %rd13256, 40;
	and.b64  	%rd13258, %rd13257, 280375465082880;
	or.b64  	%rd13259, %rd13258, %rd13255;
	cvt.u64.u32 	%rd13260, %r6230;
	shl.b64 	%rd13261, %rd13260, 48;
	and.b64  	%rd13262, %rd13261, 71776119061217280;
	or.b64  	%rd13263, %rd13262, %rd13259;
	cvt.u64.u32 	%rd13264, %r6229;
	shl.b64 	%rd13265, %rd13264, 56;
	or.b64  	%rd13266, %rd13265, %rd13263;
	ld.local.v2.b32 	{%r6233, %r6234}, [%rd48+152];
	bfe.u32 	%r6235, %r6234, 24, 8;
	bfe.u32 	%r6236, %r6234, 16, 8;
	bfe.u32 	%r6237, %r6234, 8, 8;
	bfe.u32 	%r6238, %r6234, 0, 8;
	ld.local.u32 	%rd13267, [%rd48+152];
	cvt.u64.u32 	%rd13268, %r6238;
	shl.b64 	%rd13269, %rd13268, 32;
	and.b64  	%rd13270, %rd13269, 1095216660480;
	or.b64  	%rd13271, %rd13270, %rd13267;
	cvt.u64.u32 	%rd13272, %r6237;
	shl.b64 	%rd13273, %rd13272, 40;
	and.b64  	%rd13274, %rd13273, 280375465082880;
	or.b64  	%rd13275, %rd13274, %rd13271;
	cvt.u64.u32 	%rd13276, %r6236;
	shl.b64 	%rd13277, %rd13276, 48;
	and.b64  	%rd13278, %rd13277, 71776119061217280;
	or.b64  	%rd13279, %rd13278, %rd13275;
	cvt.u64.u32 	%rd13280, %r6235;
	shl.b64 	%rd13281, %rd13280, 56;
	or.b64  	%rd13282, %rd13281, %rd13279;
	st.local.v2.u64 	[%rd17+80], {%rd13266, %rd13282};
	ld.local.v2.b32 	{%r6239, %r6240}, [%rd48+160];
	bfe.u32 	%r6241, %r6240, 24, 8;
	bfe.u32 	%r6242, %r6240, 16, 8;
	bfe.u32 	%r6243, %r6240, 8, 8;
	bfe.u32 	%r6244, %r6240, 0, 8;
	ld.local.u32 	%rd13283, [%rd48+160];
	cvt.u64.u32 	%rd13284, %r6244;
	shl.b64 	%rd13285, %rd13284, 32;
	and.b64  	%rd13286, %rd13285, 1095216660480;
	or.b64  	%rd13287, %rd13286, %rd13283;
	cvt.u64.u32 	%rd13288, %r6243;
	shl.b64 	%rd13289, %rd13288, 40;
	and.b64  	%rd13290, %rd13289, 280375465082880;
	or.b64  	%rd13291, %rd13290, %rd13287;
	cvt.u64.u32 	%rd13292, %r6242;
	shl.b64 	%rd13293, %rd13292, 48;
	and.b64  	%rd13294, %rd13293, 71776119061217280;
	or.b64  	%rd13295, %rd13294, %rd13291;
	cvt.u64.u32 	%rd13296, %r6241;
	shl.b64 	%rd13297, %rd13296, 56;
	or.b64  	%rd13298, %rd13297, %rd13295;
	ld.local.v2.b32 	{%r6245, %r6246}, [%rd48+168];
	bfe.u32 	%r6247, %r6246, 24, 8;
	bfe.u32 	%r6248, %r6246, 16, 8;
	bfe.u32 	%r6249, %r6246, 8, 8;
	bfe.u32 	%r6250, %r6246, 0, 8;
	ld.local.u32 	%rd13299, [%rd48+168];
	cvt.u64.u32 	%rd13300, %r6250;
	shl.b64 	%rd13301, %rd13300, 32;
	and.b64  	%rd13302, %rd13301, 1095216660480;
	or.b64  	%rd13303, %rd13302, %rd13299;
	cvt.u64.u32 	%rd13304, %r6249;
	shl.b64 	%rd13305, %rd13304, 40;
	and.b64  	%rd13306, %rd13305, 280375465082880;
	or.b64  	%rd13307, %rd13306, %rd13303;
	cvt.u64.u32 	%rd13308, %r6248;
	shl.b64 	%rd13309, %rd13308, 48;
	and.b64  	%rd13310, %rd13309, 71776119061217280;
	or.b64  	%rd13311, %rd13310, %rd13307;
	cvt.u64.u32 	%rd13312, %r6247;
	shl.b64 	%rd13313, %rd13312, 56;
	or.b64  	%rd13314, %rd13313, %rd13311;
	st.local.v2.u64 	[%rd17+96], {%rd13298, %rd13314};
	ld.local.v2.b32 	{%r6251, %r6252}, [%rd48+176];
	bfe.u32 	%r6253, %r6252, 24, 8;
	bfe.u32 	%r6254, %r6252, 16, 8;
	bfe.u32 	%r6255, %r6252, 8, 8;
	bfe.u32 	%r6256, %r6252, 0, 8;
	ld.local.u32 	%rd13315, [%rd48+176];
	cvt.u64.u32 	%rd13316, %r6256;
	shl.b64 	%rd13317, %rd13316, 32;
	and.b64  	%rd13318, %rd13317, 1095216660480;
	or.b64  	%rd13319, %rd13318, %rd13315;
	cvt.u64.u32 	%rd13320, %r6255;
	shl.b64 	%rd13321, %rd13320, 40;
	and.b64  	%rd13322, %rd13321, 280375465082880;
	or.b64  	%rd13323, %rd13322, %rd13319;
	cvt.u64.u32 	%rd13324, %r6254;
	shl.b64 	%rd13325, %rd13324, 48;
	and.b64  	%rd13326, %rd13325, 71776119061217280;
	or.b64  	%rd13327, %rd13326, %rd13323;
	cvt.u64.u32 	%rd13328, %r6253;
	shl.b64 	%rd13329, %rd13328, 56;
	or.b64  	%rd13330, %rd13329, %rd13327;
	ld.local.v2.b32 	{%r6257, %r6258}, [%rd48+184];
	bfe.u32 	%r6259, %r6258, 24, 8;
	bfe.u32 	%r6260, %r6258, 16, 8;
	bfe.u32 	%r6261, %r6258, 8, 8;
	bfe.u32 	%r6262, %r6258, 0, 8;
	ld.local.u32 	%rd13331, [%rd48+184];
	cvt.u64.u32 	%rd13332, %r6262;
	shl.b64 	%rd13333, %rd13332, 32;
	and.b64  	%rd13334, %rd13333, 1095216660480;
	or.b64  	%rd13335, %rd13334, %rd13331;
	cvt.u64.u32 	%rd13336, %r6261;
	shl.b64 	%rd13337, %rd13336, 40;
	and.b64  	%rd13338, %rd13337, 280375465082880;
	or.b64  	%rd13339, %rd13338, %rd13335;
	cvt.u64.u32 	%rd13340, %r6260;
	shl.b64 	%rd13341, %rd13340, 48;
	and.b64  	%rd13342, %rd13341, 71776119061217280;
	or.b64  	%rd13343, %rd13342, %rd13339;
	cvt.u64.u32 	%rd13344, %r6259;
	shl.b64 	%rd13345, %rd13344, 56;
	or.b64  	%rd13346, %rd13345, %rd13343;
	st.local.v2.u64 	[%rd17+112], {%rd13330, %rd13346};
	ld.local.u64 	%rd1646, [%rd48+200];
	sub.s64 	%rd13347, %rd1646, %rd1514;
	add.s64 	%rd13348, %rd13347, 120;
	ld.local.u64 	%rd1647, [%rd48];
	ld.local.u64 	%rd1648, [%rd48+8];
	ld.local.u64 	%rd1649, [%rd48+16];
	ld.local.u64 	%rd1650, [%rd48+24];
	ld.local.u64 	%rd1651, [%rd48+32];
	ld.local.u64 	%rd1652, [%rd48+40];
	ld.local.u64 	%rd1653, [%rd48+48];
	ld.local.u64 	%rd1654, [%rd48+56];
	xor.b64  	%rd19593, %rd751, %rd13348;
	mov.b32 	%r10408, 0;
	mov.u64 	%rd19580, %rd754;
	mov.u64 	%rd19581, %rd752;
	mov.u64 	%rd19582, %rd1654;
	mov.u64 	%rd19583, %rd1650;
	mov.u64 	%rd19584, %rd19633;
	mov.u64 	%rd19585, %rd758;
	mov.u64 	%rd19586, %rd1653;
	mov.u64 	%rd19587, %rd1649;
	mov.u64 	%rd19588, %rd19637;
	mov.u64 	%rd19589, %rd753;
	mov.u64 	%rd19590, %rd1652;
	mov.u64 	%rd19591, %rd1648;
	mov.u64 	%rd19592, %rd19641;
	mov.u64 	%rd19594, %rd1651;
	mov.u64 	%rd19595, %rd1647;
$L__BB0_304:
	mul.wide.u32 	%rd13349, %r10408, 16;
	mov.u64 	%rd13350, blake2b_sigma;
	add.s64 	%rd13351, %rd13350, %rd13349;
	ld.const.u8 	%r6263, [%rd13351];
	mul.wide.u32 	%rd13352, %r6263, 8;
	add.s64 	%rd13353, %rd17, %rd13352;
	ld.local.u64 	%rd13354, [%rd13353];
	ld.const.u8 	%r6264, [%rd13351+1];
	mul.wide.u32 	%rd13355, %r6264, 8;
	add.s64 	%rd13356, %rd17, %rd13355;
	ld.local.u64 	%rd13357, [%rd13356];
	add.s64 	%rd13358, %rd19595, %rd13354;
	add.s64 	%rd13359, %rd13358, %rd19594;
	xor.b64  	%rd13360, %rd19593, %rd13359;
	mov.b64 	{%r6265, %r6266}, %rd13360;
	mov.b64 	%rd13361, {%r6266, %r6265};
	add.s64 	%rd13362, %rd19592, %rd13361;
	xor.b64  	%rd13363, %rd19594, %rd13362;
	mov.b64 	{%r6267, %r6268}, %rd13363;
	shf.l.wrap.b32 	%r6269, %r6268, %r6267, 8;
	shf.l.wrap.b32 	%r6270, %r6267, %r6268, 8;
	mov.b64 	%rd13364, {%r6270, %r6269};
	add.s64 	%rd13365, %rd13364, %rd13357;
	add.s64 	%rd13366, %rd13365, %rd13359;
	xor.b64  	%rd13367, %rd13361, %rd13366;
	mov.b64 	{%r6271, %r6272}, %rd13367;
	shf.l.wrap.b32 	%r6273, %r6272, %r6271, 16;
	shf.l.wrap.b32 	%r6274, %r6271, %r6272, 16;
	mov.b64 	%rd13368, {%r6274, %r6273};
	add.s64 	%rd13369, %rd13362, %rd13368;
	xor.b64  	%rd13370, %rd13364, %rd13369;
	mov.b64 	{%r6275, %r6276}, %rd13370;
	shf.l.wrap.b32 	%r6277, %r6275, %r6276, 1;
	shf.l.wrap.b32 	%r6278, %r6276, %r6275, 1;
	mov.b64 	%rd13371, {%r6278, %r6277};
	ld.const.u8 	%r6279, [%rd13351+2];
	mul.wide.u32 	%rd13372, %r6279, 8;
	add.s64 	%rd13373, %rd17, %rd13372;
	ld.local.u64 	%rd13374, [%rd13373];
	ld.const.u8 	%r6280, [%rd13351+3];
	mul.wide.u32 	%rd13375, %r6280, 8;
	add.s64 	%rd13376, %rd17, %rd13375;
	ld.local.u64 	%rd13377, [%rd13376];
	add.s64 	%rd13378, %rd19591, %rd13374;
	add.s64 	%rd13379, %rd13378, %rd19590;
	xor.b64  	%rd13380, %rd19589, %rd13379;
	mov.b64 	{%r6281, %r6282}, %rd13380;
	mov.b64 	%rd13381, {%r6282, %r6281};
	add.s64 	%rd13382, %rd19588, %rd13381;
	xor.b64  	%rd13383, %rd19590, %rd13382;
	mov.b64 	{%r6283, %r6284}, %rd13383;
	shf.l.wrap.b32 	%r6285, %r6284, %r6283, 8;
	shf.l.wrap.b32 	%r6286, %r6283, %r6284, 8;
	mov.b64 	%rd13384, {%r6286, %r6285};
	add.s64 	%rd13385, %rd13384, %rd13377;
	add.s64 	%rd13386, %rd13385, %rd13379;
	xor.b64  	%rd13387, %rd13381, %rd13386;
	mov.b64 	{%r6287, %r6288}, %rd13387;
	shf.l.wrap.b32 	%r6289, %r6288, %r6287, 16;
	shf.l.wrap.b32 	%r6290, %r6287, %r6288, 16;
	mov.b64 	%rd13388, {%r6290, %r6289};
	add.s64 	%rd13389, %rd13382, %rd13388;
	xor.b64  	%rd13390, %rd13384, %rd13389;
	mov.b64 	{%r6291, %r6292}, %rd13390;
	shf.l.wrap.b32 	%r6293, %r6291, %r6292, 1;
	shf.l.wrap.b32 	%r6294, %r6292, %r6291, 1;
	mov.b64 	%rd13391, {%r6294, %r6293};
	ld.const.u8 	%r6295, [%rd13351+4];
	mul.wide.u32 	%rd13392, %r6295, 8;
	add.s64 	%rd13393, %rd17, %rd13392;
	ld.local.u64 	%rd13394, [%rd13393];
	ld.const.u8 	%r6296, [%rd13351+5];
	mul.wide.u32 	%rd13395, %r6296, 8;
	add.s64 	%rd13396, %rd17, %rd13395;
	ld.local.u64 	%rd13397, [%rd13396];
	add.s64 	%rd13398, %rd19587, %rd13394;
	add.s64 	%rd13399, %rd13398, %rd19586;
	xor.b64  	%rd13400, %rd19585, %rd13399;
	mov.b64 	{%r6297, %r6298}, %rd13400;
	mov.b64 	%rd13401, {%r6298, %r6297};
	add.s64 	%rd13402, %rd19584, %rd13401;
	xor.b64  	%rd13403, %rd19586, %rd13402;
	mov.b64 	{%r6299, %r6300}, %rd13403;
	shf.l.wrap.b32 	%r6301, %r6300, %r6299, 8;
	shf.l.wrap.b32 	%r6302, %r6299, %r6300, 8;
	mov.b64 	%rd13404, {%r6302, %r6301};
	add.s64 	%rd13405, %rd13404, %rd13397;
	add.s64 	%rd13406, %rd13405, %rd13399;
	xor.b64  	%rd13407, %rd13401, %rd13406;
	mov.b64 	{%r6303, %r6304}, %rd13407;
	shf.l.wrap.b32 	%r6305, %r6304, %r6303, 16;
	shf.l.wrap.b32 	%r6306, %r6303, %r6304, 16;
	mov.b64 	%rd13408, {%r6306, %r6305};
	add.s64 	%rd13409, %rd13402, %rd13408;
	xor.b64  	%rd13410, %rd13404, %rd13409;
	mov.b64 	{%r6307, %r6308}, %rd13410;
	shf.l.wrap.b32 	%r6309, %r6307, %r6308, 1;
	shf.l.wrap.b32 	%r6310, %r6308, %r6307, 1;
	mov.b64 	%rd13411, {%r6310, %r6309};
	ld.const.u8 	%r6311, [%rd13351+6];
	mul.wide.u32 	%rd13412, %r6311, 8;
	add.s64 	%rd13413, %rd17, %rd13412;
	ld.local.u64 	%rd13414, [%rd13413];
	ld.const.u8 	%r6312, [%rd13351+7];
	mul.wide.u32 	%rd13415, %r6312, 8;
	add.s64 	%rd13416, %rd17, %rd13415;
	ld.local.u64 	%rd13417, [%rd13416];
	add.s64 	%rd13418, %rd19583, %rd13414;
	add.s64 	%rd13419, %rd13418, %rd19582;
	xor.b64  	%rd13420, %rd19581, %rd13419;
	mov.b64 	{%r6313, %r6314}, %rd13420;
	mov.b64 	%rd13421, {%r6314, %r6313};
	add.s64 	%rd13422, %rd19580, %rd13421;
	xor.b64  	%rd13423, %rd19582, %rd13422;
	mov.b64 	{%r6315, %r6316}, %rd13423;
	shf.l.wrap.b32 	%r6317, %r6316, %r6315, 8;
	shf.l.wrap.b32 	%r6318, %r6315, %r6316, 8;
	mov.b64 	%rd13424, {%r6318, %r6317};
	add.s64 	%rd13425, %rd13424, %rd13417;
	add.s64 	%rd13426, %rd13425, %rd13419;
	xor.b64  	%rd13427, %rd13421, %rd13426;
	mov.b64 	{%r6319, %r6320}, %rd13427;
	shf.l.wrap.b32 	%r6321, %r6320, %r6319, 16;
	shf.l.wrap.b32 	%r6322, %r6319, %r6320, 16;
	mov.b64 	%rd13428, {%r6322, %r6321};
	add.s64 	%rd13429, %rd13422, %rd13428;
	xor.b64  	%rd13430, %rd13424, %rd13429;
	mov.b64 	{%r6323, %r6324}, %rd13430;
	shf.l.wrap.b32 	%r6325, %r6323, %r6324, 1;
	shf.l.wrap.b32 	%r6326, %r6324, %r6323, 1;
	mov.b64 	%rd13431, {%r6326, %r6325};
	ld.const.u8 	%r6327, [%rd13351+8];
	mul.wide.u32 	%rd13432, %r6327, 8;
	add.s64 	%rd13433, %rd17, %rd13432;
	ld.local.u64 	%rd13434, [%rd13433];
	ld.const.u8 	%r6328, [%rd13351+9];
	mul.wide.u32 	%rd13435, %r6328, 8;
	add.s64 	%rd13436, %rd17, %rd13435;
	ld.local.u64 	%rd13437, [%rd13436];
	add.s64 	%rd13438, %rd13366, %rd13434;
	add.s64 	%rd13439, %rd13438, %rd13391;
	xor.b64  	%rd13440, %rd13428, %rd13439;
	mov.b64 	{%r6329, %r6330}, %rd13440;
	mov.b64 	%rd13441, {%r6330, %r6329};
	add.s64 	%rd13442, %rd13409, %rd13441;
	xor.b64  	%rd13443, %rd13391, %rd13442;
	mov.b64 	{%r6331, %r6332}, %rd13443;
	shf.l.wrap.b32 	%r6333, %r6332, %r6331, 8;
	shf.l.wrap.b32 	%r6334, %r6331, %r6332, 8;
	mov.b64 	%rd13444, {%r6334, %r6333};
	add.s64 	%rd13445, %rd13444, %rd13437;
	add.s64 	%rd19595, %rd13445, %rd13439;
	xor.b64  	%rd13446, %rd13441, %rd19595;
	mov.b64 	{%r6335, %r6336}, %rd13446;
	shf.l.wrap.b32 	%r6337, %r6336, %r6335, 16;
	shf.l.wrap.b32 	%r6338, %r6335, %r6336, 16;
	mov.b64 	%rd19581, {%r6338, %r6337};
	add.s64 	%rd19584, %rd13442, %rd19581;
	xor.b64  	%rd13447, %rd13444, %rd19584;
	mov.b64 	{%r6339, %r6340}, %rd13447;
	shf.l.wrap.b32 	%r6341, %r6339, %r6340, 1;
	shf.l.wrap.b32 	%r6342, %r6340, %r6339, 1;
	mov.b64 	%rd19590, {%r6342, %r6341};
	ld.const.u8 	%r6343, [%rd13351+10];
	mul.wide.u32 	%rd13448, %r6343, 8;
	add.s64 	%rd13449, %rd17, %rd13448;
	ld.local.u64 	%rd13450, [%rd13449];
	ld.const.u8 	%r6344, [%rd13351+11];
	mul.wide.u32 	%rd13451, %r6344, 8;
	add.s64 	%rd13452, %rd17, %rd13451;
	ld.local.u64 	%rd13453, [%rd13452];
	add.s64 	%rd13454, %rd13386, %rd13450;
	add.s64 	%rd13455, %rd13454, %rd13411;
	xor.b64  	%rd13456, %rd13368, %rd13455;
	mov.b64 	{%r6345, %r6346}, %rd13456;
	mov.b64 	%rd13457, {%r6346, %r6345};
	add.s64 	%rd13458, %rd13429, %rd13457;
	xor.b64  	%rd13459, %rd13411, %rd13458;
	mov.b64 	{%r6347, %r6348}, %rd13459;
	shf.l.wrap.b32 	%r6349, %r6348, %r6347, 8;
	shf.l.wrap.b32 	%r6350, %r6347, %r6348, 8;
	mov.b64 	%rd13460, {%r6350, %r6349};
	add.s64 	%rd13461, %rd13460, %rd13453;
	add.s64 	%rd19591, %rd13461, %rd13455;
	xor.b64  	%rd13462, %rd13457, %rd19591;
	mov.b64 	{%r6351, %r6352}, %rd13462;
	shf.l.wrap.b32 	%r6353, %r6352, %r6351, 16;
	shf.l.wrap.b32 	%r6354, %r6351, %r6352, 16;
	mov.b64 	%rd19593, {%r6354, %r6353};
	add.s64 	%rd19580, %rd13458, %rd19593;
	xor.b64  	%rd13463, %rd13460, %rd19580;
	mov.b64 	{%r6355, %r6356}, %rd13463;
	shf.l.wrap.b32 	%r6357, %r6355, %r6356, 1;
	shf.l.wrap.b32 	%r6358, %r6356, %r6355, 1;
	mov.b64 	%rd19586, {%r6358, %r6357};
	ld.const.u8 	%r6359, [%rd13351+12];
	mul.wide.u32 	%rd13464, %r6359, 8;
	add.s64 	%rd13465, %rd17, %rd13464;
	ld.local.u64 	%rd13466, [%rd13465];
	ld.const.u8 	%r6360, [%rd13351+13];
	mul.wide.u32 	%rd13467, %r6360, 8;
	add.s64 	%rd13468, %rd17, %rd13467;
	ld.local.u64 	%rd13469, [%rd13468];
	add.s64 	%rd13470, %rd13406, %rd13466;
	add.s64 	%rd13471, %rd13470, %rd13431;
	xor.b64  	%rd13472, %rd13388, %rd13471;
	mov.b64 	{%r6361, %r6362}, %rd13472;
	mov.b64 	%rd13473, {%r6362, %r6361};
	add.s64 	%rd13474, %rd13369, %rd13473;
	xor.b64  	%rd13475, %rd13431, %rd13474;
	mov.b64 	{%r6363, %r6364}, %rd13475;
	shf.l.wrap.b32 	%r6365, %r6364, %r6363, 8;
	shf.l.wrap.b32 	%r6366, %r6363, %r6364, 8;
	mov.b64 	%rd13476, {%r6366, %r6365};
	add.s64 	%rd13477, %rd13476, %rd13469;
	add.s64 	%rd19587, %rd13477, %rd13471;
	xor.b64  	%rd13478, %rd13473, %rd19587;
	mov.b64 	{%r6367, %r6368}, %rd13478;
	shf.l.wrap.b32 	%r6369, %r6368, %r6367, 16;
	shf.l.wrap.b32 	%r6370, %r6367, %r6368, 16;
	mov.b64 	%rd19589, {%r6370, %r6369};
	add.s64 	%rd19592, %rd13474, %rd19589;
	xor.b64  	%rd13479, %rd13476, %rd19592;
	mov.b64 	{%r6371, %r6372}, %rd13479;
	shf.l.wrap.b32 	%r6373, %r6371, %r6372, 1;
	shf.l.wrap.b32 	%r6374, %r6372, %r6371, 1;
	mov.b64 	%rd19582, {%r6374, %r6373};
	ld.const.u8 	%r6375, [%rd13351+14];
	mul.wide.u32 	%rd13480, %r6375, 8;
	add.s64 	%rd13481, %rd17, %rd13480;
	ld.local.u64 	%rd13482, [%rd13481];
	ld.const.u8 	%r6376, [%rd13351+15];
	mul.wide.u32 	%rd13483, %r6376, 8;
	add.s64 	%rd13484, %rd17, %rd13483;
	ld.local.u64 	%rd13485, [%rd13484];
	add.s64 	%rd13486, %rd13426, %rd13482;
	add.s64 	%rd13487, %rd13486, %rd13371;
	xor.b64  	%rd13488, %rd13408, %rd13487;
	mov.b64 	{%r6377, %r6378}, %rd13488;
	mov.b64 	%rd13489, {%r6378, %r6377};
	add.s64 	%rd13490, %rd13389, %rd13489;
	xor.b64  	%rd13491, %rd13371, %rd13490;
	mov.b64 	{%r6379, %r6380}, %rd13491;
	shf.l.wrap.b32 	%r6381, %r6380, %r6379, 8;
	shf.l.wrap.b32 	%r6382, %r6379, %r6380, 8;
	mov.b64 	%rd13492, {%r6382, %r6381};
	add.s64 	%rd13493, %rd13492, %rd13485;
	add.s64 	%rd19583, %rd13493, %rd13487;
	xor.b64  	%rd13494, %rd13489, %rd19583;
	mov.b64 	{%r6383, %r6384}, %rd13494;
	shf.l.wrap.b32 	%r6385, %r6384, %r6383, 16;
	shf.l.wrap.b32 	%r6386, %r6383, %r6384, 16;
	mov.b64 	%rd19585, {%r6386, %r6385};
	add.s64 	%rd19588, %rd13490, %rd19585;
	xor.b64  	%rd13495, %rd13492, %rd19588;
	mov.b64 	{%r6387, %r6388}, %rd13495;
	shf.l.wrap.b32 	%r6389, %r6387, %r6388, 1;
	shf.l.wrap.b32 	%r6390, %r6388, %r6387, 1;
	mov.b64 	%rd19594, {%r6390, %r6389};
	add.s32 	%r10408, %r10408, 1;
	setp.ne.s32 	%p201, %r10408, 12;
	@%p201 bra 	$L__BB0_304;
	xor.b64  	%rd13496, %rd19595, %rd1647;
	xor.b64  	%rd19603, %rd13496, %rd19592;
	st.local.u64 	[%rd48], %rd19603;
	xor.b64  	%rd13497, %rd19591, %rd1648;
	xor.b64  	%rd19602, %rd13497, %rd19588;
	st.local.u64 	[%rd48+8], %rd19602;
	xor.b64  	%rd13498, %rd19587, %rd1649;
	xor.b64  	%rd19601, %rd13498, %rd19584;
	st.local.u64 	[%rd48+16], %rd19601;
	xor.b64  	%rd13499, %rd19583, %rd1650;
	xor.b64  	%rd19600, %rd13499, %rd19580;
	st.local.u64 	[%rd48+24], %rd19600;
	xor.b64  	%rd13500, %rd19594, %rd1651;
	xor.b64  	%rd19599, %rd13500, %rd19593;
	st.local.u64 	[%rd48+32], %rd19599;
	xor.b64  	%rd13501, %rd19590, %rd1652;
	xor.b64  	%rd19598, %rd13501, %rd19589;
	st.local.u64 	[%rd48+40], %rd19598;
	xor.b64  	%rd13502, %rd19586, %rd1653;
	xor.b64  	%rd19597, %rd13502, %rd19585;
	st.local.u64 	[%rd48+48], %rd19597;
	xor.b64  	%rd13503, %rd19582, %rd1654;
	xor.b64  	%rd19596, %rd13503, %rd19581;
	st.local.u64 	[%rd48+56], %rd19596;
	add.s64 	%rd19626, %rd1514, -120;
	mov.b64 	%rd13504, 0;
	st.local.u64 	[%rd48+192], %rd13504;
	setp.lt.u64 	%p202, %rd19626, 129;
	@%p202 bra 	$L__BB0_310;
$L__BB0_306:
	add.s64 	%rd13505, %rd46, %rd19605;
	ld.local.u8 	%rd13506, [%rd13505];
	ld.local.u8 	%r6392, [%rd13505+1];
	mul.wide.u32 	%rd13507, %r6392, 256;
	or.b64  	%rd13508, %rd13507, %rd13506;
	ld.local.u8 	%r6393, [%rd13505+2];
	mul.wide.u32 	%rd13509, %r6393, 65536;
	or.b64  	%rd13510, %rd13509, %rd13508;
	ld.local.u8 	%r6394, [%rd13505+3];
	mul.wide.u32 	%rd13511, %r6394, 16777216;
	or.b64  	%rd13512, %rd13511, %rd13510;
	ld.local.u8 	%rd13513, [%rd13505+4];
	shl.b64 	%rd13514, %rd13513, 32;
	or.b64  	%rd13515, %rd13514, %rd13512;
	ld.local.u8 	%rd13516, [%rd13505+5];
	shl.b64 	%rd13517, %rd13516, 40;
	or.b64  	%rd13518, %rd13517, %rd13515;
	ld.local.u8 	%rd13519, [%rd13505+6];
	shl.b64 	%rd13520, %rd13519, 48;
	or.b64  	%rd13521, %rd13520, %rd13518;
	ld.local.u8 	%rd13522, [%rd13505+7];
	shl.b64 	%rd13523, %rd13522, 56;
	or.b64  	%rd13524, %rd13523, %rd13521;
	ld.local.u8 	%rd13525, [%rd13505+8];
	ld.local.u8 	%r6395, [%rd13505+9];
	mul.wide.u32 	%rd13526, %r6395, 256;
	or.b64  	%rd13527, %rd13526, %rd13525;
	ld.local.u8 	%r6396, [%rd13505+10];
	mul.wide.u32 	%rd13528, %r6396, 65536;
	or.b64  	%rd13529, %rd13528, %rd13527;
	ld.local.u8 	%r6397, [%rd13505+11];
	mul.wide.u32 	%rd13530, %r6397, 16777216;
	or.b64  	%rd13531, %rd13530, %rd13529;
	ld.local.u8 	%rd13532, [%rd13505+12];
	shl.b64 	%rd13533, %rd13532, 32;
	or.b64  	%rd13534, %rd13533, %rd13531;
	ld.local.u8 	%rd13535, [%rd13505+13];
	shl.b64 	%rd13536, %rd13535, 40;
	or.b64  	%rd13537, %rd13536, %rd13534;
	ld.local.u8 	%rd13538, [%rd13505+14];
	shl.b64 	%rd13539, %rd13538, 48;
	or.b64  	%rd13540, %rd13539, %rd13537;
	ld.local.u8 	%rd13541, [%rd13505+15];
	shl.b64 	%rd13542, %rd13541, 56;
	or.b64  	%rd13543, %rd13542, %rd13540;
	st.local.v2.u64 	[%rd18], {%rd13524, %rd13543};
	ld.local.u8 	%rd13544, [%rd13505+16];
	ld.local.u8 	%r6398, [%rd13505+17];
	mul.wide.u32 	%rd13545, %r6398, 256;
	or.b64  	%rd13546, %rd13545, %rd13544;
	ld.local.u8 	%r6399, [%rd13505+18];
	mul.wide.u32 	%rd13547, %r6399, 65536;
	or.b64  	%rd13548, %rd13547, %rd13546;
	ld.local.u8 	%r6400, [%rd13505+19];
	mul.wide.u32 	%rd13549, %r6400, 16777216;
	or.b64  	%rd13550, %rd13549, %rd13548;
	ld.local.u8 	%rd13551, [%rd13505+20];
	shl.b64 	%rd13552, %rd13551, 32;
	or.b64  	%rd13553, %rd13552, %rd13550;
	ld.local.u8 	%rd13554, [%rd13505+21];
	shl.b64 	%rd13555, %rd13554, 40;
	or.b64  	%rd13556, %rd13555, %rd13553;
	ld.local.u8 	%rd13557, [%rd13505+22];
	shl.b64 	%rd13558, %rd13557, 48;
	or.b64  	%rd13559, %rd13558, %rd13556;
	ld.local.u8 	%rd13560, [%rd13505+23];
	shl.b64 	%rd13561, %rd13560, 56;
	or.b64  	%rd13562, %rd13561, %rd13559;
	ld.local.u8 	%rd13563, [%rd13505+24];
	ld.local.u8 	%r6401, [%rd13505+25];
	mul.wide.u32 	%rd13564, %r6401, 256;
	or.b64  	%rd13565, %rd13564, %rd13563;
	ld.local.u8 	%r6402, [%rd13505+26];
	mul.wide.u32 	%rd13566, %r6402, 65536;
	or.b64  	%rd13567, %rd13566, %rd13565;
	ld.local.u8 	%r6403, [%rd13505+27];
	mul.wide.u32 	%rd13568, %r6403, 16777216;
	or.b64  	%rd13569, %rd13568, %rd13567;
	ld.local.u8 	%rd13570, [%rd13505+28];
	shl.b64 	%rd13571, %rd13570, 32;
	or.b64  	%rd13572, %rd13571, %rd13569;
	ld.local.u8 	%rd13573, [%rd13505+29];
	shl.b64 	%rd13574, %rd13573, 40;
	or.b64  	%rd13575, %rd13574, %rd13572;
	ld.local.u8 	%rd13576, [%rd13505+30];
	shl.b64 	%rd13577, %rd13576, 48;
	or.b64  	%rd13578, %rd13577, %rd13575;
	ld.local.u8 	%rd13579, [%rd13505+31];
	shl.b64 	%rd13580, %rd13579, 56;
	or.b64  	%rd13581, %rd13580, %rd13578;
	st.local.v2.u64 	[%rd18+16], {%rd13562, %rd13581};
	ld.local.u8 	%rd13582, [%rd13505+32];
	ld.local.u8 	%r6404, [%rd13505+33];
	mul.wide.u32 	%rd13583, %r6404, 256;
	or.b64  	%rd13584, %rd13583, %rd13582;
	ld.local.u8 	%r6405, [%rd13505+34];
	mul.wide.u32 	%rd13585, %r6405, 65536;
	or.b64  	%rd13586, %rd13585, %rd13584;
	ld.local.u8 	%r6406, [%rd13505+35];
	mul.wide.u32 	%rd13587, %r6406, 16777216;
	or.b64  	%rd13588, %rd13587, %rd13586;
	ld.local.u8 	%rd13589, [%rd13505+36];
	shl.b64 	%rd13590, %rd13589, 32;
	or.b64  	%rd13591, %rd13590, %rd13588;
	ld.local.u8 	%rd13592, [%rd13505+37];
	shl.b64 	%rd13593, %rd13592, 40;
	or.b64  	%rd13594, %rd13593, %rd13591;
	ld.local.u8 	%rd13595, [%rd13505+38];
	shl.b64 	%rd13596, %rd13595, 48;
	or.b64  	%rd13597, %rd13596, %rd13594;
	ld.local.u8 	%rd13598, [%rd13505+39];
	shl.b64 	%rd13599, %rd13598, 56;
	or.b64  	%rd13600, %rd13599, %rd13597;
	ld.local.u8 	%rd13601, [%rd13505+40];
	ld.local.u8 	%r6407, [%rd13505+41];
	mul.wide.u32 	%rd13602, %r6407, 256;
	or.b64  	%rd13603, %rd13602, %rd13601;
	ld.local.u8 	%r6408, [%rd13505+42];
	mul.wide.u32 	%rd13604, %r6408, 65536;
	or.b64  	%rd13605, %rd13604, %rd13603;
	ld.local.u8 	%r6409, [%rd13505+43];
	mul.wide.u32 	%rd13606, %r6409, 16777216;
	or.b64  	%rd13607, %rd13606, %rd13605;
	ld.local.u8 	%rd13608, [%rd13505+44];
	shl.b64 	%rd13609, %rd13608, 32;
	or.b64  	%rd13610, %rd13609, %rd13607;
	ld.local.u8 	%rd13611, [%rd13505+45];
	shl.b64 	%rd13612, %rd13611, 40;
	or.b64  	%rd13613, %rd13612, %rd13610;
	ld.local.u8 	%rd13614, [%rd13505+46];
	shl.b64 	%rd13615, %rd13614, 48;
	or.b64  	%rd13616, %rd13615, %rd13613;
	ld.local.u8 	%rd13617, [%rd13505+47];
	shl.b64 	%rd13618, %rd13617, 56;
	or.b64  	%rd13619, %rd13618, %rd13616;
	st.local.v2.u64 	[%rd18+32], {%rd13600, %rd13619};
	ld.local.u8 	%rd13620, [%rd13505+48];
	ld.local.u8 	%r6410, [%rd13505+49];
	mul.wide.u32 	%rd13621, %r6410, 256;
	or.b64  	%rd13622, %rd13621, %rd13620;
	ld.local.u8 	%r6411, [%rd13505+50];
	mul.wide.u32 	%rd13623, %r6411, 65536;
	or.b64  	%rd13624, %rd13623, %rd13622;
	ld.local.u8 	%r6412, [%rd13505+51];
	mul.wide.u32 	%rd13625, %r6412, 16777216;
	or.b64  	%rd13626, %rd13625, %rd13624;
	ld.local.u8 	%rd13627, [%rd13505+52];
	shl.b64 	%rd13628, %rd13627, 32;
	or.b64  	%rd13629, %rd13628, %rd13626;
	ld.local.u8 	%rd13630, [%rd13505+53];
	shl.b64 	%rd13631, %rd13630, 40;
	or.b64  	%rd13632, %rd13631, %rd13629;
	ld.local.u8 	%rd13633, [%rd13505+54];
	shl.b64 	%rd13634, %rd13633, 48;
	or.b64  	%rd13635, %rd13634, %rd13632;
	ld.local.u8 	%rd13636, [%rd13505+55];
	shl.b64 	%rd13637, %rd13636, 56;
	or.b64  	%rd13638, %rd13637, %rd13635;
	ld.local.u8 	%rd13639, [%rd13505+56];
	ld.local.u8 	%r6413, [%rd13505+57];
	mul.wide.u32 	%rd13640, %r6413, 256;
	or.b64  	%rd13641, %rd13640, %rd13639;
	ld.local.u8 	%r6414, [%rd13505+58];
	mul.wide.u32 	%rd13642, %r6414, 65536;
	or.b64  	%rd13643, %rd13642, %rd13641;
	ld.local.u8 	%r6415, [%rd13505+59];
	mul.wide.u32 	%rd13644, %r6415, 16777216;
	or.b64  	%rd13645, %rd13644, %rd13643;
	ld.local.u8 	%rd13646, [%rd13505+60];
	shl.b64 	%rd13647, %rd13646, 32;
	or.b64  	%rd13648, %rd13647, %rd13645;
	ld.local.u8 	%rd13649, [%rd13505+61];
	shl.b64 	%rd13650, %rd13649, 40;
	or.b64  	%rd13651, %rd13650, %rd13648;
	ld.local.u8 	%rd13652, [%rd13505+62];
	shl.b64 	%rd13653, %rd13652, 48;
	or.b64  	%rd13654, %rd13653, %rd13651;
	ld.local.u8 	%rd13655, [%rd13505+63];
	shl.b64 	%rd13656, %rd13655, 56;
	or.b64  	%rd13657, %rd13656, %rd13654;
	st.local.v2.u64 	[%rd18+48], {%rd13638, %rd13657};
	ld.local.u8 	%rd13658, [%rd13505+64];
	ld.local.u8 	%r6416, [%rd13505+65];
	mul.wide.u32 	%rd13659, %r6416, 256;
	or.b64  	%rd13660, %rd13659, %rd13658;
	ld.local.u8 	%r6417, [%rd13505+66];
	mul.wide.u32 	%rd13661, %r6417, 65536;
	or.b64  	%rd13662, %rd13661, %rd13660;
	ld.local.u8 	%r6418, [%rd13505+67];
	mul.wide.u32 	%rd13663, %r6418, 16777216;
	or.b64  	%rd13664, %rd13663, %rd13662;
	ld.local.u8 	%rd13665, [%rd13505+68];
	shl.b64 	%rd13666, %rd13665, 32;
	or.b64  	%rd13667, %rd13666, %rd13664;
	ld.local.u8 	%rd13668, [%rd13505+69];
	shl.b64 	%rd13669, %rd13668, 40;
	or.b64  	%rd13670, %rd13669, %rd13667;
	ld.local.u8 	%rd13671, [%rd13505+70];
	shl.b64 	%rd13672, %rd13671, 48;
	or.b64  	%rd13673, %rd13672, %rd13670;
	ld.local.u8 	%rd13674, [%rd13505+71];
	shl.b64 	%rd13675, %rd13674, 56;
	or.b64  	%rd13676, %rd13675, %rd13673;
	ld.local.u8 	%rd13677, [%rd13505+72];
	ld.local.u8 	%r6419, [%rd13505+73];
	mul.wide.u32 	%rd13678, %r6419, 256;
	or.b64  	%rd13679, %rd13678, %rd13677;
	ld.local.u8 	%r6420, [%rd13505+74];
	mul.wide.u32 	%rd13680, %r6420, 65536;
	or.b64  	%rd13681, %rd13680, %rd13679;
	ld.local.u8 	%r6421, [%rd13505+75];
	mul.wide.u32 	%rd13682, %r6421, 16777216;
	or.b64  	%rd13683, %rd13682, %rd13681;
	ld.local.u8 	%rd13684, [%rd13505+76];
	shl.b64 	%rd13685, %rd13684, 32;
	or.b64  	%rd13686, %rd13685, %rd13683;
	ld.local.u8 	%rd13687, [%rd13505+77];
	shl.b64 	%rd13688, %rd13687, 40;
	or.b64  	%rd13689, %rd13688, %rd13686;
	ld.local.u8 	%rd13690, [%rd13505+78];
	shl.b64 	%rd13691, %rd13690, 48;
	or.b64  	%rd13692, %rd13691, %rd13689;
	ld.local.u8 	%rd13693, [%rd13505+79];
	shl.b64 	%rd13694, %rd13693, 56;
	or.b64  	%rd13695, %rd13694, %rd13692;
	st.local.v2.u64 	[%rd18+64], {%rd13676, %rd13695};
	ld.local.u8 	%rd13696, [%rd13505+80];
	ld.local.u8 	%r6422, [%rd13505+81];
	mul.wide.u32 	%rd13697, %r6422, 256;
	or.b64  	%rd13698, %rd13697, %rd13696;
	ld.local.u8 	%r6423, [%rd13505+82];
	mul.wide.u32 	%rd13699, %r6423, 65536;
	or.b64  	%rd13700, %rd13699, %rd13698;
	ld.local.u8 	%r6424, [%rd13505+83];
	mul.wide.u32 	%rd13701, %r6424, 16777216;
	or.b64  	%rd13702, %rd13701, %rd13700;
	ld.local.u8 	%rd13703, [%rd13505+84];
	shl.b64 	%rd13704, %rd13703, 32;
	or.b64  	%rd13705, %rd13704, %rd13702;
	ld.local.u8 	%rd13706, [%rd13505+85];
	shl.b64 	%rd13707, %rd13706, 40;
	or.b64  	%rd13708, %rd13707, %rd13705;
	ld.local.u8 	%rd13709, [%rd13505+86];
	shl.b64 	%rd13710, %rd13709, 48;
	or.b64  	%rd13711, %rd13710, %rd13708;
	ld.local.u8 	%rd13712, [%rd13505+87];
	shl.b64 	%rd13713, %rd13712, 56;
	or.b64  	%rd13714, %rd13713, %rd13711;
	ld.local.u8 	%rd13715, [%rd13505+88];
	ld.local.u8 	%r6425, [%rd13505+89];
	mul.wide.u32 	%rd13716, %r6425, 256;
	or.b64  	%rd13717, %rd13716, %rd13715;
	ld.local.u8 	%r6426, [%rd13505+90];
	mul.wide.u32 	%rd13718, %r6426, 65536;
	or.b64  	%rd13719, %rd13718, %rd13717;
	ld.local.u8 	%r6427, [%rd13505+91];
	mul.wide.u32 	%rd13720, %r6427, 16777216;
	or.b64  	%rd13721, %rd13720, %rd13719;
	ld.local.u8 	%rd13722, [%rd13505+92];
	shl.b64 	%rd13723, %rd13722, 32;
	or.b64  	%rd13724, %rd13723, %rd13721;
	ld.local.u8 	%rd13725, [%rd13505+93];
	shl.b64 	%rd13726, %rd13725, 40;
	or.b64  	%rd13727, %rd13726, %rd13724;
	ld.local.u8 	%rd13728, [%rd13505+94];
	shl.b64 	%rd13729, %rd13728, 48;
	or.b64  	%rd13730, %rd13729, %rd13727;
	ld.local.u8 	%rd13731, [%rd13505+95];
	shl.b64 	%rd13732, %rd13731, 56;
	or.b64  	%rd13733, %rd13732, %rd13730;
	st.local.v2.u64 	[%rd18+80], {%rd13714, %rd13733};
	ld.local.u8 	%rd13734, [%rd13505+96];
	ld.local.u8 	%r6428, [%rd13505+97];
	mul.wide.u32 	%rd13735, %r6428, 256;
	or.b64  	%rd13736, %rd13735, %rd13734;
	ld.local.u8 	%r6429, [%rd13505+98];
	mul.wide.u32 	%rd13737, %r6429, 65536;
	or.b64  	%rd13738, %rd13737, %rd13736;
	ld.local.u8 	%r6430, [%rd13505+99];
	mul.wide.u32 	%rd13739, %r6430, 16777216;
	or.b64  	%rd13740, %rd13739, %rd13738;
	ld.local.u8 	%rd13741, [%rd13505+100];
	shl.b64 	%rd13742, %rd13741, 32;
	or.b64  	%rd13743, %rd13742, %rd13740;
	ld.local.u8 	%rd13744, [%rd13505+101];
	shl.b64 	%rd13745, %rd13744, 40;
	or.b64  	%rd13746, %rd13745, %rd13743;
	ld.local.u8 	%rd13747, [%rd13505+102];
	shl.b64 	%rd13748, %rd13747, 48;
	or.b64  	%rd13749, %rd13748, %rd13746;
	ld.local.u8 	%rd13750, [%rd13505+103];
	shl.b64 	%rd13751, %rd13750, 56;
	or.b64  	%rd13752, %rd13751, %rd13749;
	ld.local.u8 	%rd13753, [%rd13505+104];
	ld.local.u8 	%r6431, [%rd13505+105];
	mul.wide.u32 	%rd13754, %r6431, 256;
	or.b64  	%rd13755, %rd13754, %rd13753;
	ld.local.u8 	%r6432, [%rd13505+106];
	mul.wide.u32 	%rd13756, %r6432, 65536;
	or.b64  	%rd13757, %rd13756, %rd13755;
	ld.local.u8 	%r6433, [%rd13505+107];
	mul.wide.u32 	%rd13758, %r6433, 16777216;
	or.b64  	%rd13759, %rd13758, %rd13757;
	ld.local.u8 	%rd13760, [%rd13505+108];
	shl.b64 	%rd13761, %rd13760, 32;
	or.b64  	%rd13762, %rd13761, %rd13759;
	ld.local.u8 	%rd13763, [%rd13505+109];
	shl.b64 	%rd13764, %rd13763, 40;
	or.b64  	%rd13765, %rd13764, %rd13762;
	ld.local.u8 	%rd13766, [%rd13505+110];
	shl.b64 	%rd13767, %rd13766, 48;
	or.b64  	%rd13768, %rd13767, %rd13765;
	ld.local.u8 	%rd13769, [%rd13505+111];
	shl.b64 	%rd13770, %rd13769, 56;
	or.b64  	%rd13771, %rd13770, %rd13768;
	st.local.v2.u64 	[%rd18+96], {%rd13752, %rd13771};
	ld.local.u8 	%rd13772, [%rd13505+112];
	ld.local.u8 	%r6434, [%rd13505+113];
	mul.wide.u32 	%rd13773, %r6434, 256;
	or.b64  	%rd13774, %rd13773, %rd13772;
	ld.local.u8 	%r6435, [%rd13505+114];
	mul.wide.u32 	%rd13775, %r6435, 65536;
	or.b64  	%rd13776, %rd13775, %rd13774;
	ld.local.u8 	%r6436, [%rd13505+115];
	mul.wide.u32 	%rd13777, %r6436, 16777216;
	or.b64  	%rd13778, %rd13777, %rd13776;
	ld.local.u8 	%rd13779, [%rd13505+116];
	shl.b64 	%rd13780, %rd13779, 32;
	or.b64  	%rd13781, %rd13780, %rd13778;
	ld.local.u8 	%rd13782, [%rd13505+117];
	shl.b64 	%rd13783, %rd13782, 40;
	or.b64  	%rd13784, %rd13783, %rd13781;
	ld.local.u8 	%rd13785, [%rd13505+118];
	shl.b64 	%rd13786, %rd13785, 48;
	or.b64  	%rd13787, %rd13786, %rd13784;
	ld.local.u8 	%rd13788, [%rd13505+119];
	shl.b64 	%rd13789, %rd13788, 56;
	or.b64  	%rd13790, %rd13789, %rd13787;
	ld.local.u8 	%rd13791, [%rd13505+120];
	ld.local.u8 	%r6437, [%rd13505+121];
	mul.wide.u32 	%rd13792, %r6437, 256;
	or.b64  	%rd13793, %rd13792, %rd13791;
	ld.local.u8 	%r6438, [%rd13505+122];
	mul.wide.u32 	%rd13794, %r6438, 65536;
	or.b64  	%rd13795, %rd13794, %rd13793;
	ld.local.u8 	%r6439, [%rd13505+123];
	mul.wide.u32 	%rd13796, %r6439, 16777216;
	or.b64  	%rd13797, %rd13796, %rd13795;
	ld.local.u8 	%rd13798, [%rd13505+124];
	shl.b64 	%rd13799, %rd13798, 32;
	or.b64  	%rd13800, %rd13799, %rd13797;
	ld.local.u8 	%rd13801, [%rd13505+125];
	shl.b64 	%rd13802, %rd13801, 40;
	or.b64  	%rd13803, %rd13802, %rd13800;
	ld.local.u8 	%rd13804, [%rd13505+126];
	shl.b64 	%rd13805, %rd13804, 48;
	or.b64  	%rd13806, %rd13805, %rd13803;
	ld.local.u8 	%rd13807, [%rd13505+127];
	shl.b64 	%rd13808, %rd13807, 56;
	or.b64  	%rd13809, %rd13808, %rd13806;
	st.local.v2.u64 	[%rd18+112], {%rd13790, %rd13809};
	add.s64 	%rd19605, %rd19605, 128;
	sub.s64 	%rd13810, %rd1646, %rd19626;
	add.s64 	%rd13811, %rd13810, 128;
	xor.b64  	%rd19619, %rd751, %rd13811;
	mov.b32 	%r10409, 0;
	mov.u64 	%rd19606, %rd754;
	mov.u64 	%rd19607, %rd752;
	mov.u64 	%rd19608, %rd19596;
	mov.u64 	%rd19609, %rd19600;
	mov.u64 	%rd19610, %rd19633;
	mov.u64 	%rd19611, %rd758;
	mov.u64 	%rd19612, %rd19597;
	mov.u64 	%rd19613, %rd19601;
	mov.u64 	%rd19614, %rd19637;
	mov.u64 	%rd19615, %rd753;
	mov.u64 	%rd19616, %rd19598;
	mov.u64 	%rd19617, %rd19602;
	mov.u64 	%rd19618, %rd19641;
	mov.u64 	%rd19620, %rd19599;
	mov.u64 	%rd19621, %rd19603;
$L__BB0_307:
	mul.wide.u32 	%rd13812, %r10409, 16;
	add.s64 	%rd13814, %rd13350, %rd13812;
	ld.const.u8 	%r6440, [%rd13814];
	mul.wide.u32 	%rd13815, %r6440, 8;
	add.s64 	%rd13816, %rd18, %rd13815;
	ld.local.u64 	%rd13817, [%rd13816];
	ld.const.u8 	%r6441, [%rd13814+1];
	mul.wide.u32 	%rd13818, %r6441, 8;
	add.s64 	%rd13819, %rd18, %rd13818;
	ld.local.u64 	%rd13820, [%rd13819];
	add.s64 	%rd13821, %rd19621, %rd13817;
	add.s64 	%rd13822, %rd13821, %rd19620;
	xor.b64  	%rd13823, %rd19619, %rd13822;
	mov.b64 	{%r6442, %r6443}, %rd13823;
	mov.b64 	%rd13824, {%r6443, %r6442};
	add.s64 	%rd13825, %rd19618, %rd13824;
	xor.b64  	%rd13826, %rd19620, %rd13825;
	mov.b64 	{%r6444, %r6445}, %rd13826;
	shf.l.wrap.b32 	%r6446, %r6445, %r6444, 8;
	shf.l.wrap.b32 	%r6447, %r6444, %r6445, 8;
	mov.b64 	%rd13827, {%r6447, %r6446};
	add.s64 	%rd13828, %rd13827, %rd13820;
	add.s64 	%rd13829, %rd13828, %rd13822;
	xor.b64  	%rd13830, %rd13824, %rd13829;
	mov.b64 	{%r6448, %r6449}, %rd13830;
	shf.l.wrap.b32 	%r6450, %r6449, %r6448, 16;
	shf.l.wrap.b32 	%r6451, %r6448, %r6449, 16;
	mov.b64 	%rd13831, {%r6451, %r6450};
	add.s64 	%rd13832, %rd13825, %rd13831;
	xor.b64  	%rd13833, %rd13827, %rd13832;
	mov.b64 	{%r6452, %r6453}, %rd13833;
	shf.l.wrap.b32 	%r6454, %r6452, %r6453, 1;
	shf.l.wrap.b32 	%r6455, %r6453, %r6452, 1;
	mov.b64 	%rd13834, {%r6455, %r6454};
	ld.const.u8 	%r6456, [%rd13814+2];
	mul.wide.u32 	%rd13835, %r6456, 8;
	add.s64 	%rd13836, %rd18, %rd13835;
	ld.local.u64 	%rd13837, [%rd13836];
	ld.const.u8 	%r6457, [%rd13814+3];
	mul.wide.u32 	%rd13838, %r6457, 8;
	add.s64 	%rd13839, %rd18, %rd13838;
	ld.local.u64 	%rd13840, [%rd13839];
	add.s64 	%rd13841, %rd19617, %rd13837;
	add.s64 	%rd13842, %rd13841, %rd19616;
	xor.b64  	%rd13843, %rd19615, %rd13842;
	mov.b64 	{%r6458, %r6459}, %rd13843;
	mov.b64 	%rd13844, {%r6459, %r6458};
	add.s64 	%rd13845, %rd19614, %rd13844;
	xor.b64  	%rd13846, %rd19616, %rd13845;
	mov.b64 	{%r6460, %r6461}, %rd13846;
	shf.l.wrap.b32 	%r6462, %r6461, %r6460, 8;
	shf.l.wrap.b32 	%r6463, %r6460, %r6461, 8;
	mov.b64 	%rd13847, {%r6463, %r6462};
	add.s64 	%rd13848, %rd13847, %rd13840;
	add.s64 	%rd13849, %rd13848, %rd13842;
	xor.b64  	%rd13850, %rd13844, %rd13849;
	mov.b64 	{%r6464, %r6465}, %rd13850;
	shf.l.wrap.b32 	%r6466, %r6465, %r6464, 16;
	shf.l.wrap.b32 	%r6467, %r6464, %r6465, 16;
	mov.b64 	%rd13851, {%r6467, %r6466};
	add.s64 	%rd13852, %rd13845, %rd13851;
	xor.b64  	%rd13853, %rd13847, %rd13852;
	mov.b64 	{%r6468, %r6469}, %rd13853;
	shf.l.wrap.b32 	%r6470, %r6468, %r6469, 1;
	shf.l.wrap.b32 	%r6471, %r6469, %r6468, 1;
	mov.b64 	%rd13854, {%r6471, %r6470};
	ld.const.u8 	%r6472, [%rd13814+4];
	mul.wide.u32 	%rd13855, %r6472, 8;
	add.s64 	%rd13856, %rd18, %rd13855;
	ld.local.u64 	%rd13857, [%rd13856];
	ld.const.u8 	%r6473, [%rd13814+5];
	mul.wide.u32 	%rd13858, %r6473, 8;
	add.s64 	%rd13859, %rd18, %rd13858;
	ld.local.u64 	%rd13860, [%rd13859];
	add.s64 	%rd13861, %rd19613, %rd13857;
	add.s64 	%rd13862, %rd13861, %rd19612;
	xor.b64  	%rd13863, %rd19611, %rd13862;
	mov.b64 	{%r6474, %r6475}, %rd13863;
	mov.b64 	%rd13864, {%r6475, %r6474};
	add.s64 	%rd13865, %rd19610, %rd13864;
	xor.b64  	%rd13866, %rd19612, %rd13865;
	mov.b64 	{%r6476, %r6477}, %rd13866;
	shf.l.wrap.b32 	%r6478, %r6477, %r6476, 8;
	shf.l.wrap.b32 	%r6479, %r6476, %r6477, 8;
	mov.b64 	%rd13867, {%r6479, %r6478};
	add.s64 	%rd13868, %rd13867, %rd13860;
	add.s64 	%rd13869, %rd13868, %rd13862;
	xor.b64  	%rd13870, %rd13864, %rd13869;
	mov.b64 	{%r6480, %r6481}, %rd13870;
	shf.l.wrap.b32 	%r6482, %r6481, %r6480, 16;
	shf.l.wrap.b32 	%r6483, %r6480, %r6481, 16;
	mov.b64 	%rd13871, {%r6483, %r6482};
	add.s64 	%rd13872, %rd13865, %rd13871;
	xor.b64  	%rd13873, %rd13867, %rd13872;
	mov.b64 	{%r6484, %r6485}, %rd13873;
	shf.l.wrap.b32 	%r6486, %r6484, %r6485, 1;
	shf.l.wrap.b32 	%r6487, %r6485, %r6484, 1;
	mov.b64 	%rd13874, {%r6487, %r6486};
	ld.const.u8 	%r6488, [%rd13814+6];
	mul.wide.u32 	%rd13875, %r6488, 8;
	add.s64 	%rd13876, %rd18, %rd13875;
	ld.local.u64 	%rd13877, [%rd13876];
	ld.const.u8 	%r6489, [%rd13814+7];
	mul.wide.u32 	%rd13878, %r6489, 8;
	add.s64 	%rd13879, %rd18, %rd13878;
	ld.local.u64 	%rd13880, [%rd13879];
	add.s64 	%rd13881, %rd19609, %rd13877;
	add.s64 	%rd13882, %rd13881, %rd19608;
	xor.b64  	%rd13883, %rd19607, %rd13882;
	mov.b64 	{%r6490, %r6491}, %rd13883;
	mov.b64 	%rd13884, {%r6491, %r6490};
	add.s64 	%rd13885, %rd19606, %rd13884;
	xor.b64  	%rd13886, %rd19608, %rd13885;
	mov.b64 	{%r6492, %r6493}, %rd13886;
	shf.l.wrap.b32 	%r6494, %r6493, %r6492, 8;
	shf.l.wrap.b32 	%r6495, %r6492, %r6493, 8;
	mov.b64 	%rd13887, {%r6495, %r6494};
	add.s64 	%rd13888, %rd13887, %rd13880;
	add.s64 	%rd13889, %rd13888, %rd13882;
	xor.b64  	%rd13890, %rd13884, %rd13889;
	mov.b64 	{%r6496, %r6497}, %rd13890;
	shf.l.wrap.b32 	%r6498, %r6497, %r6496, 16;
	shf.l.wrap.b32 	%r6499, %r6496, %r6497, 16;
	mov.b64 	%rd13891, {%r6499, %r6498};
	add.s64 	%rd13892, %rd13885, %rd13891;
	xor.b64  	%rd13893, %rd13887, %rd13892;
	mov.b64 	{%r6500, %r6501}, %rd13893;
	shf.l.wrap.b32 	%r6502, %r6500, %r6501, 1;
	shf.l.wrap.b32 	%r6503, %r6501, %r6500, 1;
	mov.b64 	%rd13894, {%r6503, %r6502};
	ld.const.u8 	%r6504, [%rd13814+8];
	mul.wide.u32 	%rd13895, %r6504, 8;
	add.s64 	%rd13896, %rd18, %rd13895;
	ld.local.u64 	%rd13897, [%rd13896];
	ld.const.u8 	%r6505, [%rd13814+9];
	mul.wide.u32 	%rd13898, %r6505, 8;
	add.s64 	%rd13899, %rd18, %rd13898;
	ld.local.u64 	%rd13900, [%rd13899];
	add.s64 	%rd13901, %rd13829, %rd13897;
	add.s64 	%rd13902, %rd13901, %rd13854;
	xor.b64  	%rd13903, %rd13891, %rd13902;
	mov.b64 	{%r6506, %r6507}, %rd13903;
	mov.b64 	%rd13904, {%r6507, %r6506};
	add.s64 	%rd13905, %rd13872, %rd13904;
	xor.b64  	%rd13906, %rd13854, %rd13905;
	mov.b64 	{%r6508, %r6509}, %rd13906;
	shf.l.wrap.b32 	%r6510, %r6509, %r6508, 8;
	shf.l.wrap.b32 	%r6511, %r6508, %r6509, 8;
	mov.b64 	%rd13907, {%r6511, %r6510};
	add.s64 	%rd13908, %rd13907, %rd13900;
	add.s64 	%rd19621, %rd13908, %rd13902;
	xor.b64  	%rd13909, %rd13904, %rd19621;
	mov.b64 	{%r6512, %r6513}, %rd13909;
	shf.l.wrap.b32 	%r6514, %r6513, %r6512, 16;
	shf.l.wrap.b32 	%r6515, %r6512, %r6513, 16;
	mov.b64 	%rd19607, {%r6515, %r6514};
	add.s64 	%rd19610, %rd13905, %rd19607;
	xor.b64  	%rd13910, %rd13907, %rd19610;
	mov.b64 	{%r6516, %r6517}, %rd13910;
	shf.l.wrap.b32 	%r6518, %r6516, %r6517, 1;
	shf.l.wrap.b32 	%r6519, %r6517, %r6516, 1;
	mov.b64 	%rd19616, {%r6519, %r6518};
	ld.const.u8 	%r6520, [%rd13814+10];
	mul.wide.u32 	%rd13911, %r6520, 8;
	add.s64 	%rd13912, %rd18, %rd13911;
	ld.local.u64 	%rd13913, [%rd13912];
	ld.const.u8 	%r6521, [%rd13814+11];
	mul.wide.u32 	%rd13914, %r6521, 8;
	add.s64 	%rd13915, %rd18, %rd13914;
	ld.local.u64 	%rd13916, [%rd13915];
	add.s64 	%rd13917, %rd13849, %rd13913;
	add.s64 	%rd13918, %rd13917, %rd13874;
	xor.b64  	%rd13919, %rd13831, %rd13918;
	mov.b64 	{%r6522, %r6523}, %rd13919;
	mov.b64 	%rd13920, {%r6523, %r6522};
	add.s64 	%rd13921, %rd13892, %rd13920;
	xor.b64  	%rd13922, %rd13874, %rd13921;
	mov.b64 	{%r6524, %r6525}, %rd13922;
	shf.l.wrap.b32 	%r6526, %r6525, %r6524, 8;
	shf.l.wrap.b32 	%r6527, %r6524, %r6525, 8;
	mov.b64 	%rd13923, {%r6527, %r6526};
	add.s64 	%rd13924, %rd13923, %rd13916;
	add.s64 	%rd19617, %rd13924, %rd13918;
	xor.b64  	%rd13925, %rd13920, %rd19617;
	mov.b64 	{%r6528, %r6529}, %rd13925;
	shf.l.wrap.b32 	%r6530, %r6529, %r6528, 16;
	shf.l.wrap.b32 	%r6531, %r6528, %r6529, 16;
	mov.b64 	%rd19619, {%r6531, %r6530};
	add.s64 	%rd19606, %rd13921, %rd19619;
	xor.b64  	%rd13926, %rd13923, %rd19606;
	mov.b64 	{%r6532, %r6533}, %rd13926;
	shf.l.wrap.b32 	%r6534, %r6532, %r6533, 1;
	shf.l.wrap.b32 	%r6535, %r6533, %r6532, 1;
	mov.b64 	%rd19612, {%r6535, %r6534};
	ld.const.u8 	%r6536, [%rd13814+12];
	mul.wide.u32 	%rd13927, %r6536, 8;
	add.s64 	%rd13928, %rd18, %rd13927;
	ld.local.u64 	%rd13929, [%rd13928];
	ld.const.u8 	%r6537, [%rd13814+13];
	mul.wide.u32 	%rd13930, %r6537, 8;
	add.s64 	%rd13931, %rd18, %rd13930;
	ld.local.u64 	%rd13932, [%rd13931];
	add.s64 	%rd13933, %rd13869, %rd13929;
	add.s64 	%rd13934, %rd13933, %rd13894;
	xor.b64  	%rd13935, %rd13851, %rd13934;
	mov.b64 	{%r6538, %r6539}, %rd13935;
	mov.b64 	%rd13936, {%r6539, %r6538};
	add.s64 	%rd13937, %rd13832, %rd13936;
	xor.b64  	%rd13938, %rd13894, %rd13937;
	mov.b64 	{%r6540, %r6541}, %rd13938;
	shf.l.wrap.b32 	%r6542, %r6541, %r6540, 8;
	shf.l.wrap.b32 	%r6543, %r6540, %r6541, 8;
	mov.b64 	%rd13939, {%r6543, %r6542};
	add.s64 	%rd13940, %rd13939, %rd13932;
	add.s64 	%rd19613, %rd13940, %rd13934;
	xor.b64  	%rd13941, %rd13936, %rd19613;
	mov.b64 	{%r6544, %r6545}, %rd13941;
	shf.l.wrap.b32 	%r6546, %r6545, %r6544, 16;
	shf.l.wrap.b32 	%r6547, %r6544, %r6545, 16;
	mov.b64 	%rd19615, {%r6547, %r6546};
	add.s64 	%rd19618, %rd13937, %rd19615;
	xor.b64  	%rd13942, %rd13939, %rd19618;
	mov.b64 	{%r6548, %r6549}, %rd13942;
	shf.l.wrap.b32 	%r6550, %r6548, %r6549, 1;
	shf.l.wrap.b32 	%r6551, %r6549, %r6548, 1;
	mov.b64 	%rd19608, {%r6551, %r6550};
	ld.const.u8 	%r6552, [%rd13814+14];
	mul.wide.u32 	%rd13943, %r6552, 8;
	add.s64 	%rd13944, %rd18, %rd13943;
	ld.local.u64 	%rd13945, [%rd13944];
	ld.const.u8 	%r6553, [%rd13814+15];
	mul.wide.u32 	%rd13946, %r6553, 8;
	add.s64 	%rd13947, %rd18, %rd13946;
	ld.local.u64 	%rd13948, [%rd13947];
	add.s64 	%rd13949, %rd13889, %rd13945;
	add.s64 	%rd13950, %rd13949, %rd13834;
	xor.b64  	%rd13951, %rd13871, %rd13950;
	mov.b64 	{%r6554, %r6555}, %rd13951;
	mov.b64 	%rd13952, {%r6555, %r6554};
	add.s64 	%rd13953, %rd13852, %rd13952;
	xor.b64  	%rd13954, %rd13834, %rd13953;
	mov.b64 	{%r6556, %r6557}, %rd13954;
	shf.l.wrap.b32 	%r6558, %r6557, %r6556, 8;
	shf.l.wrap.b32 	%r6559, %r6556, %r6557, 8;
	mov.b64 	%rd13955, {%r6559, %r6558};
	add.s64 	%rd13956, %rd13955, %rd13948;
	add.s64 	%rd19609, %rd13956, %rd13950;
	xor.b64  	%rd13957, %rd13952, %rd19609;
	mov.b64 	{%r6560, %r6561}, %rd13957;
	shf.l.wrap.b32 	%r6562, %r6561, %r6560, 16;
	shf.l.wrap.b32 	%r6563, %r6560, %r6561, 16;
	mov.b64 	%rd19611, {%r6563, %r6562};
	add.s64 	%rd19614, %rd13953, %rd19611;
	xor.b64  	%rd13958, %rd13955, %rd19614;
	mov.b64 	{%r6564, %r6565}, %rd13958;
	shf.l.wrap.b32 	%r6566, %r6564, %r6565, 1;
	shf.l.wrap.b32 	%r6567, %r6565, %r6564, 1;
	mov.b64 	%rd19620, {%r6567, %r6566};
	add.s32 	%r10409, %r10409, 1;
	setp.ne.s32 	%p203, %r10409, 12;
	@%p203 bra 	$L__BB0_307;
	xor.b64  	%rd13959, %rd19621, %rd19603;
	xor.b64  	%rd19603, %rd13959, %rd19618;
	xor.b64  	%rd13960, %rd19617, %rd19602;
	xor.b64  	%rd19602, %rd13960, %rd19614;
	xor.b64  	%rd13961, %rd19613, %rd19601;
	xor.b64  	%rd19601, %rd13961, %rd19610;
	xor.b64  	%rd13962, %rd19609, %rd19600;
	xor.b64  	%rd19600, %rd13962, %rd19606;
	xor.b64  	%rd13963, %rd19620, %rd19599;
	xor.b64  	%rd19599, %rd13963, %rd19619;
	xor.b64  	%rd13964, %rd19616, %rd19598;
	xor.b64  	%rd19598, %rd13964, %rd19615;
	xor.b64  	%rd13965, %rd19612, %rd19597;
	xor.b64  	%rd19597, %rd13965, %rd19611;
	xor.b64  	%rd13966, %rd19608, %rd19596;
	xor.b64  	%rd19596, %rd13966, %rd19607;
	add.s64 	%rd19626, %rd19626, -128;
	setp.gt.u64 	%p204, %rd19626, 128;
	@%p204 bra 	$L__BB0_306;
	st.local.u64 	[%rd48], %rd19603;
	st.local.u64 	[%rd48+8], %rd19602;
	st.local.u64 	[%rd48+16], %rd19601;
	st.local.u64 	[%rd48+24], %rd19600;
	st.local.u64 	[%rd48+32], %rd19599;
	st.local.u64 	[%rd48+40], %rd19598;
	st.local.u64 	[%rd48+48], %rd19597;
	st.local.u64 	[%rd48+56], %rd19596;
$L__BB0_310:
	and.b64  	%rd1752, %rd19626, 3;
	setp.lt.u64 	%p205, %rd19626, 4;
	mov.b64 	%rd19625, 0;
	@%p205 bra 	$L__BB0_313;
	and.b64  	%rd19625, %rd19626, 252;
	mov.b64 	%rd19624, 0;
$L__BB0_312:
	add.s64 	%rd13969, %rd19624, %rd19605;
	add.s64 	%rd13970, %rd46, %rd13969;
	add.s64 	%rd13971, %rd48, %rd19624;
	ld.local.u8 	%r6568, [%rd13970+3];
	ld.local.u8 	%r6569, [%rd13970+2];
	prmt.b32 	%r6570, %r6569, %r6568, 0x3340U;
	ld.local.u8 	%r6571, [%rd13970+1];
	ld.local.u8 	%r6572, [%rd13970];
	prmt.b32 	%r6573, %r6572, %r6571, 0x3340U;
	prmt.b32 	%r6574, %r6573, %r6570, 0x5410U;
	st.local.u32 	[%rd13971+64], %r6574;
	add.s64 	%rd19624, %rd19624, 4;
	setp.ne.s64 	%p206, %rd19624, %rd19625;
	@%p206 bra 	$L__BB0_312;
$L__BB0_313:
	setp.eq.s64 	%p207, %rd1752, 0;
	@%p207 bra 	$L__BB0_317;
	add.s64 	%rd13972, %rd19625, %rd19605;
	add.s64 	%rd1757, %rd46, %rd13972;
	ld.local.u8 	%rs317, [%rd1757];
	add.s64 	%rd1758, %rd48, %rd19625;
	st.local.u8 	[%rd1758+64], %rs317;
	setp.eq.s64 	%p208, %rd1752, 1;
	@%p208 bra 	$L__BB0_317;
	ld.local.u8 	%rs318, [%rd1757+1];
	st.local.u8 	[%rd1758+65], %rs318;
	setp.eq.s64 	%p209, %rd1752, 2;
	@%p209 bra 	$L__BB0_317;
	ld.local.u8 	%rs319, [%rd1757+2];
	st.local.u8 	[%rd1758+66], %rs319;
$L__BB0_317:
	st.local.u64 	[%rd48+192], %rd19626;
	mov.b32 	%r6575, 0;
	st.local.v4.b32 	[%rd15], {%r6575, %r6575, %r6575, %r6575};
	st.local.v4.b32 	[%rd15+16], {%r6575, %r6575, %r6575, %r6575};
	st.local.v4.b32 	[%rd15+32], {%r6575, %r6575, %r6575, %r6575};
	st.local.v4.b32 	[%rd15+48], {%r6575, %r6575, %r6575, %r6575};
	st.local.v4.b32 	[%rd15+64], {%r6575, %r6575, %r6575, %r6575};
	st.local.v4.b32 	[%rd15+80], {%r6575, %r6575, %r6575, %r6575};
	st.local.v4.b32 	[%rd15+96], {%r6575, %r6575, %r6575, %r6575};
	st.local.v4.b32 	[%rd15+112], {%r6575, %r6575, %r6575, %r6575};
	setp.eq.s64 	%p210, %rd19577, 0;
	@%p210 bra 	$L__BB0_325;
	and.b64  	%rd1760, %rd19577, 3;
	setp.lt.u64 	%p211, %rd19577, 4;
	mov.b64 	%rd19627, 0;
	@%p211 bra 	$L__BB0_321;
	and.b64  	%rd19627, %rd19577, -4;
	mov.b64 	%rd19628, 0;
$L__BB0_320:
	add.s64 	%rd13991, %rd47, %rd19628;
	ld.local.u32 	%r6576, [%rd13991+64];
	add.s64 	%rd13992, %rd15, %rd19628;
	st.local.u32 	[%rd13992], %r6576;
	add.s64 	%rd19628, %rd19628, 4;
	setp.eq.s64 	%p212, %rd19628, %rd19627;
	@%p212 bra 	$L__BB0_321;
	bra.uni 	$L__BB0_320;
$L__BB0_321:
	setp.eq.s64 	%p213, %rd1760, 0;
	@%p213 bra 	$L__BB0_325;
	add.s64 	%rd1763, %rd47, %rd19627;
	ld.local.u8 	%rs320, [%rd1763+64];
	add.s64 	%rd1764, %rd15, %rd19627;
	st.local.u8 	[%rd1764], %rs320;
	setp.eq.s64 	%p214, %rd1760, 1;
	@%p214 bra 	$L__BB0_325;
	ld.local.u8 	%rs321, [%rd1763+65];
	st.local.u8 	[%rd1764+1], %rs321;
	setp.eq.s64 	%p215, %rd1760, 2;
	@%p215 bra 	$L__BB0_325;
	ld.local.u8 	%rs322, [%rd1763+66];
	st.local.u8 	[%rd1764+2], %rs322;
$L__BB0_325:
	ld.local.v4.b32 	{%r6578, %r6579, %r6580, %r6581}, [%rd15];
	bfe.u32 	%r6582, %r6581, 24, 8;
	bfe.u32 	%r6583, %r6581, 16, 8;
	bfe.u32 	%r6584, %r6581, 8, 8;
	bfe.u32 	%r6585, %r6581, 0, 8;
	bfe.u32 	%r6586, %r6580, 0, 8;
	bfe.u32 	%r6587, %r6579, 24, 8;
	bfe.u32 	%r6588, %r6579, 16, 8;
	bfe.u32 	%r6589, %r6579, 8, 8;
	bfe.u32 	%r6590, %r6579, 0, 8;
	ld.local.u32 	%rd13993, [%rd15];
	cvt.u64.u32 	%rd13994, %r6590;
	shl.b64 	%rd13995, %rd13994, 32;
	and.b64  	%rd13996, %rd13995, 1095216660480;
	or.b64  	%rd13997, %rd13996, %rd13993;
	cvt.u64.u32 	%rd13998, %r6589;
	shl.b64 	%rd13999, %rd13998, 40;
	and.b64  	%rd14000, %rd13999, 280375465082880;
	or.b64  	%rd14001, %rd14000, %rd13997;
	cvt.u64.u32 	%rd14002, %r6588;
	shl.b64 	%rd14003, %rd14002, 48;
	and.b64  	%rd14004, %rd14003, 71776119061217280;
	or.b64  	%rd14005, %rd14004, %rd14001;
	cvt.u64.u32 	%rd14006, %r6587;
	shl.b64 	%rd14007, %rd14006, 56;
	or.b64  	%rd14008, %rd14007, %rd14005;
	cvt.u64.u32 	%rd14009, %r6586;
	and.b64  	%rd14010, %rd14009, 255;
	bfe.u32 	%r6591, %r6580, 8, 8;
	mul.wide.u32 	%rd14011, %r6591, 256;
	or.b64  	%rd14012, %rd14011, %rd14010;
	bfe.u32 	%r6592, %r6580, 16, 8;
	mul.wide.u32 	%rd14013, %r6592, 65536;
	or.b64  	%rd14014, %rd14013, %rd14012;
	bfe.u32 	%r6593, %r6580, 24, 8;
	mul.wide.u32 	%rd14015, %r6593, 16777216;
	or.b64  	%rd14016, %rd14015, %rd14014;
	cvt.u64.u32 	%rd14017, %r6585;
	shl.b64 	%rd14018, %rd14017, 32;
	and.b64  	%rd14019, %rd14018, 1095216660480;
	or.b64  	%rd14020, %rd14019, %rd14016;
	cvt.u64.u32 	%rd14021, %r6584;
	shl.b64 	%rd14022, %rd14021, 40;
	and.b64  	%rd14023, %rd14022, 280375465082880;
	or.b64  	%rd14024, %rd14023, %rd14020;
	cvt.u64.u32 	%rd14025, %r6583;
	shl.b64 	%rd14026, %rd14025, 48;
	and.b64  	%rd14027, %rd14026, 71776119061217280;
	or.b64  	%rd14028, %rd14027, %rd14024;
	cvt.u64.u32 	%rd14029, %r6582;
	shl.b64 	%rd14030, %rd14029, 56;
	or.b64  	%rd14031, %rd14030, %rd14028;
	st.local.v2.u64 	[%rd16], {%rd14008, %rd14031};
	ld.local.v4.b32 	{%r6594, %r6595, %r6596, %r6597}, [%rd15+16];
	bfe.u32 	%r6598, %r6597, 24, 8;
	bfe.u32 	%r6599, %r6597, 16, 8;
	bfe.u32 	%r6600, %r6597, 8, 8;
	bfe.u32 	%r6601, %r6597, 0, 8;
	bfe.u32 	%r6602, %r6596, 0, 8;
	bfe.u32 	%r6603, %r6595, 24, 8;
	bfe.u32 	%r6604, %r6595, 16, 8;
	bfe.u32 	%r6605, %r6595, 8, 8;
	bfe.u32 	%r6606, %r6595, 0, 8;
	ld.local.u32 	%rd14032, [%rd15+16];
	cvt.u64.u32 	%rd14033, %r6606;
	shl.b64 	%rd14034, %rd14033, 32;
	and.b64  	%rd14035, %rd14034, 1095216660480;
	or.b64  	%rd14036, %rd14035, %rd14032;
	cvt.u64.u32 	%rd14037, %r6605;
	shl.b64 	%rd14038, %rd14037, 40;
	and.b64  	%rd14039, %rd14038, 280375465082880;
	or.b64  	%rd14040, %rd14039, %rd14036;
	cvt.u64.u32 	%rd14041, %r6604;
	shl.b64 	%rd14042, %rd14041, 48;
	and.b64  	%rd14043, %rd14042, 71776119061217280;
	or.b64  	%rd14044, %rd14043, %rd14040;
	cvt.u64.u32 	%rd14045, %r6603;
	shl.b64 	%rd14046, %rd14045, 56;
	or.b64  	%rd14047, %rd14046, %rd14044;
	cvt.u64.u32 	%rd14048, %r6602;
	and.b64  	%rd14049, %rd14048, 255;
	bfe.u32 	%r6607, %r6596, 8, 8;
	mul.wide.u32 	%rd14050, %r6607, 256;
	or.b64  	%rd14051, %rd14050, %rd14049;
	bfe.u32 	%r6608, %r6596, 16, 8;
	mul.wide.u32 	%rd14052, %r6608, 65536;
	or.b64  	%rd14053, %rd14052, %rd14051;
	bfe.u32 	%r6609, %r6596, 24, 8;
	mul.wide.u32 	%rd14054, %r6609, 16777216;
	or.b64  	%rd14055, %rd14054, %rd14053;
	cvt.u64.u32 	%rd14056, %r6601;
	shl.b64 	%rd14057, %rd14056, 32;
	and.b64  	%rd14058, %rd14057, 1095216660480;
	or.b64  	%rd14059, %rd14058, %rd14055;
	cvt.u64.u32 	%rd14060, %r6600;
	shl.b64 	%rd14061, %rd14060, 40;
	and.b64  	%rd14062, %rd14061, 280375465082880;
	or.b64  	%rd14063, %rd14062, %rd14059;
	cvt.u64.u32 	%rd14064, %r6599;
	shl.b64 	%rd14065, %rd14064, 48;
	and.b64  	%rd14066, %rd14065, 71776119061217280;
	or.b64  	%rd14067, %rd14066, %rd14063;
	cvt.u64.u32 	%rd14068, %r6598;
	shl.b64 	%rd14069, %rd14068, 56;
	or.b64  	%rd14070, %rd14069, %rd14067;
	st.local.v2.u64 	[%rd16+16], {%rd14047, %rd14070};
	ld.local.v4.b32 	{%r6610, %r6611, %r6612, %r6613}, [%rd15+32];
	bfe.u32 	%r6614, %r6613, 24, 8;
	bfe.u32 	%r6615, %r6613, 16, 8;
	bfe.u32 	%r6616, %r6613, 8, 8;
	bfe.u32 	%r6617, %r6613, 0, 8;
	bfe.u32 	%r6618, %r6612, 0, 8;
	bfe.u32 	%r6619, %r6611, 24, 8;
	bfe.u32 	%r6620, %r6611, 16, 8;
	bfe.u32 	%r6621, %r6611, 8, 8;
	bfe.u32 	%r6622, %r6611, 0, 8;
	ld.local.u32 	%rd14071, [%rd15+32];
	cvt.u64.u32 	%rd14072, %r6622;
	shl.b64 	%rd14073, %rd14072, 32;
	and.b64  	%rd14074, %rd14073, 1095216660480;
	or.b64  	%rd14075, %rd14074, %rd14071;
	cvt.u64.u32 	%rd14076, %r6621;
	shl.b64 	%rd14077, %rd14076, 40;
	and.b64  	%rd14078, %rd14077, 280375465082880;
	or.b64  	%rd14079, %rd14078, %rd14075;
	cvt.u64.u32 	%rd14080, %r6620;
	shl.b64 	%rd14081, %rd14080, 48;
	and.b64  	%rd14082, %rd14081, 71776119061217280;
	or.b64  	%rd14083, %rd14082, %rd14079;
	cvt.u64.u32 	%rd14084, %r6619;
	shl.b64 	%rd14085, %rd14084, 56;
	or.b64  	%rd14086, %rd14085, %rd14083;
	cvt.u64.u32 	%rd14087, %r6618;
	and.b64  	%rd14088, %rd14087, 255;
	bfe.u32 	%r6623, %r6612, 8, 8;
	mul.wide.u32 	%rd14089, %r6623, 256;
	or.b64  	%rd14090, %rd14089, %rd14088;
	bfe.u32 	%r6624, %r6612, 16, 8;
	mul.wide.u32 	%rd14091, %r6624, 65536;
	or.b64  	%rd14092, %rd14091, %rd14090;
	bfe.u32 	%r6625, %r6612, 24, 8;
	mul.wide.u32 	%rd14093, %r6625, 16777216;
	or.b64  	%rd14094, %rd14093, %rd14092;
	cvt.u64.u32 	%rd14095, %r6617;
	shl.b64 	%rd14096, %rd14095, 32;
	and.b64  	%rd14097, %rd14096, 1095216660480;
	or.b64  	%rd14098, %rd14097, %rd14094;
	cvt.u64.u32 	%rd14099, %r6616;
	shl.b64 	%rd14100, %rd14099, 40;
	and.b64  	%rd14101, %rd14100, 280375465082880;
	or.b64  	%rd14102, %rd14101, %rd14098;
	cvt.u64.u32 	%rd14103, %r6615;
	shl.b64 	%rd14104, %rd14103, 48;
	and.b64  	%rd14105, %rd14104, 71776119061217280;
	or.b64  	%rd14106, %rd14105, %rd14102;
	cvt.u64.u32 	%rd14107, %r6614;
	shl.b64 	%rd14108, %rd14107, 56;
	or.b64  	%rd14109, %rd14108, %rd14106;
	st.local.v2.u64 	[%rd16+32], {%rd14086, %rd14109};
	ld.local.v4.b32 	{%r6626, %r6627, %r6628, %r6629}, [%rd15+48];
	bfe.u32 	%r6630, %r6629, 24, 8;
	bfe.u32 	%r6631, %r6629, 16, 8;
	bfe.u32 	%r6632, %r6629, 8, 8;
	bfe.u32 	%r6633, %r6629, 0, 8;
	bfe.u32 	%r6634, %r6628, 0, 8;
	bfe.u32 	%r6635, %r6627, 24, 8;
	bfe.u32 	%r6636, %r6627, 16, 8;
	bfe.u32 	%r6637, %r6627, 8, 8;
	bfe.u32 	%r6638, %r6627, 0, 8;
	ld.local.u32 	%rd14110, [%rd15+48];
	cvt.u64.u32 	%rd14111, %r6638;
	shl.b64 	%rd14112, %rd14111, 32;
	and.b64  	%rd14113, %rd14112, 1095216660480;
	or.b64  	%rd14114, %rd14113, %rd14110;
	cvt.u64.u32 	%rd14115, %r6637;
	shl.b64 	%rd14116, %rd14115, 40;
	and.b64  	%rd14117, %rd14116, 280375465082880;
	or.b64  	%rd14118, %rd14117, %rd14114;
	cvt.u64.u32 	%rd14119, %r6636;
	shl.b64 	%rd14120, %rd14119, 48;
	and.b64  	%rd14121, %rd14120, 71776119061217280;
	or.b64  	%rd14122, %rd14121, %rd14118;
	cvt.u64.u32 	%rd14123, %r6635;
	shl.b64 	%rd14124, %rd14123, 56;
	or.b64  	%rd14125, %rd14124, %rd14122;
	cvt.u64.u32 	%rd14126, %r6634;
	and.b64  	%rd14127, %rd14126, 255;
	bfe.u32 	%r6639, %r6628, 8, 8;
	mul.wide.u32 	%rd14128, %r6639, 256;
	or.b64  	%rd14129, %rd14128, %rd14127;
	bfe.u32 	%r6640, %r6628, 16, 8;
	mul.wide.u32 	%rd14130, %r6640, 65536;
	or.b64  	%rd14131, %rd14130, %rd14129;
	bfe.u32 	%r6641, %r6628, 24, 8;
	mul.wide.u32 	%rd14132, %r6641, 16777216;
	or.b64  	%rd14133, %rd14132, %rd14131;
	cvt.u64.u32 	%rd14134, %r6633;
	shl.b64 	%rd14135, %rd14134, 32;
	and.b64  	%rd14136, %rd14135, 1095216660480;
	or.b64  	%rd14137, %rd14136, %rd14133;
	cvt.u64.u32 	%rd14138, %r6632;
	shl.b64 	%rd14139, %rd14138, 40;
	and.b64  	%rd14140, %rd14139, 280375465082880;
	or.b64  	%rd14141, %rd14140, %rd14137;
	cvt.u64.u32 	%rd14142, %r6631;
	shl.b64 	%rd14143, %rd14142, 48;
	and.b64  	%rd14144, %rd14143, 71776119061217280;
	or.b64  	%rd14145, %rd14144, %rd14141;
	cvt.u64.u32 	%rd14146, %r6630;
	shl.b64 	%rd14147, %rd14146, 56;
	or.b64  	%rd14148, %rd14147, %rd14145;
	st.local.v2.u64 	[%rd16+48], {%rd14125, %rd14148};
	ld.local.v4.b32 	{%r6642, %r6643, %r6644, %r6645}, [%rd15+64];
	bfe.u32 	%r6646, %r6645, 24, 8;
	bfe.u32 	%r6647, %r6645, 16, 8;
	bfe.u32 	%r6648, %r6645, 8, 8;
	bfe.u32 	%r6649, %r6645, 0, 8;
	bfe.u32 	%r6650, %r6644, 0, 8;
	bfe.u32 	%r6651, %r6643, 24, 8;
	bfe.u32 	%r6652, %r6643, 16, 8;
	bfe.u32 	%r6653, %r6643, 8, 8;
	bfe.u32 	%r6654, %r6643, 0, 8;
	ld.local.u32 	%rd14149, [%rd15+64];
	cvt.u64.u32 	%rd14150, %r6654;
	shl.b64 	%rd14151, %rd14150, 32;
	and.b64  	%rd14152, %rd14151, 1095216660480;
	or.b64  	%rd14153, %rd14152, %rd14149;
	cvt.u64.u32 	%rd14154, %r6653;
	shl.b64 	%rd14155, %rd14154, 40;
	and.b64  	%rd14156, %rd14155, 280375465082880;
	or.b64  	%rd14157, %rd14156, %rd14153;
	cvt.u64.u32 	%rd14158, %r6652;
	shl.b64 	%rd14159, %rd14158, 48;
	and.b64  	%rd14160, %rd14159, 71776119061217280;
	or.b64  	%rd14161, %rd14160, %rd14157;
	cvt.u64.u32 	%rd14162, %r6651;
	shl.b64 	%rd14163, %rd14162, 56;
	or.b64  	%rd14164, %rd14163, %rd14161;
	cvt.u64.u32 	%rd14165, %r6650;
	and.b64  	%rd14166, %rd14165, 255;
	bfe.u32 	%r6655, %r6644, 8, 8;
	mul.wide.u32 	%rd14167, %r6655, 256;
	or.b64  	%rd14168, %rd14167, %rd14166;
	bfe.u32 	%r6656, %r6644, 16, 8;
	mul.wide.u32 	%rd14169, %r6656, 65536;
	or.b64  	%rd14170, %rd14169, %rd14168;
	bfe.u32 	%r6657, %r6644, 24, 8;
	mul.wide.u32 	%rd14171, %r6657, 16777216;
	or.b64  	%rd14172, %rd14171, %rd14170;
	cvt.u64.u32 	%rd14173, %r6649;
	shl.b64 	%rd14174, %rd14173, 32;
	and.b64  	%rd14175, %rd14174, 1095216660480;
	or.b64  	%rd14176, %rd14175, %rd14172;
	cvt.u64.u32 	%rd14177, %r6648;
	shl.b64 	%rd14178, %rd14177, 40;
	and.b64  	%rd14179, %rd14178, 280375465082880;
	or.b64  	%rd14180, %rd14179, %rd14176;
	cvt.u64.u32 	%rd14181, %r6647;
	shl.b64 	%rd14182, %rd14181, 48;
	and.b64  	%rd14183, %rd14182, 71776119061217280;
	or.b64  	%rd14184, %rd14183, %rd14180;
	cvt.u64.u32 	%rd14185, %r6646;
	shl.b64 	%rd14186, %rd14185, 56;
	or.b64  	%rd14187, %rd14186, %rd14184;
	st.local.v2.u64 	[%rd16+64], {%rd14164, %rd14187};
	ld.local.v4.b32 	{%r6658, %r6659, %r6660, %r6661}, [%rd15+80];
	bfe.u32 	%r6662, %r6661, 24, 8;
	bfe.u32 	%r6663, %r6661, 16, 8;
	bfe.u32 	%r6664, %r6661, 8, 8;
	bfe.u32 	%r6665, %r6661, 0, 8;
	bfe.u32 	%r6666, %r6660, 0, 8;
	bfe.u32 	%r6667, %r6659, 24, 8;
	bfe.u32 	%r6668, %r6659, 16, 8;
	bfe.u32 	%r6669, %r6659, 8, 8;
	bfe.u32 	%r6670, %r6659, 0, 8;
	ld.local.u32 	%rd14188, [%rd15+80];
	cvt.u64.u32 	%rd14189, %r6670;
	shl.b64 	%rd14190, %rd14189, 32;
	and.b64  	%rd14191, %rd14190, 1095216660480;
	or.b64  	%rd14192, %rd14191, %rd14188;
	cvt.u64.u32 	%rd14193, %r6669;
	shl.b64 	%rd14194, %rd14193, 40;
	and.b64  	%rd14195, %rd14194, 280375465082880;
	or.b64  	%rd14196, %rd14195, %rd14192;
	cvt.u64.u32 	%rd14197, %r6668;
	shl.b64 	%rd14198, %rd14197, 48;
	and.b64  	%rd14199, %rd14198, 71776119061217280;
	or.b64  	%rd14200, %rd14199, %rd14196;
	cvt.u64.u32 	%rd14201, %r6667;
	shl.b64 	%rd14202, %rd14201, 56;
	or.b64  	%rd14203, %rd14202, %rd14200;
	cvt.u64.u32 	%rd14204, %r6666;
	and.b64  	%rd14205, %rd14204, 255;
	bfe.u32 	%r6671, %r6660, 8, 8;
	mul.wide.u32 	%rd14206, %r6671, 256;
	or.b64  	%rd14207, %rd14206, %rd14205;
	bfe.u32 	%r6672, %r6660, 16, 8;
	mul.wide.u32 	%rd14208, %r6672, 65536;
	or.b64  	%rd14209, %rd14208, %rd14207;
	bfe.u32 	%r6673, %r6660, 24, 8;
	mul.wide.u32 	%rd14210, %r6673, 16777216;
	or.b64  	%rd14211, %rd14210, %rd14209;
	cvt.u64.u32 	%rd14212, %r6665;
	shl.b64 	%rd14213, %rd14212, 32;
	and.b64  	%rd14214, %rd14213, 1095216660480;
	or.b64  	%rd14215, %rd14214, %rd14211;
	cvt.u64.u32 	%rd14216, %r6664;
	shl.b64 	%rd14217, %rd14216, 40;
	and.b64  	%rd14218, %rd14217, 280375465082880;
	or.b64  	%rd14219, %rd14218, %rd14215;
	cvt.u64.u32 	%rd14220, %r6663;
	shl.b64 	%rd14221, %rd14220, 48;
	and.b64  	%rd14222, %rd14221, 71776119061217280;
	or.b64  	%rd14223, %rd14222, %rd14219;
	cvt.u64.u32 	%rd14224, %r6662;
	shl.b64 	%rd14225, %rd14224, 56;
	or.b64  	%rd14226, %rd14225, %rd14223;
	st.local.v2.u64 	[%rd16+80], {%rd14203, %rd14226};
	ld.local.v4.b32 	{%r6674, %r6675, %r6676, %r6677}, [%rd15+96];
	bfe.u32 	%r6678, %r6677, 24, 8;
	bfe.u32 	%r6679, %r6677, 16, 8;
	bfe.u32 	%r6680, %r6677, 8, 8;
	bfe.u32 	%r6681, %r6677, 0, 8;
	bfe.u32 	%r6682, %r6676, 0, 8;
	bfe.u32 	%r6683, %r6675, 24, 8;
	bfe.u32 	%r6684, %r6675, 16, 8;
	bfe.u32 	%r6685, %r6675, 8, 8;
	bfe.u32 	%r6686, %r6675, 0, 8;
	ld.local.u32 	%rd14227, [%rd15+96];
	cvt.u64.u32 	%rd14228, %r6686;
	shl.b64 	%rd14229, %rd14228, 32;
	and.b64  	%rd14230, %rd14229, 1095216660480;
	or.b64  	%rd14231, %rd14230, %rd14227;
	cvt.u64.u32 	%rd14232, %r6685;
	shl.b64 	%rd14233, %rd14232, 40;
	and.b64  	%rd14234, %rd14233, 280375465082880;
	or.b64  	%rd14235, %rd14234, %rd14231;
	cvt.u64.u32 	%rd14236, %r6684;
	shl.b64 	%rd14237, %rd14236, 48;
	and.b64  	%rd14238, %rd14237, 71776119061217280;
	or.b64  	%rd14239, %rd14238, %rd14235;
	cvt.u64.u32 	%rd14240, %r6683;
	shl.b64 	%rd14241, %rd14240, 56;
	or.b64  	%rd14242, %rd14241, %rd14239;
	cvt.u64.u32 	%rd14243, %r6682;
	and.b64  	%rd14244, %rd14243, 255;
	bfe.u32 	%r6687, %r6676, 8, 8;
	mul.wide.u32 	%rd14245, %r6687, 256;
	or.b64  	%rd14246, %rd14245, %rd14244;
	bfe.u32 	%r6688, %r6676, 16, 8;
	mul.wide.u32 	%rd14247, %r6688, 65536;
	or.b64  	%rd14248, %rd14247, %rd14246;
	bfe.u32 	%r6689, %r6676, 24, 8;
	mul.wide.u32 	%rd14249, %r6689, 16777216;
	or.b64  	%rd14250, %rd14249, %rd14248;
	cvt.u64.u32 	%rd14251, %r6681;
	shl.b64 	%rd14252, %rd14251, 32;
	and.b64  	%rd14253, %rd14252, 1095216660480;
	or.b64  	%rd14254, %rd14253, %rd14250;
	cvt.u64.u32 	%rd14255, %r6680;
	shl.b64 	%rd14256, %rd14255, 40;
	and.b64  	%rd14257, %rd14256, 280375465082880;
	or.b64  	%rd14258, %rd14257, %rd14254;
	cvt.u64.u32 	%rd14259, %r6679;
	shl.b64 	%rd14260, %rd14259, 48;
	and.b64  	%rd14261, %rd14260, 71776119061217280;
	or.b64  	%rd14262, %rd14261, %rd14258;
	cvt.u64.u32 	%rd14263, %r6678;
	shl.b64 	%rd14264, %rd14263, 56;
	or.b64  	%rd14265, %rd14264, %rd14262;
	st.local.v2.u64 	[%rd16+96], {%rd14242, %rd14265};
	ld.local.v4.b32 	{%r6690, %r6691, %r6692, %r6693}, [%rd15+112];
	bfe.u32 	%r6694, %r6693, 24, 8;
	bfe.u32 	%r6695, %r6693, 16, 8;
	bfe.u32 	%r6696, %r6693, 8, 8;
	bfe.u32 	%r6697, %r6693, 0, 8;
	bfe.u32 	%r6698, %r6692, 0, 8;
	bfe.u32 	%r6699, %r6691, 24, 8;
	bfe.u32 	%r6700, %r6691, 16, 8;
	bfe.u32 	%r6701, %r6691, 8, 8;
	bfe.u32 	%r6702, %r6691, 0, 8;
	ld.local.u32 	%rd14266, [%rd15+112];
	cvt.u64.u32 	%rd14267, %r6702;
	shl.b64 	%rd14268, %rd14267, 32;
	and.b64  	%rd14269, %rd14268, 1095216660480;
	or.b64  	%rd14270, %rd14269, %rd14266;
	cvt.u64.u32 	%rd14271, %r6701;
	shl.b64 	%rd14272, %rd14271, 40;
	and.b64  	%rd14273, %rd14272, 280375465082880;
	or.b64  	%rd14274, %rd14273, %rd14270;
	cvt.u64.u32 	%rd14275, %r6700;
	shl.b64 	%rd14276, %rd14275, 48;
	and.b64  	%rd14277, %rd14276, 71776119061217280;
	or.b64  	%rd14278, %rd14277, %rd14274;
	cvt.u64.u32 	%rd14279, %r6699;
	shl.b64 	%rd14280, %rd14279, 56;
	or.b64  	%rd14281, %rd14280, %rd14278;
	cvt.u64.u32 	%rd14282, %r6698;
	and.b64  	%rd14283, %rd14282, 255;
	bfe.u32 	%r6703, %r6692, 8, 8;
	mul.wide.u32 	%rd14284, %r6703, 256;
	or.b64  	%rd14285, %rd14284, %rd14283;
	bfe.u32 	%r6704, %r6692, 16, 8;
	mul.wide.u32 	%rd14286, %r6704, 65536;
	or.b64  	%rd14287, %rd14286, %rd14285;
	bfe.u32 	%r6705, %r6692, 24, 8;
	mul.wide.u32 	%rd14288, %r6705, 16777216;
	or.b64  	%rd14289, %rd14288, %rd14287;
	cvt.u64.u32 	%rd14290, %r6697;
	shl.b64 	%rd14291, %rd14290, 32;
	and.b64  	%rd14292, %rd14291, 1095216660480;
	or.b64  	%rd14293, %rd14292, %rd14289;
	cvt.u64.u32 	%rd14294, %r6696;
	shl.b64 	%rd14295, %rd14294, 40;
	and.b64  	%rd14296, %rd14295, 280375465082880;
	or.b64  	%rd14297, %rd14296, %rd14293;
	cvt.u64.u32 	%rd14298, %r6695;
	shl.b64 	%rd14299, %rd14298, 48;
	and.b64  	%rd14300, %rd14299, 71776119061217280;
	or.b64  	%rd14301, %rd14300, %rd14297;
	cvt.u64.u32 	%rd14302, %r6694;
	shl.b64 	%rd14303, %rd14302, 56;
	or.b64  	%rd14304, %rd14303, %rd14301;
	st.local.v2.u64 	[%rd16+112], {%rd14281, %rd14304};
	ld.local.u64 	%rd14305, [%rd47+200];
	ld.local.u64 	%rd1767, [%rd47];
	ld.local.u64 	%rd1768, [%rd47+8];
	ld.local.u64 	%rd1769, [%rd47+16];
	ld.local.u64 	%rd1770, [%rd47+24];
	ld.local.u64 	%rd1771, [%rd47+32];
	ld.local.u64 	%rd1772, [%rd47+40];
	ld.local.u64 	%rd1773, [%rd47+48];
	ld.local.u64 	%rd1774, [%rd47+56];
	xor.b64  	%rd19642, %rd751, %rd14305;
	mov.b32 	%r10410, 0;
	mov.u64 	%rd19629, %rd754;
	mov.u64 	%rd19630, %rd752;
	mov.u64 	%rd19631, %rd1774;
	mov.u64 	%rd19632, %rd1770;
	mov.u64 	%rd19635, %rd1773;
	mov.u64 	%rd19636, %rd1769;
	mov.u64 	%rd19638, %rd753;
	mov.u64 	%rd19639, %rd1772;
	mov.u64 	%rd19640, %rd1768;
	mov.u64 	%rd19643, %rd1771;
	mov.u64 	%rd19644, %rd1767;
$L__BB0_326:
	mul.wide.u32 	%rd14306, %r10410, 16;
	mov.u64 	%rd14307, blake2b_sigma;
	add.s64 	%rd14308, %rd14307, %rd14306;
	ld.const.u8 	%r6706, [%rd14308];
	mul.wide.u32 	%rd14309, %r6706, 8;
	add.s64 	%rd14310, %rd16, %rd14309;
	ld.local.u64 	%rd14311, [%rd14310];
	ld.const.u8 	%r6707, [%rd14308+1];
	mul.wide.u32 	%rd14312, %r6707, 8;
	add.s64 	%rd14313, %rd16, %rd14312;
	ld.local.u64 	%rd14314, [%rd14313];
	add.s64 	%rd14315, %rd19644, %rd14311;
	add.s64 	%rd14316, %rd14315, %rd19643;
	xor.b64  	%rd14317, %rd19642, %rd14316;
	mov.b64 	{%r6708, %r6709}, %rd14317;
	mov.b64 	%rd14318, {%r6709, %r6708};
	add.s64 	%rd14319, %rd19641, %rd14318;
	xor.b64  	%rd14320, %rd19643, %rd14319;
	mov.b64 	{%r6710, %r6711}, %rd14320;
	shf.l.wrap.b32 	%r6712, %r6711, %r6710, 8;
	shf.l.wrap.b32 	%r6713, %r6710, %r6711, 8;
	mov.b64 	%rd14321, {%r6713, %r6712};
	add.s64 	%rd14322, %rd14321, %rd14314;
	add.s64 	%rd14323, %rd14322, %rd14316;
	xor.b64  	%rd14324, %rd14318, %rd14323;
	mov.b64 	{%r6714, %r6715}, %rd14324;
	shf.l.wrap.b32 	%r6716, %r6715, %r6714, 16;
	shf.l.wrap.b32 	%r6717, %r6714, %r6715, 16;
	mov.b64 	%rd14325, {%r6717, %r6716};
	add.s64 	%rd14326, %rd14319, %rd14325;
	xor.b64  	%rd14327, %rd14321, %rd14326;
	mov.b64 	{%r6718, %r6719}, %rd14327;
	shf.l.wrap.b32 	%r6720, %r6718, %r6719, 1;
	shf.l.wrap.b32 	%r6721, %r6719, %r6718, 1;
	mov.b64 	%rd14328, {%r6721, %r6720};
	ld.const.u8 	%r6722, [%rd14308+2];
	mul.wide.u32 	%rd14329, %r6722, 8;
	add.s64 	%rd14330, %rd16, %rd14329;
	ld.local.u64 	%rd14331, [%rd14330];
	ld.const.u8 	%r6723, [%rd14308+3];
	mul.wide.u32 	%rd14332, %r6723, 8;
	add.s64 	%rd14333, %rd16, %rd14332;
	ld.local.u64 	%rd14334, [%rd14333];
	add.s64 	%rd14335, %rd19640, %rd14331;
	add.s64 	%rd14336, %rd14335, %rd19639;
	xor.b64  	%rd14337, %rd19638, %rd14336;
	mov.b64 	{%r6724, %r6725}, %rd14337;
	mov.b64 	%rd14338, {%r6725, %r6724};
	add.s64 	%rd14339, %rd19637, %rd14338;
	xor.b64  	%rd14340, %rd19639, %rd14339;
	mov.b64 	{%r6726, %r6727}, %rd14340;
	shf.l.wrap.b32 	%r6728, %r6727, %r6726, 8;
	shf.l.wrap.b32 	%r6729, %r6726, %r6727, 8;
	mov.b64 	%rd14341, {%r6729, %r6728};
	add.s64 	%rd14342, %rd14341, %rd14334;
	add.s64 	%rd14343, %rd14342, %rd14336;
	xor.b64  	%rd14344, %rd14338, %rd14343;
	mov.b64 	{%r6730, %r6731}, %rd14344;
	shf.l.wrap.b32 	%r6732, %r6731, %r6730, 16;
	shf.l.wrap.b32 	%r6733, %r6730, %r6731, 16;
	mov.b64 	%rd14345, {%r6733, %r6732};
	add.s64 	%rd14346, %rd14339, %rd14345;
	xor.b64  	%rd14347, %rd14341, %rd14346;
	mov.b64 	{%r6734, %r6735}, %rd14347;
	shf.l.wrap.b32 	%r6736, %r6734, %r6735, 1;
	shf.l.wrap.b32 	%r6737, %r6735, %r6734, 1;
	mov.b64 	%rd14348, {%r6737, %r6736};
	ld.const.u8 	%r6738, [%rd14308+4];
	mul.wide.u32 	%rd14349, %r6738, 8;
	add.s64 	%rd14350, %rd16, %rd14349;
	ld.local.u64 	%rd14351, [%rd14350];
	ld.const.u8 	%r6739, [%rd14308+5];
	mul.wide.u32 	%rd14352, %r6739, 8;
	add.s64 	%rd14353, %rd16, %rd14352;
	ld.local.u64 	%rd14354, [%rd14353];
	add.s64 	%rd14355, %rd19636, %rd14351;
	add.s64 	%rd14356, %rd14355, %rd19635;
	xor.b64  	%rd14357, %rd19634, %rd14356;
	mov.b64 	{%r6740, %r6741}, %rd14357;
	mov.b64 	%rd14358, {%r6741, %r6740};
	add.s64 	%rd14359, %rd19633, %rd14358;
	xor.b64  	%rd14360, %rd19635, %rd14359;
	mov.b64 	{%r6742, %r6743}, %rd14360;
	shf.l.wrap.b32 	%r6744, %r6743, %r6742, 8;
	shf.l.wrap.b32 	%r6745, %r6742, %r6743, 8;
	mov.b64 	%rd14361, {%r6745, %r6744};
	add.s64 	%rd14362, %rd14361, %rd14354;
	add.s64 	%rd14363, %rd14362, %rd14356;
	xor.b64  	%rd14364, %rd14358, %rd14363;
	mov.b64 	{%r6746, %r6747}, %rd14364;
	shf.l.wrap.b32 	%r6748, %r6747, %r6746, 16;
	shf.l.wrap.b32 	%r6749, %r6746, %r6747, 16;
	mov.b64 	%rd14365, {%r6749, %r6748};
	add.s64 	%rd14366, %rd14359, %rd14365;
	xor.b64  	%rd14367, %rd14361, %rd14366;
	mov.b64 	{%r6750, %r6751}, %rd14367;
	shf.l.wrap.b32 	%r6752, %r6750, %r6751, 1;
	shf.l.wrap.b32 	%r6753, %r6751, %r6750, 1;
	mov.b64 	%rd14368, {%r6753, %r6752};
	ld.const.u8 	%r6754, [%rd14308+6];
	mul.wide.u32 	%rd14369, %r6754, 8;
	add.s64 	%rd14370, %rd16, %rd14369;
	ld.local.u64 	%rd14371, [%rd14370];
	ld.const.u8 	%r6755, [%rd14308+7];
	mul.wide.u32 	%rd14372, %r6755, 8;
	add.s64 	%rd14373, %rd16, %rd14372;
	ld.local.u64 	%rd14374, [%rd14373];
	add.s64 	%rd14375, %rd19632, %rd14371;
	add.s64 	%rd14376, %rd14375, %rd19631;
	xor.b64  	%rd14377, %rd19630, %rd14376;
	mov.b64 	{%r6756, %r6757}, %rd14377;
	mov.b64 	%rd14378, {%r6757, %r6756};
	add.s64 	%rd14379, %rd19629, %rd14378;
	xor.b64  	%rd14380, %rd19631, %rd14379;
	mov.b64 	{%r6758, %r6759}, %rd14380;
	shf.l.wrap.b32 	%r6760, %r6759, %r6758, 8;
	shf.l.wrap.b32 	%r6761, %r6758, %r6759, 8;
	mov.b64 	%rd14381, {%r6761, %r6760};
	add.s64 	%rd14382, %rd14381, %rd14374;
	add.s64 	%rd14383, %rd14382, %rd14376;
	xor.b64  	%rd14384, %rd14378, %rd14383;
	mov.b64 	{%r6762, %r6763}, %rd14384;
	shf.l.wrap.b32 	%r6764, %r6763, %r6762, 16;
	shf.l.wrap.b32 	%r6765, %r6762, %r6763, 16;
	mov.b64 	%rd14385, {%r6765, %r6764};
	add.s64 	%rd14386, %rd14379, %rd14385;
	xor.b64  	%rd14387, %rd14381, %rd14386;
	mov.b64 	{%r6766, %r6767}, %rd14387;
	shf.l.wrap.b32 	%r6768, %r6766, %r6767, 1;
	shf.l.wrap.b32 	%r6769, %r6767, %r6766, 1;
	mov.b64 	%rd14388, {%r6769, %r6768};
	ld.const.u8 	%r6770, [%rd14308+8];
	mul.wide.u32 	%rd14389, %r6770, 8;
	add.s64 	%rd14390, %rd16, %rd14389;
	ld.local.u64 	%rd14391, [%rd14390];
	ld.const.u8 	%r6771, [%rd14308+9];
	mul.wide.u32 	%rd14392, %r6771, 8;
	add.s64 	%rd14393, %rd16, %rd14392;
	ld.local.u64 	%rd14394, [%rd14393];
	add.s64 	%rd14395, %rd14323, %rd14391;
	add.s64 	%rd14396, %rd14395, %rd14348;
	xor.b64  	%rd14397, %rd14385, %rd14396;
	mov.b64 	{%r6772, %r6773}, %rd14397;
	mov.b64 	%rd14398, {%r6773, %r6772};
	add.s64 	%rd14399, %rd14366, %rd14398;
	xor.b64  	%rd14400, %rd14348, %rd14399;
	mov.b64 	{%r6774, %r6775}, %rd14400;
	shf.l.wrap.b32 	%r6776, %r6775, %r6774, 8;
	shf.l.wrap.b32 	%r6777, %r6774, %r6775, 8;
	mov.b64 	%rd14401, {%r6777, %r6776};
	add.s64 	%rd14402, %rd14401, %rd14394;
	add.s64 	%rd19644, %rd14402, %rd14396;
	xor.b64  	%rd14403, %rd14398, %rd19644;
	mov.b64 	{%r6778, %r6779}, %rd14403;
	shf.l.wrap.b32 	%r6780, %r6779, %r6778, 16;
	shf.l.wrap.b32 	%r6781, %r6778, %r6779, 16;
	mov.b64 	%rd19630, {%r6781, %r6780};
	add.s64 	%rd19633, %rd14399, %rd19630;
	xor.b64  	%rd14404, %rd14401, %rd19633;
	mov.b64 	{%r6782, %r6783}, %rd14404;
	shf.l.wrap.b32 	%r6784, %r6782, %r6783, 1;
	shf.l.wrap.b32 	%r6785, %r6783, %r6782, 1;
	mov.b64 	%rd19639, {%r6785, %r6784};
	ld.const.u8 	%r6786, [%rd14308+10];
	mul.wide.u32 	%rd14405, %r6786, 8;
	add.s64 	%rd14406, %rd16, %rd14405;
	ld.local.u64 	%rd14407, [%rd14406];
	ld.const.u8 	%r6787, [%rd14308+11];
	mul.wide.u32 	%rd14408, %r6787, 8;
	add.s64 	%rd14409, %rd16, %rd14408;
	ld.local.u64 	%rd14410, [%rd14409];
	add.s64 	%rd14411, %rd14343, %rd14407;
	add.s64 	%rd14412, %rd14411, %rd14368;
	xor.b64  	%rd14413, %rd14325, %rd14412;
	mov.b64 	{%r6788, %r6789}, %rd14413;
	mov.b64 	%rd14414, {%r6789, %r6788};
	add.s64 	%rd14415, %rd14386, %rd14414;
	xor.b64  	%rd14416, %rd14368, %rd14415;
	mov.b64 	{%r6790, %r6791}, %rd14416;
	shf.l.wrap.b32 	%r6792, %r6791, %r6790, 8;
	shf.l.wrap.b32 	%r6793, %r6790, %r6791, 8;
	mov.b64 	%rd14417, {%r6793, %r6792};
	add.s64 	%rd14418, %rd14417, %rd14410;
	add.s64 	%rd19640, %rd14418, %rd14412;
	xor.b64  	%rd14419, %rd14414, %rd19640;
	mov.b64 	{%r6794, %r6795}, %rd14419;
	shf.l.wrap.b32 	%r6796, %r6795, %r6794, 16;
	shf.l.wrap.b32 	%r6797, %r6794, %r6795, 16;
	mov.b64 	%rd19642, {%r6797, %r6796};
	add.s64 	%rd19629, %rd14415, %rd19642;
	xor.b64  	%rd14420, %rd14417, %rd19629;
	mov.b64 	{%r6798, %r6799}, %rd14420;
	shf.l.wrap.b32 	%r6800, %r6798, %r6799, 1;
	shf.l.wrap.b32 	%r6801, %r6799, %r6798, 1;
	mov.b64 	%rd19635, {%r6801, %r6800};
	ld.const.u8 	%r6802, [%rd14308+12];
	mul.wide.u32 	%rd14421, %r6802, 8;
	add.s64 	%rd14422, %rd16, %rd14421;
	ld.local.u64 	%rd14423, [%rd14422];
	ld.const.u8 	%r6803, [%rd14308+13];
	mul.wide.u32 	%rd14424, %r6803, 8;
	add.s64 	%rd14425, %rd16, %rd14424;
	ld.local.u64 	%rd14426, [%rd14425];
	add.s64 	%rd14427, %rd14363, %rd14423;
	add.s64 	%rd14428, %rd14427, %rd14388;
	xor.b64  	%rd14429, %rd14345, %rd14428;
	mov.b64 	{%r6804, %r6805}, %rd14429;
	mov.b64 	%rd14430, {%r6805, %r6804};
	add.s64 	%rd14431, %rd14326, %rd14430;
	xor.b64  	%rd14432, %rd14388, %rd14431;
	mov.b64 	{%r6806, %r6807}, %rd14432;
	shf.l.wrap.b32 	%r6808, %r6807, %r6806, 8;
	shf.l.wrap.b32 	%r6809, %r6806, %r6807, 8;
	mov.b64 	%rd14433, {%r6809, %r6808};
	add.s64 	%rd14434, %rd14433, %rd14426;
	add.s64 	%rd19636, %rd14434, %rd14428;
	xor.b64  	%rd14435, %rd14430, %rd19636;
	mov.b64 	{%r6810, %r6811}, %rd14435;
	shf.l.wrap.b32 	%r6812, %r6811, %r6810, 16;
	shf.l.wrap.b32 	%r6813, %r6810, %r6811, 16;
	mov.b64 	%rd19638, {%r6813, %r6812};
	add.s64 	%rd19641, %rd14431, %rd19638;
	xor.b64  	%rd14436, %rd14433, %rd19641;
	mov.b64 	{%r6814, %r6815}, %rd14436;
	shf.l.wrap.b32 	%r6816, %r6814, %r6815, 1;
	shf.l.wrap.b32 	%r6817, %r6815, %r6814, 1;
	mov.b64 	%rd19631, {%r6817, %r6816};
	ld.const.u8 	%r6818, [%rd14308+14];
	mul.wide.u32 	%rd14437, %r6818, 8;
	add.s64 	%rd14438, %rd16, %rd14437;
	ld.local.u64 	%rd14439, [%rd14438];
	ld.const.u8 	%r6819, [%rd14308+15];
	mul.wide.u32 	%rd14440, %r6819, 8;
	add.s64 	%rd14441, %rd16, %rd14440;
	ld.local.u64 	%rd14442, [%rd14441];
	add.s64 	%rd14443, %rd14383, %rd14439;
	add.s64 	%rd14444, %rd14443, %rd14328;
	xor.b64  	%rd14445, %rd14365, %rd14444;
	mov.b64 	{%r6820, %r6821}, %rd14445;
	mov.b64 	%rd14446, {%r6821, %r6820};
	add.s64 	%rd14447, %rd14346, %rd14446;
	xor.b64  	%rd14448, %rd14328, %rd14447;
	mov.b64 	{%r6822, %r6823}, %rd14448;
	shf.l.wrap.b32 	%r6824, %r6823, %r6822, 8;
	shf.l.wrap.b32 	%r6825, %r6822, %r6823, 8;
	mov.b64 	%rd14449, {%r6825, %r6824};
	add.s64 	%rd14450, %rd14449, %rd14442;
	add.s64 	%rd19632, %rd14450, %rd14444;
	xor.b64  	%rd14451, %rd14446, %rd19632;
	mov.b64 	{%r6826, %r6827}, %rd14451;
	shf.l.wrap.b32 	%r6828, %r6827, %r6826, 16;
	shf.l.wrap.b32 	%r6829, %r6826, %r6827, 16;
	mov.b64 	%rd19634, {%r6829, %r6828};
	add.s64 	%rd19637, %rd14447, %rd19634;
	xor.b64  	%rd14452, %rd14449, %rd19637;
	mov.b64 	{%r6830, %r6831}, %rd14452;
	shf.l.wrap.b32 	%r6832, %r6830, %r6831, 1;
	shf.l.wrap.b32 	%r6833, %r6831, %r6830, 1;
	mov.b64 	%rd19643, {%r6833, %r6832};
	add.s32 	%r10410, %r10410, 1;
	setp.ne.s32 	%p216, %r10410, 12;
	@%p216 bra 	$L__BB0_326;
	xor.b64  	%rd14453, %rd19644, %rd1767;
	xor.b64  	%rd1808, %rd14453, %rd19641;
	st.local.u64 	[%rd47], %rd1808;
	xor.b64  	%rd14454, %rd19640, %rd1768;
	xor.b64  	%rd1809, %rd14454, %rd19637;
	st.local.u64 	[%rd47+8], %rd1809;
	xor.b64  	%rd14455, %rd19636, %rd1769;
	xor.b64  	%rd1810, %rd14455, %rd19633;
	st.local.u64 	[%rd47+16], %rd1810;
	xor.b64  	%rd14456, %rd19632, %rd1770;
	xor.b64  	%rd1811, %rd14456, %rd19629;
	st.local.u64 	[%rd47+24], %rd1811;
	xor.b64  	%rd14457, %rd19643, %rd1771;
	xor.b64  	%rd1812, %rd14457, %rd19642;
	st.local.u64 	[%rd47+32], %rd1812;
	xor.b64  	%rd14458, %rd19639, %rd1772;
	xor.b64  	%rd1813, %rd14458, %rd19638;
	st.local.u64 	[%rd47+40], %rd1813;
	xor.b64  	%rd14459, %rd19635, %rd1773;
	xor.b64  	%rd1814, %rd14459, %rd19634;
	st.local.u64 	[%rd47+48], %rd1814;
	xor.b64  	%rd14460, %rd19631, %rd1774;
	xor.b64  	%rd1815, %rd14460, %rd19630;
	st.local.u64 	[%rd47+56], %rd1815;
	mov.b32 	%r6834, 0;
	st.local.v4.b32 	[%rd13], {%r6834, %r6834, %r6834, %r6834};
	st.local.v4.b32 	[%rd13+16], {%r6834, %r6834, %r6834, %r6834};
	st.local.v4.b32 	[%rd13+32], {%r6834, %r6834, %r6834, %r6834};
	st.local.v4.b32 	[%rd13+48], {%r6834, %r6834, %r6834, %r6834};
	st.local.v4.b32 	[%rd13+64], {%r6834, %r6834, %r6834, %r6834};
	st.local.v4.b32 	[%rd13+80], {%r6834, %r6834, %r6834, %r6834};
	st.local.v4.b32 	[%rd13+96], {%r6834, %r6834, %r6834, %r6834};
	st.local.v4.b32 	[%rd13+112], {%r6834, %r6834, %r6834, %r6834};
	setp.eq.s64 	%p217, %rd19626, 0;
	@%p217 bra 	$L__BB0_335;
	and.b64  	%rd1816, %rd19626, 3;
	setp.lt.u64 	%p218, %rd19626, 4;
	mov.b64 	%rd19645, 0;
	@%p218 bra 	$L__BB0_331;
	and.b64  	%rd19645, %rd19626, -4;
	mov.b64 	%rd19646, 0;
$L__BB0_330:
	add.s64 	%rd14463, %rd48, %rd19646;
	ld.local.u32 	%r6835, [%rd14463+64];
	add.s64 	%rd14464, %rd13, %rd19646;
	st.local.u32 	[%rd14464], %r6835;
	add.s64 	%rd19646, %rd19646, 4;
	setp.eq.s64 	%p219, %rd19646, %rd19645;
	@%p219 bra 	$L__BB0_331;
	bra.uni 	$L__BB0_330;
$L__BB0_331:
	setp.eq.s64 	%p220, %rd1816, 0;
	@%p220 bra 	$L__BB0_335;
	add.s64 	%rd1819, %rd48, %rd19645;
	ld.local.u8 	%rs323, [%rd1819+64];
	add.s64 	%rd1820, %rd13, %rd19645;
	st.local.u8 	[%rd1820], %rs323;
	setp.eq.s64 	%p221, %rd1816, 1;
	@%p221 bra 	$L__BB0_335;
	ld.local.u8 	%rs324, [%rd1819+65];
	st.local.u8 	[%rd1820+1], %rs324;
	setp.eq.s64 	%p222, %rd1816, 2;
	@%p222 bra 	$L__BB0_335;
	ld.local.u8 	%rs325, [%rd1819+66];
	st.local.u8 	[%rd1820+2], %rs325;
$L__BB0_335:
	ld.const.u64 	%rd19696, [blake2b_IV+56];
	ld.const.u64 	%rd19704, [blake2b_IV+40];
	ld.const.u64 	%rd19695, [blake2b_IV+24];
	ld.const.u64 	%rd19699, [blake2b_IV+16];
	ld.const.u64 	%rd19703, [blake2b_IV+8];
	ld.const.u64 	%rd19707, [blake2b_IV];
	ld.const.u64 	%rd19701, [blake2b_IV+48];
	not.b64 	%rd19700, %rd19701;
	ld.local.v4.b32 	{%r6837, %r6838, %r6839, %r6840}, [%rd13];
	bfe.u32 	%r6841, %r6840, 24, 8;
	bfe.u32 	%r6842, %r6840, 16, 8;
	bfe.u32 	%r6843, %r6840, 8, 8;
	bfe.u32 	%r6844, %r6840, 0, 8;
	bfe.u32 	%r6845, %r6839, 0, 8;
	bfe.u32 	%r6846, %r6838, 24, 8;
	bfe.u32 	%r6847, %r6838, 16, 8;
	bfe.u32 	%r6848, %r6838, 8, 8;
	bfe.u32 	%r6849, %r6838, 0, 8;
	ld.local.u32 	%rd14465, [%rd13];
	cvt.u64.u32 	%rd14466, %r6849;
	shl.b64 	%rd14467, %rd14466, 32;
	and.b64  	%rd14468, %rd14467, 1095216660480;
	or.b64  	%rd14469, %rd14468, %rd14465;
	cvt.u64.u32 	%rd14470, %r6848;
	shl.b64 	%rd14471, %rd14470, 40;
	and.b64  	%rd14472, %rd14471, 280375465082880;
	or.b64  	%rd14473, %rd14472, %rd14469;
	cvt.u64.u32 	%rd14474, %r6847;
	shl.b64 	%rd14475, %rd14474, 48;
	and.b64  	%rd14476, %rd14475, 71776119061217280;
	or.b64  	%rd14477, %rd14476, %rd14473;
	cvt.u64.u32 	%rd14478, %r6846;
	shl.b64 	%rd14479, %rd14478, 56;
	or.b64  	%rd14480, %rd14479, %rd14477;
	cvt.u64.u32 	%rd14481, %r6845;
	and.b64  	%rd14482, %rd14481, 255;
	bfe.u32 	%r6850, %r6839, 8, 8;
	mul.wide.u32 	%rd14483, %r6850, 256;
	or.b64  	%rd14484, %rd14483, %rd14482;
	bfe.u32 	%r6851, %r6839, 16, 8;
	mul.wide.u32 	%rd14485, %r6851, 65536;
	or.b64  	%rd14486, %rd14485, %rd14484;
	bfe.u32 	%r6852, %r6839, 24, 8;
	mul.wide.u32 	%rd14487, %r6852, 16777216;
	or.b64  	%rd14488, %rd14487, %rd14486;
	cvt.u64.u32 	%rd14489, %r6844;
	shl.b64 	%rd14490, %rd14489, 32;
	and.b64  	%rd14491, %rd14490, 1095216660480;
	or.b64  	%rd14492, %rd14491, %rd14488;
	cvt.u64.u32 	%rd14493, %r6843;
	shl.b64 	%rd14494, %rd14493, 40;
	and.b64  	%rd14495, %rd14494, 280375465082880;
	or.b64  	%rd14496, %rd14495, %rd14492;
	cvt.u64.u32 	%rd14497, %r6842;
	shl.b64 	%rd14498, %rd14497, 48;
	and.b64  	%rd14499, %rd14498, 71776119061217280;
	or.b64  	%rd14500, %rd14499, %rd14496;
	cvt.u64.u32 	%rd14501, %r6841;
	shl.b64 	%rd14502, %rd14501, 56;
	or.b64  	%rd14503, %rd14502, %rd14500;
	st.local.v2.u64 	[%rd14], {%rd14480, %rd14503};
	ld.local.v4.b32 	{%r6853, %r6854, %r6855, %r6856}, [%rd13+16];
	bfe.u32 	%r6857, %r6856, 24, 8;
	bfe.u32 	%r6858, %r6856, 16, 8;
	bfe.u32 	%r6859, %r6856, 8, 8;
	bfe.u32 	%r6860, %r6856, 0, 8;
	bfe.u32 	%r6861, %r6855, 0, 8;
	bfe.u32 	%r6862, %r6854, 24, 8;
	bfe.u32 	%r6863, %r6854, 16, 8;
	bfe.u32 	%r6864, %r6854, 8, 8;
	bfe.u32 	%r6865, %r6854, 0, 8;
	ld.local.u32 	%rd14504, [%rd13+16];
	cvt.u64.u32 	%rd14505, %r6865;
	shl.b64 	%rd14506, %rd14505, 32;
	and.b64  	%rd14507, %rd14506, 1095216660480;
	or.b64  	%rd14508, %rd14507, %rd14504;
	cvt.u64.u32 	%rd14509, %r6864;
	shl.b64 	%rd14510, %rd14509, 40;
	and.b64  	%rd14511, %rd14510, 280375465082880;
	or.b64  	%rd14512, %rd14511, %rd14508;
	cvt.u64.u32 	%rd14513, %r6863;
	shl.b64 	%rd14514, %rd14513, 48;
	and.b64  	%rd14515, %rd14514, 71776119061217280;
	or.b64  	%rd14516, %rd14515, %rd14512;
	cvt.u64.u32 	%rd14517, %r6862;
	shl.b64 	%rd14518, %rd14517, 56;
	or.b64  	%rd14519, %rd14518, %rd14516;
	cvt.u64.u32 	%rd14520, %r6861;
	and.b64  	%rd14521, %rd14520, 255;
	bfe.u32 	%r6866, %r6855, 8, 8;
	mul.wide.u32 	%rd14522, %r6866, 256;
	or.b64  	%rd14523, %rd14522, %rd14521;
	bfe.u32 	%r6867, %r6855, 16, 8;
	mul.wide.u32 	%rd14524, %r6867, 65536;
	or.b64  	%rd14525, %rd14524, %rd14523;
	bfe.u32 	%r6868, %r6855, 24, 8;
	mul.wide.u32 	%rd14526, %r6868, 16777216;
	or.b64  	%rd14527, %rd14526, %rd14525;
	cvt.u64.u32 	%rd14528, %r6860;
	shl.b64 	%rd14529, %rd14528, 32;
	and.b64  	%rd14530, %rd14529, 1095216660480;
	or.b64  	%rd14531, %rd14530, %rd14527;
	cvt.u64.u32 	%rd14532, %r6859;
	shl.b64 	%rd14533, %rd14532, 40;
	and.b64  	%rd14534, %rd14533, 280375465082880;
	or.b64  	%rd14535, %rd14534, %rd14531;
	cvt.u64.u32 	%rd14536, %r6858;
	shl.b64 	%rd14537, %rd14536, 48;
	and.b64  	%rd14538, %rd14537, 71776119061217280;
	or.b64  	%rd14539, %rd14538, %rd14535;
	cvt.u64.u32 	%rd14540, %r6857;
	shl.b64 	%rd14541, %rd14540, 56;
	or.b64  	%rd14542, %rd14541, %rd14539;
	st.local.v2.u64 	[%rd14+16], {%rd14519, %rd14542};
	ld.local.v4.b32 	{%r6869, %r6870, %r6871, %r6872}, [%rd13+32];
	bfe.u32 	%r6873, %r6872, 24, 8;
	bfe.u32 	%r6874, %r6872, 16, 8;
	bfe.u32 	%r6875, %r6872, 8, 8;
	bfe.u32 	%r6876, %r6872, 0, 8;
	bfe.u32 	%r6877, %r6871, 0, 8;
	bfe.u32 	%r6878, %r6870, 24, 8;
	bfe.u32 	%r6879, %r6870, 16, 8;
	bfe.u32 	%r6880, %r6870, 8, 8;
	bfe.u32 	%r6881, %r6870, 0, 8;
	ld.local.u32 	%rd14543, [%rd13+32];
	cvt.u64.u32 	%rd14544, %r6881;
	shl.b64 	%rd14545, %rd14544, 32;
	and.b64  	%rd14546, %rd14545, 1095216660480;
	or.b64  	%rd14547, %rd14546, %rd14543;
	cvt.u64.u32 	%rd14548, %r6880;
	shl.b64 	%rd14549, %rd14548, 40;
	and.b64  	%rd14550, %rd14549, 280375465082880;
	or.b64  	%rd14551, %rd14550, %rd14547;
	cvt.u64.u32 	%rd14552, %r6879;
	shl.b64 	%rd14553, %rd14552, 48;
	and.b64  	%rd14554, %rd14553, 71776119061217280;
	or.b64  	%rd14555, %rd14554, %rd14551;
	cvt.u64.u32 	%rd14556, %r6878;
	shl.b64 	%rd14557, %rd14556, 56;
	or.b64  	%rd14558, %rd14557, %rd14555;
	cvt.u64.u32 	%rd14559, %r6877;
	and.b64  	%rd14560, %rd14559, 255;
	bfe.u32 	%r6882, %r6871, 8, 8;
	mul.wide.u32 	%rd14561, %r6882, 256;
	or.b64  	%rd14562, %rd14561, %rd14560;
	bfe.u32 	%r6883, %r6871, 16, 8;
	mul.wide.u32 	%rd14563, %r6883, 65536;
	or.b64  	%rd14564, %rd14563, %rd14562;
	bfe.u32 	%r6884, %r6871, 24, 8;
	mul.wide.u32 	%rd14565, %r6884, 16777216;
	or.b64  	%rd14566, %rd14565, %rd14564;
	cvt.u64.u32 	%rd14567, %r6876;
	shl.b64 	%rd14568, %rd14567, 32;
	and.b64  	%rd14569, %rd14568, 1095216660480;
	or.b64  	%rd14570, %rd14569, %rd14566;
	cvt.u64.u32 	%rd14571, %r6875;
	shl.b64 	%rd14572, %rd14571, 40;
	and.b64  	%rd14573, %rd14572, 280375465082880;
	or.b64  	%rd14574, %rd14573, %rd14570;
	cvt.u64.u32 	%rd14575, %r6874;
	shl.b64 	%rd14576, %rd14575, 48;
	and.b64  	%rd14577, %rd14576, 71776119061217280;
	or.b64  	%rd14578, %rd14577, %rd14574;
	cvt.u64.u32 	%rd14579, %r6873;
	shl.b64 	%rd14580, %rd14579, 56;
	or.b64  	%rd14581, %rd14580, %rd14578;
	st.local.v2.u64 	[%rd14+32], {%rd14558, %rd14581};
	ld.local.v4.b32 	{%r6885, %r6886, %r6887, %r6888}, [%rd13+48];
	bfe.u32 	%r6889, %r6888, 24, 8;
	bfe.u32 	%r6890, %r6888, 16, 8;
	bfe.u32 	%r6891, %r6888, 8, 8;
	bfe.u32 	%r6892, %r6888, 0, 8;
	bfe.u32 	%r6893, %r6887, 0, 8;
	bfe.u32 	%r6894, %r6886, 24, 8;
	bfe.u32 	%r6895, %r6886, 16, 8;
	bfe.u32 	%r6896, %r6886, 8, 8;
	bfe.u32 	%r6897, %r6886, 0, 8;
	ld.local.u32 	%rd14582, [%rd13+48];
	cvt.u64.u32 	%rd14583, %r6897;
	shl.b64 	%rd14584, %rd14583, 32;
	and.b64  	%rd14585, %rd14584, 1095216660480;
	or.b64  	%rd14586, %rd14585, %rd14582;
	cvt.u64.u32 	%rd14587, %r6896;
	shl.b64 	%rd14588, %rd14587, 40;
	and.b64  	%rd14589, %rd14588, 280375465082880;
	or.b64  	%rd14590, %rd14589, %rd14586;
	cvt.u64.u32 	%rd14591, %r6895;
	shl.b64 	%rd14592, %rd14591, 48;
	and.b64  	%rd14593, %rd14592, 71776119061217280;
	or.b64  	%rd14594, %rd14593, %rd14590;
	cvt.u64.u32 	%rd14595, %r6894;
	shl.b64 	%rd14596, %rd14595, 56;
	or.b64  	%rd14597, %rd14596, %rd14594;
	cvt.u64.u32 	%rd14598, %r6893;
	and.b64  	%rd14599, %rd14598, 255;
	bfe.u32 	%r6898, %r6887, 8, 8;
	mul.wide.u32 	%rd14600, %r6898, 256;
	or.b64  	%rd14601, %rd14600, %rd14599;
	bfe.u32 	%r6899, %r6887, 16, 8;
	mul.wide.u32 	%rd14602, %r6899, 65536;
	or.b64  	%rd14603, %rd14602, %rd14601;
	bfe.u32 	%r6900, %r6887, 24, 8;
	mul.wide.u32 	%rd14604, %r6900, 16777216;
	or.b64  	%rd14605, %rd14604, %rd14603;
	cvt.u64.u32 	%rd14606, %r6892;
	shl.b64 	%rd14607, %rd14606, 32;
	and.b64  	%rd14608, %rd14607, 1095216660480;
	or.b64  	%rd14609, %rd14608, %rd14605;
	cvt.u64.u32 	%rd14610, %r6891;
	shl.b64 	%rd14611, %rd14610, 40;
	and.b64  	%rd14612, %rd14611, 280375465082880;
	or.b64  	%rd14613, %rd14612, %rd14609;
	cvt.u64.u32 	%rd14614, %r6890;
	shl.b64 	%rd14615, %rd14614, 48;
	and.b64  	%rd14616, %rd14615, 71776119061217280;
	or.b64  	%rd14617, %rd14616, %rd14613;
	cvt.u64.u32 	%rd14618, %r6889;
	shl.b64 	%rd14619, %rd14618, 56;
	or.b64  	%rd14620, %rd14619, %rd14617;
	st.local.v2.u64 	[%rd14+48], {%rd14597, %rd14620};
	ld.local.v4.b32 	{%r6901, %r6902, %r6903, %r6904}, [%rd13+64];
	bfe.u32 	%r6905, %r6904, 24, 8;
	bfe.u32 	%r6906, %r6904, 16, 8;
	bfe.u32 	%r6907, %r6904, 8, 8;
	bfe.u32 	%r6908, %r6904, 0, 8;
	bfe.u32 	%r6909, %r6903, 0, 8;
	bfe.u32 	%r6910, %r6902, 24, 8;
	bfe.u32 	%r6911, %r6902, 16, 8;
	bfe.u32 	%r6912, %r6902, 8, 8;
	bfe.u32 	%r6913, %r6902, 0, 8;
	ld.local.u32 	%rd14621, [%rd13+64];
	cvt.u64.u32 	%rd14622, %r6913;
	shl.b64 	%rd14623, %rd14622, 32;
	and.b64  	%rd14624, %rd14623, 1095216660480;
	or.b64  	%rd14625, %rd14624, %rd14621;
	cvt.u64.u32 	%rd14626, %r6912;
	shl.b64 	%rd14627, %rd14626, 40;
	and.b64  	%rd14628, %rd14627, 280375465082880;
	or.b64  	%rd14629, %rd14628, %rd14625;
	cvt.u64.u32 	%rd14630, %r6911;
	shl.b64 	%rd14631, %rd14630, 48;
	and.b64  	%rd14632, %rd14631, 71776119061217280;
	or.b64  	%rd14633, %rd14632, %rd14629;
	cvt.u64.u32 	%rd14634, %r6910;
	shl.b64 	%rd14635, %rd14634, 56;
	or.b64  	%rd14636, %rd14635, %rd14633;
	cvt.u64.u32 	%rd14637, %r6909;
	and.b64  	%rd14638, %rd14637, 255;
	bfe.u32 	%r6914, %r6903, 8, 8;
	mul.wide.u32 	%rd14639, %r6914, 256;
	or.b64  	%rd14640, %rd14639, %rd14638;
	bfe.u32 	%r6915, %r6903, 16, 8;
	mul.wide.u32 	%rd14641, %r6915, 65536;
	or.b64  	%rd14642, %rd14641, %rd14640;
	bfe.u32 	%r6916, %r6903, 24, 8;
	mul.wide.u32 	%rd14643, %r6916, 16777216;
	or.b64  	%rd14644, %rd14643, %rd14642;
	cvt.u64.u32 	%rd14645, %r6908;
	shl.b64 	%rd14646, %rd14645, 32;
	and.b64  	%rd14647, %rd14646, 1095216660480;
	or.b64  	%rd14648, %rd14647, %rd14644;
	cvt.u64.u32 	%rd14649, %r6907;
	shl.b64 	%rd14650, %rd14649, 40;
	and.b64  	%rd14651, %rd14650, 280375465082880;
	or.b64  	%rd14652, %rd14651, %rd14648;
	cvt.u64.u32 	%rd14653, %r6906;
	shl.b64 	%rd14654, %rd14653, 48;
	and.b64  	%rd14655, %rd14654, 71776119061217280;
	or.b64  	%rd14656, %rd14655, %rd14652;
	cvt.u64.u32 	%rd14657, %r6905;
	shl.b64 	%rd14658, %rd14657, 56;
	or.b64  	%rd14659, %rd14658, %rd14656;
	st.local.v2.u64 	[%rd14+64], {%rd14636, %rd14659};
	ld.local.v4.b32 	{%r6917, %r6918, %r6919, %r6920}, [%rd13+80];
	bfe.u32 	%r6921, %r6920, 24, 8;
	bfe.u32 	%r6922, %r6920, 16, 8;
	bfe.u32 	%r6923, %r6920, 8, 8;
	bfe.u32 	%r6924, %r6920, 0, 8;
	bfe.u32 	%r6925, %r6919, 0, 8;
	bfe.u32 	%r6926, %r6918, 24, 8;
	bfe.u32 	%r6927, %r6918, 16, 8;
	bfe.u32 	%r6928, %r6918, 8, 8;
	bfe.u32 	%r6929, %r6918, 0, 8;
	ld.local.u32 	%rd14660, [%rd13+80];
	cvt.u64.u32 	%rd14661, %r6929;
	shl.b64 	%rd14662, %rd14661, 32;
	and.b64  	%rd14663, %rd14662, 1095216660480;
	or.b64  	%rd14664, %rd14663, %rd14660;
	cvt.u64.u32 	%rd14665, %r6928;
	shl.b64 	%rd14666, %rd14665, 40;
	and.b64  	%rd14667, %rd14666, 280375465082880;
	or.b64  	%rd14668, %rd14667, %rd14664;
	cvt.u64.u32 	%rd14669, %r6927;
	shl.b64 	%rd14670, %rd14669, 48;
	and.b64  	%rd14671, %rd14670, 71776119061217280;
	or.b64  	%rd14672, %rd14671, %rd14668;
	cvt.u64.u32 	%rd14673, %r6926;
	shl.b64 	%rd14674, %rd14673, 56;
	or.b64  	%rd14675, %rd14674, %rd14672;
	cvt.u64.u32 	%rd14676, %r6925;
	and.b64  	%rd14677, %rd14676, 255;
	bfe.u32 	%r6930, %r6919, 8, 8;
	mul.wide.u32 	%rd14678, %r6930, 256;
	or.b64  	%rd14679, %rd14678, %rd14677;
	bfe.u32 	%r6931, %r6919, 16, 8;
	mul.wide.u32 	%rd14680, %r6931, 65536;
	or.b64  	%rd14681, %rd14680, %rd14679;
	bfe.u32 	%r6932, %r6919, 24, 8;
	mul.wide.u32 	%rd14682, %r6932, 16777216;
	or.b64  	%rd14683, %rd14682, %rd14681;
	cvt.u64.u32 	%rd14684, %r6924;
	shl.b64 	%rd14685, %rd14684, 32;
	and.b64  	%rd14686, %rd14685, 1095216660480;
	or.b64  	%rd14687, %rd14686, %rd14683;
	cvt.u64.u32 	%rd14688, %r6923;
	shl.b64 	%rd14689, %rd14688, 40;
	and.b64  	%rd14690, %rd14689, 280375465082880;
	or.b64  	%rd14691, %rd14690, %rd14687;
	cvt.u64.u32 	%rd14692, %r6922;
	shl.b64 	%rd14693, %rd14692, 48;
	and.b64  	%rd14694, %rd14693, 71776119061217280;
	or.b64  	%rd14695, %rd14694, %rd14691;
	cvt.u64.u32 	%rd14696, %r6921;
	shl.b64 	%rd14697, %rd14696, 56;
	or.b64  	%rd14698, %rd14697, %rd14695;
	st.local.v2.u64 	[%rd14+80], {%rd14675, %rd14698};
	ld.local.v4.b32 	{%r6933, %r6934, %r6935, %r6936}, [%rd13+96];
	bfe.u32 	%r6937, %r6936, 24, 8;
	bfe.u32 	%r6938, %r6936, 16, 8;
	bfe.u32 	%r6939, %r6936, 8, 8;
	bfe.u32 	%r6940, %r6936, 0, 8;
	bfe.u32 	%r6941, %r6935, 0, 8;
	bfe.u32 	%r6942, %r6934, 24, 8;
	bfe.u32 	%r6943, %r6934, 16, 8;
	bfe.u32 	%r6944, %r6934, 8, 8;
	bfe.u32 	%r6945, %r6934, 0, 8;
	ld.local.u32 	%rd14699, [%rd13+96];
	cvt.u64.u32 	%rd14700, %r6945;
	shl.b64 	%rd14701, %rd14700, 32;
	and.b64  	%rd14702, %rd14701, 1095216660480;
	or.b64  	%rd14703, %rd14702, %rd14699;
	cvt.u64.u32 	%rd14704, %r6944;
	shl.b64 	%rd14705, %rd14704, 40;
	and.b64  	%rd14706, %rd14705, 280375465082880;
	or.b64  	%rd14707, %rd14706, %rd14703;
	cvt.u64.u32 	%rd14708, %r6943;
	shl.b64 	%rd14709, %rd14708, 48;
	and.b64  	%rd14710, %rd14709, 71776119061217280;
	or.b64  	%rd14711, %rd14710, %rd14707;
	cvt.u64.u32 	%rd14712, %r6942;
	shl.b64 	%rd14713, %rd14712, 56;
	or.b64  	%rd14714, %rd14713, %rd14711;
	cvt.u64.u32 	%rd14715, %r6941;
	and.b64  	%rd14716, %rd14715, 255;
	bfe.u32 	%r6946, %r6935, 8, 8;
	mul.wide.u32 	%rd14717, %r6946, 256;
	or.b64  	%rd14718, %rd14717, %rd14716;
	bfe.u32 	%r6947, %r6935, 16, 8;
	mul.wide.u32 	%rd14719, %r6947, 65536;
	or.b64  	%rd14720, %rd14719, %rd14718;
	bfe.u32 	%r6948, %r6935, 24, 8;
	mul.wide.u32 	%rd14721, %r6948, 16777216;
	or.b64  	%rd14722, %rd14721, %rd14720;
	cvt.u64.u32 	%rd14723, %r6940;
	shl.b64 	%rd14724, %rd14723, 32;
	and.b64  	%rd14725, %rd14724, 1095216660480;
	or.b64  	%rd14726, %rd14725, %rd14722;
	cvt.u64.u32 	%rd14727, %r6939;
	shl.b64 	%rd14728, %rd14727, 40;
	and.b64  	%rd14729, %rd14728, 280375465082880;
	or.b64  	%rd14730, %rd14729, %rd14726;
	cvt.u64.u32 	%rd14731, %r6938;
	shl.b64 	%rd14732, %rd14731, 48;
	and.b64  	%rd14733, %rd14732, 71776119061217280;
	or.b64  	%rd14734, %rd14733, %rd14730;
	cvt.u64.u32 	%rd14735, %r6937;
	shl.b64 	%rd14736, %rd14735, 56;
	or.b64  	%rd14737, %rd14736, %rd14734;
	st.local.v2.u64 	[%rd14+96], {%rd14714, %rd14737};
	ld.local.v4.b32 	{%r6949, %r6950, %r6951, %r6952}, [%rd13+112];
	bfe.u32 	%r6953, %r6952, 24, 8;
	bfe.u32 	%r6954, %r6952, 16, 8;
	bfe.u32 	%r6955, %r6952, 8, 8;
	bfe.u32 	%r6956, %r6952, 0, 8;
	bfe.u32 	%r6957, %r6951, 0, 8;
	bfe.u32 	%r6958, %r6950, 24, 8;
	bfe.u32 	%r6959, %r6950, 16, 8;
	bfe.u32 	%r6960, %r6950, 8, 8;
	bfe.u32 	%r6961, %r6950, 0, 8;
	ld.local.u32 	%rd14738, [%rd13+112];
	cvt.u64.u32 	%rd14739, %r6961;
	shl.b64 	%rd14740, %rd14739, 32;
	and.b64  	%rd14741, %rd14740, 1095216660480;
	or.b64  	%rd14742, %rd14741, %rd14738;
	cvt.u64.u32 	%rd14743, %r6960;
	shl.b64 	%rd14744, %rd14743, 40;
	and.b64  	%rd14745, %rd14744, 280375465082880;
	or.b64  	%rd14746, %rd14745, %rd14742;
	cvt.u64.u32 	%rd14747, %r6959;
	shl.b64 	%rd14748, %rd14747, 48;
	and.b64  	%rd14749, %rd14748, 71776119061217280;
	or.b64  	%rd14750, %rd14749, %rd14746;
	cvt.u64.u32 	%rd14751, %r6958;
	shl.b64 	%rd14752, %rd14751, 56;
	or.b64  	%rd14753, %rd14752, %rd14750;
	cvt.u64.u32 	%rd14754, %r6957;
	and.b64  	%rd14755, %rd14754, 255;
	bfe.u32 	%r6962, %r6951, 8, 8;
	mul.wide.u32 	%rd14756, %r6962, 256;
	or.b64  	%rd14757, %rd14756, %rd14755;
	bfe.u32 	%r6963, %r6951, 16, 8;
	mul.wide.u32 	%rd14758, %r6963, 65536;
	or.b64  	%rd14759, %rd14758, %rd14757;
	bfe.u32 	%r6964, %r6951, 24, 8;
	mul.wide.u32 	%rd14760, %r6964, 16777216;
	or.b64  	%rd14761, %rd14760, %rd14759;
	cvt.u64.u32 	%rd14762, %r6956;
	shl.b64 	%rd14763, %rd14762, 32;
	and.b64  	%rd14764, %rd14763, 1095216660480;
	or.b64  	%rd14765, %rd14764, %rd14761;
	cvt.u64.u32 	%rd14766, %r6955;
	shl.b64 	%rd14767, %rd14766, 40;
	and.b64  	%rd14768, %rd14767, 280375465082880;
	or.b64  	%rd14769, %rd14768, %rd14765;
	cvt.u64.u32 	%rd14770, %r6954;
	shl.b64 	%rd14771, %rd14770, 48;
	and.b64  	%rd14772, %rd14771, 71776119061217280;
	or.b64  	%rd14773, %rd14772, %rd14769;
	cvt.u64.u32 	%rd14774, %r6953;
	shl.b64 	%rd14775, %rd14774, 56;
	or.b64  	%rd14776, %rd14775, %rd14773;
	st.local.v2.u64 	[%rd14+112], {%rd14753, %rd14776};
	ld.local.u64 	%rd14777, [%rd48+200];
	ld.local.u64 	%rd1831, [%rd48];
	ld.local.u64 	%rd1832, [%rd48+8];
	ld.local.u64 	%rd1833, [%rd48+16];
	ld.local.u64 	%rd1834, [%rd48+24];
	ld.local.u64 	%rd1835, [%rd48+32];
	ld.local.u64 	%rd1836, [%rd48+40];
	ld.local.u64 	%rd1837, [%rd48+48];
	ld.local.u64 	%rd1838, [%rd48+56];
	ld.const.u64 	%rd19709, [blake2b_IV+32];
	xor.b64  	%rd19660, %rd19709, %rd14777;
	mov.b32 	%r10411, 0;
	mov.u64 	%rd19647, %rd19695;
	mov.u64 	%rd19648, %rd19696;
	mov.u64 	%rd19649, %rd1838;
	mov.u64 	%rd19650, %rd1834;
	mov.u64 	%rd19651, %rd19699;
	mov.u64 	%rd19652, %rd19700;
	mov.u64 	%rd19653, %rd1837;
	mov.u64 	%rd19654, %rd1833;
	mov.u64 	%rd19655, %rd19703;
	mov.u64 	%rd19656, %rd19704;
	mov.u64 	%rd19657, %rd1836;
	mov.u64 	%rd19658, %rd1832;
	mov.u64 	%rd19659, %rd19707;
	mov.u64 	%rd19661, %rd1835;
	mov.u64 	%rd19662, %rd1831;
$L__BB0_336:
	mul.wide.u32 	%rd14778, %r10411, 16;
	add.s64 	%rd14780, %rd14307, %rd14778;
	ld.const.u8 	%r6965, [%rd14780];
	mul.wide.u32 	%rd14781, %r6965, 8;
	add.s64 	%rd14782, %rd14, %rd14781;
	ld.local.u64 	%rd14783, [%rd14782];
	ld.const.u8 	%r6966, [%rd14780+1];
	mul.wide.u32 	%rd14784, %r6966, 8;
	add.s64 	%rd14785, %rd14, %rd14784;
	ld.local.u64 	%rd14786, [%rd14785];
	add.s64 	%rd14787, %rd19662, %rd14783;
	add.s64 	%rd14788, %rd14787, %rd19661;
	xor.b64  	%rd14789, %rd19660, %rd14788;
	mov.b64 	{%r6967, %r6968}, %rd14789;
	mov.b64 	%rd14790, {%r6968, %r6967};
	add.s64 	%rd14791, %rd19659, %rd14790;
	xor.b64  	%rd14792, %rd19661, %rd14791;
	mov.b64 	{%r6969, %r6970}, %rd14792;
	shf.l.wrap.b32 	%r6971, %r6970, %r6969, 8;
	shf.l.wrap.b32 	%r6972, %r6969, %r6970, 8;
	mov.b64 	%rd14793, {%r6972, %r6971};
	add.s64 	%rd14794, %rd14793, %rd14786;
	add.s64 	%rd14795, %rd14794, %rd14788;
	xor.b64  	%rd14796, %rd14790, %rd14795;
	mov.b64 	{%r6973, %r6974}, %rd14796;
	shf.l.wrap.b32 	%r6975, %r6974, %r6973, 16;
	shf.l.wrap.b32 	%r6976, %r6973, %r6974, 16;
	mov.b64 	%rd14797, {%r6976, %r6975};
	add.s64 	%rd14798, %rd14791, %rd14797;
	xor.b64  	%rd14799, %rd14793, %rd14798;
	mov.b64 	{%r6977, %r6978}, %rd14799;
	shf.l.wrap.b32 	%r6979, %r6977, %r6978, 1;
	shf.l.wrap.b32 	%r6980, %r6978, %r6977, 1;
	mov.b64 	%rd14800, {%r6980, %r6979};
	ld.const.u8 	%r6981, [%rd14780+2];
	mul.wide.u32 	%rd14801, %r6981, 8;
	add.s64 	%rd14802, %rd14, %rd14801;
	ld.local.u64 	%rd14803, [%rd14802];
	ld.const.u8 	%r6982, [%rd14780+3];
	mul.wide.u32 	%rd14804, %r6982, 8;
	add.s64 	%rd14805, %rd14, %rd14804;
	ld.local.u64 	%rd14806, [%rd14805];
	add.s64 	%rd14807, %rd19658, %rd14803;
	add.s64 	%rd14808, %rd14807, %rd19657;
	xor.b64  	%rd14809, %rd19656, %rd14808;
	mov.b64 	{%r6983, %r6984}, %rd14809;
	mov.b64 	%rd14810, {%r6984, %r6983};
	add.s64 	%rd14811, %rd19655, %rd14810;
	xor.b64  	%rd14812, %rd19657, %rd14811;
	mov.b64 	{%r6985, %r6986}, %rd14812;
	shf.l.wrap.b32 	%r6987, %r6986, %r6985, 8;
	shf.l.wrap.b32 	%r6988, %r6985, %r6986, 8;
	mov.b64 	%rd14813, {%r6988, %r6987};
	add.s64 	%rd14814, %rd14813, %rd14806;
	add.s64 	%rd14815, %rd14814, %rd14808;
	xor.b64  	%rd14816, %rd14810, %rd14815;
	mov.b64 	{%r6989, %r6990}, %rd14816;
	shf.l.wrap.b32 	%r6991, %r6990, %r6989, 16;
	shf.l.wrap.b32 	%r6992, %r6989, %r6990, 16;
	mov.b64 	%rd14817, {%r6992, %r6991};
	add.s64 	%rd14818, %rd14811, %rd14817;
	xor.b64  	%rd14819, %rd14813, %rd14818;
	mov.b64 	{%r6993, %r6994}, %rd14819;
	shf.l.wrap.b32 	%r6995, %r6993, %r6994, 1;
	shf.l.wrap.b32 	%r6996, %r6994, %r6993, 1;
	mov.b64 	%rd14820, {%r6996, %r6995};
	ld.const.u8 	%r6997, [%rd14780+4];
	mul.wide.u32 	%rd14821, %r6997, 8;
	add.s64 	%rd14822, %rd14, %rd14821;
	ld.local.u64 	%rd14823, [%rd14822];
	ld.const.u8 	%r6998, [%rd14780+5];
	mul.wide.u32 	%rd14824, %r6998, 8;
	add.s64 	%rd14825, %rd14, %rd14824;
	ld.local.u64 	%rd14826, [%rd14825];
	add.s64 	%rd14827, %rd19654, %rd14823;
	add.s64 	%rd14828, %rd14827, %rd19653;
	xor.b64  	%rd14829, %rd19652, %rd14828;
	mov.b64 	{%r6999, %r7000}, %rd14829;
	mov.b64 	%rd14830, {%r7000, %r6999};
	add.s64 	%rd14831, %rd19651, %rd14830;
	xor.b64  	%rd14832, %rd19653, %rd14831;
	mov.b64 	{%r7001, %r7002}, %rd14832;
	shf.l.wrap.b32 	%r7003, %r7002, %r7001, 8;
	shf.l.wrap.b32 	%r7004, %r7001, %r7002, 8;
	mov.b64 	%rd14833, {%r7004, %r7003};
	add.s64 	%rd14834, %rd14833, %rd14826;
	add.s64 	%rd14835, %rd14834, %rd14828;
	xor.b64  	%rd14836, %rd14830, %rd14835;
	mov.b64 	{%r7005, %r7006}, %rd14836;
	shf.l.wrap.b32 	%r7007, %r7006, %r7005, 16;
	shf.l.wrap.b32 	%r7008, %r7005, %r7006, 16;
	mov.b64 	%rd14837, {%r7008, %r7007};
	add.s64 	%rd14838, %rd14831, %rd14837;
	xor.b64  	%rd14839, %rd14833, %rd14838;
	mov.b64 	{%r7009, %r7010}, %rd14839;
	shf.l.wrap.b32 	%r7011, %r7009, %r7010, 1;
	shf.l.wrap.b32 	%r7012, %r7010, %r7009, 1;
	mov.b64 	%rd14840, {%r7012, %r7011};
	ld.const.u8 	%r7013, [%rd14780+6];
	mul.wide.u32 	%rd14841, %r7013, 8;
	add.s64 	%rd14842, %rd14, %rd14841;
	ld.local.u64 	%rd14843, [%rd14842];
	ld.const.u8 	%r7014, [%rd14780+7];
	mul.wide.u32 	%rd14844, %r7014, 8;
	add.s64 	%rd14845, %rd14, %rd14844;
	ld.local.u64 	%rd14846, [%rd14845];
	add.s64 	%rd14847, %rd19650, %rd14843;
	add.s64 	%rd14848, %rd14847, %rd19649;
	xor.b64  	%rd14849, %rd19648, %rd14848;
	mov.b64 	{%r7015, %r7016}, %rd14849;
	mov.b64 	%rd14850, {%r7016, %r7015};
	add.s64 	%rd14851, %rd19647, %rd14850;
	xor.b64  	%rd14852, %rd19649, %rd14851;
	mov.b64 	{%r7017, %r7018}, %rd14852;
	shf.l.wrap.b32 	%r7019, %r7018, %r7017, 8;
	shf.l.wrap.b32 	%r7020, %r7017, %r7018, 8;
	mov.b64 	%rd14853, {%r7020, %r7019};
	add.s64 	%rd14854, %rd14853, %rd14846;
	add.s64 	%rd14855, %rd14854, %rd14848;
	xor.b64  	%rd14856, %rd14850, %rd14855;
	mov.b64 	{%r7021, %r7022}, %rd14856;
	shf.l.wrap.b32 	%r7023, %r7022, %r7021, 16;
	shf.l.wrap.b32 	%r7024, %r7021, %r7022, 16;
	mov.b64 	%rd14857, {%r7024, %r7023};
	add.s64 	%rd14858, %rd14851, %rd14857;
	xor.b64  	%rd14859, %rd14853, %rd14858;
	mov.b64 	{%r7025, %r7026}, %rd14859;
	shf.l.wrap.b32 	%r7027, %r7025, %r7026, 1;
	shf.l.wrap.b32 	%r7028, %r7026, %r7025, 1;
	mov.b64 	%rd14860, {%r7028, %r7027};
	ld.const.u8 	%r7029, [%rd14780+8];
	mul.wide.u32 	%rd14861, %r7029, 8;
	add.s64 	%rd14862, %rd14, %rd14861;
	ld.local.u64 	%rd14863, [%rd14862];
	ld.const.u8 	%r7030, [%rd14780+9];
	mul.wide.u32 	%rd14864, %r7030, 8;
	add.s64 	%rd14865, %rd14, %rd14864;
	ld.local.u64 	%rd14866, [%rd14865];
	add.s64 	%rd14867, %rd14795, %rd14863;
	add.s64 	%rd14868, %rd14867, %rd14820;
	xor.b64  	%rd14869, %rd14857, %rd14868;
	mov.b64 	{%r7031, %r7032}, %rd14869;
	mov.b64 	%rd14870, {%r7032, %r7031};
	add.s64 	%rd14871, %rd14838, %rd14870;
	xor.b64  	%rd14872, %rd14820, %rd14871;
	mov.b64 	{%r7033, %r7034}, %rd14872;
	shf.l.wrap.b32 	%r7035, %r7034, %r7033, 8;
	shf.l.wrap.b32 	%r7036, %r7033, %r7034, 8;
	mov.b64 	%rd14873, {%r7036, %r7035};
	add.s64 	%rd14874, %rd14873, %rd14866;
	add.s64 	%rd19662, %rd14874, %rd14868;
	xor.b64  	%rd14875, %rd14870, %rd19662;
	mov.b64 	{%r7037, %r7038}, %rd14875;
	shf.l.wrap.b32 	%r7039, %r7038, %r7037, 16;
	shf.l.wrap.b32 	%r7040, %r7037, %r7038, 16;
	mov.b64 	%rd19648, {%r7040, %r7039};
	add.s64 	%rd19651, %rd14871, %rd19648;
	xor.b64  	%rd14876, %rd14873, %rd19651;
	mov.b64 	{%r7041, %r7042}, %rd14876;
	shf.l.wrap.b32 	%r7043, %r7041, %r7042, 1;
	shf.l.wrap.b32 	%r7044, %r7042, %r7041, 1;
	mov.b64 	%rd19657, {%r7044, %r7043};
	ld.const.u8 	%r7045, [%rd14780+10];
	mul.wide.u32 	%rd14877, %r7045, 8;
	add.s64 	%rd14878, %rd14, %rd14877;
	ld.local.u64 	%rd14879, [%rd14878];
	ld.const.u8 	%r7046, [%rd14780+11];
	mul.wide.u32 	%rd14880, %r7046, 8;
	add.s64 	%rd14881, %rd14, %rd14880;
	ld.local.u64 	%rd14882, [%rd14881];
	add.s64 	%rd14883, %rd14815, %rd14879;
	add.s64 	%rd14884, %rd14883, %rd14840;
	xor.b64  	%rd14885, %rd14797, %rd14884;
	mov.b64 	{%r7047, %r7048}, %rd14885;
	mov.b64 	%rd14886, {%r7048, %r7047};
	add.s64 	%rd14887, %rd14858, %rd14886;
	xor.b64  	%rd14888, %rd14840, %rd14887;
	mov.b64 	{%r7049, %r7050}, %rd14888;
	shf.l.wrap.b32 	%r7051, %r7050, %r7049, 8;
	shf.l.wrap.b32 	%r7052, %r7049, %r7050, 8;
	mov.b64 	%rd14889, {%r7052, %r7051};
	add.s64 	%rd14890, %rd14889, %rd14882;
	add.s64 	%rd19658, %rd14890, %rd14884;
	xor.b64  	%rd14891, %rd14886, %rd19658;
	mov.b64 	{%r7053, %r7054}, %rd14891;
	shf.l.wrap.b32 	%r7055, %r7054, %r7053, 16;
	shf.l.wrap.b32 	%r7056, %r7053, %r7054, 16;
	mov.b64 	%rd19660, {%r7056, %r7055};
	add.s64 	%rd19647, %rd14887, %rd19660;
	xor.b64  	%rd14892, %rd14889, %rd19647;
	mov.b64 	{%r7057, %r7058}, %rd14892;
	shf.l.wrap.b32 	%r7059, %r7057, %r7058, 1;
	shf.l.wrap.b32 	%r7060, %r7058, %r7057, 1;
	mov.b64 	%rd19653, {%r7060, %r7059};
	ld.const.u8 	%r7061, [%rd14780+12];
	mul.wide.u32 	%rd14893, %r7061, 8;
	add.s64 	%rd14894, %rd14, %rd14893;
	ld.local.u64 	%rd14895, [%rd14894];
	ld.const.u8 	%r7062, [%rd14780+13];
	mul.wide.u32 	%rd14896, %r7062, 8;
	add.s64 	%rd14897, %rd14, %rd14896;
	ld.local.u64 	%rd14898, [%rd14897];
	add.s64 	%rd14899, %rd14835, %rd14895;
	add.s64 	%rd14900, %rd14899, %rd14860;
	xor.b64  	%rd14901, %rd14817, %rd14900;
	mov.b64 	{%r7063, %r7064}, %rd14901;
	mov.b64 	%rd14902, {%r7064, %r7063};
	add.s64 	%rd14903, %rd14798, %rd14902;
	xor.b64  	%rd14904, %rd14860, %rd14903;
	mov.b64 	{%r7065, %r7066}, %rd14904;
	shf.l.wrap.b32 	%r7067, %r7066, %r7065, 8;
	shf.l.wrap.b32 	%r7068, %r7065, %r7066, 8;
	mov.b64 	%rd14905, {%r7068, %r7067};
	add.s64 	%rd14906, %rd14905, %rd14898;
	add.s64 	%rd19654, %rd14906, %rd14900;
	xor.b64  	%rd14907, %rd14902, %rd19654;
	mov.b64 	{%r7069, %r7070}, %rd14907;
	shf.l.wrap.b32 	%r7071, %r7070, %r7069, 16;
	shf.l.wrap.b32 	%r7072, %r7069, %r7070, 16;
	mov.b64 	%rd19656, {%r7072, %r7071};
	add.s64 	%rd19659, %rd14903, %rd19656;
	xor.b64  	%rd14908, %rd14905, %rd19659;
	mov.b64 	{%r7073, %r7074}, %rd14908;
	shf.l.wrap.b32 	%r7075, %r7073, %r7074, 1;
	shf.l.wrap.b32 	%r7076, %r7074, %r7073, 1;
	mov.b64 	%rd19649, {%r7076, %r7075};
	ld.const.u8 	%r7077, [%rd14780+14];
	mul.wide.u32 	%rd14909, %r7077, 8;
	add.s64 	%rd14910, %rd14, %rd14909;
	ld.local.u64 	%rd14911, [%rd14910];
	ld.const.u8 	%r7078, [%rd14780+15];
	mul.wide.u32 	%rd14912, %r7078, 8;
	add.s64 	%rd14913, %rd14, %rd14912;
	ld.local.u64 	%rd14914, [%rd14913];
	add.s64 	%rd14915, %rd14855, %rd14911;
	add.s64 	%rd14916, %rd14915, %rd14800;
	xor.b64  	%rd14917, %rd14837, %rd14916;
	mov.b64 	{%r7079, %r7080}, %rd14917;
	mov.b64 	%rd14918, {%r7080, %r7079};
	add.s64 	%rd14919, %rd14818, %rd14918;
	xor.b64  	%rd14920, %rd14800, %rd14919;
	mov.b64 	{%r7081, %r7082}, %rd14920;
	shf.l.wrap.b32 	%r7083, %r7082, %r7081, 8;
	shf.l.wrap.b32 	%r7084, %r7081, %r7082, 8;
	mov.b64 	%rd14921, {%r7084, %r7083};
	add.s64 	%rd14922, %rd14921, %rd14914;
	add.s64 	%rd19650, %rd14922, %rd14916;
	xor.b64  	%rd14923, %rd14918, %rd19650;
	mov.b64 	{%r7085, %r7086}, %rd14923;
	shf.l.wrap.b32 	%r7087, %r7086, %r7085, 16;
	shf.l.wrap.b32 	%r7088, %r7085, %r7086, 16;
	mov.b64 	%rd19652, {%r7088, %r7087};
	add.s64 	%rd19655, %rd14919, %rd19652;
	xor.b64  	%rd14924, %rd14921, %rd19655;
	mov.b64 	{%r7089, %r7090}, %rd14924;
	shf.l.wrap.b32 	%r7091, %r7089, %r7090, 1;
	shf.l.wrap.b32 	%r7092, %r7090, %r7089, 1;
	mov.b64 	%rd19661, {%r7092, %r7091};
	add.s32 	%r10411, %r10411, 1;
	setp.ne.s32 	%p223, %r10411, 12;
	@%p223 bra 	$L__BB0_336;
	xor.b64  	%rd19710, %rd19707, 16842816;
	xor.b64  	%rd14925, %rd19662, %rd1831;
	xor.b64  	%rd14926, %rd14925, %rd19659;
	st.local.u64 	[%rd48], %rd14926;
	xor.b64  	%rd14927, %rd19658, %rd1832;
	xor.b64  	%rd14928, %rd14927, %rd19655;
	st.local.u64 	[%rd48+8], %rd14928;
	xor.b64  	%rd14929, %rd19654, %rd1833;
	xor.b64  	%rd14930, %rd14929, %rd19651;
	st.local.u64 	[%rd48+16], %rd14930;
	xor.b64  	%rd14931, %rd19650, %rd1834;
	xor.b64  	%rd14932, %rd14931, %rd19647;
	st.local.u64 	[%rd48+24], %rd14932;
	xor.b64  	%rd14933, %rd19661, %rd1835;
	xor.b64  	%rd14934, %rd14933, %rd19660;
	st.local.u64 	[%rd48+32], %rd14934;
	xor.b64  	%rd14935, %rd19657, %rd1836;
	xor.b64  	%rd14936, %rd14935, %rd19656;
	st.local.u64 	[%rd48+40], %rd14936;
	xor.b64  	%rd14937, %rd19653, %rd1837;
	xor.b64  	%rd14938, %rd14937, %rd19652;
	st.local.u64 	[%rd48+48], %rd14938;
	xor.b64  	%rd14939, %rd19649, %rd1838;
	xor.b64  	%rd14940, %rd14939, %rd19648;
	st.local.u64 	[%rd48+56], %rd14940;
	ld.local.u32 	%r103, [%rd45+744];
	st.local.v2.u64 	[%rd12], {%rd1808, %rd1809};
	st.local.v2.u64 	[%rd12+16], {%rd1810, %rd1811};
	st.local.v2.u64 	[%rd12+32], {%rd1812, %rd1813};
	st.local.v2.u64 	[%rd12+48], {%rd1814, %rd1815};
	st.local.v2.u64 	[%rd12+64], {%rd14926, %rd14928};
	st.local.v2.u64 	[%rd12+80], {%rd14930, %rd14932};
	st.local.v2.u64 	[%rd12+96], {%rd14934, %rd14936};
	st.local.v2.u64 	[%rd12+112], {%rd14938, %rd14940};
	xor.b64  	%rd19676, %rd19709, 128;
	mov.b32 	%r10412, 0;
	mov.u64 	%rd19663, %rd19695;
	mov.u64 	%rd19664, %rd19696;
	mov.u64 	%rd19665, %rd19696;
	mov.u64 	%rd19666, %rd19695;
	mov.u64 	%rd19667, %rd19699;
	mov.u64 	%rd19668, %rd19701;
	mov.u64 	%rd19669, %rd19701;
	mov.u64 	%rd19670, %rd19699;
	mov.u64 	%rd19671, %rd19703;
	mov.u64 	%rd19672, %rd19704;
	mov.u64 	%rd19673, %rd19704;
	mov.u64 	%rd19674, %rd19703;
	mov.u64 	%rd19675, %rd19707;
	mov.u64 	%rd19677, %rd19709;
	mov.u64 	%rd19678, %rd19710;
$L__BB0_338:
	mul.wide.u32 	%rd14941, %r10412, 16;
	add.s64 	%rd14943, %rd14307, %rd14941;
	ld.const.u8 	%r7094, [%rd14943];
	mul.wide.u32 	%rd14944, %r7094, 8;
	add.s64 	%rd14945, %rd12, %rd14944;
	ld.local.u64 	%rd14946, [%rd14945];
	ld.const.u8 	%r7095, [%rd14943+1];
	mul.wide.u32 	%rd14947, %r7095, 8;
	add.s64 	%rd14948, %rd12, %rd14947;
	ld.local.u64 	%rd14949, [%rd14948];
	add.s64 	%rd14950, %rd19678, %rd14946;
	add.s64 	%rd14951, %rd14950, %rd19677;
	xor.b64  	%rd14952, %rd19676, %rd14951;
	mov.b64 	{%r7096, %r7097}, %rd14952;
	mov.b64 	%rd14953, {%r7097, %r7096};
	add.s64 	%rd14954, %rd19675, %rd14953;
	xor.b64  	%rd14955, %rd19677, %rd14954;
	mov.b64 	{%r7098, %r7099}, %rd14955;
	shf.l.wrap.b32 	%r7100, %r7099, %r7098, 8;
	shf.l.wrap.b32 	%r7101, %r7098, %r7099, 8;
	mov.b64 	%rd14956, {%r7101, %r7100};
	add.s64 	%rd14957, %rd14956, %rd14949;
	add.s64 	%rd14958, %rd14957, %rd14951;
	xor.b64  	%rd14959, %rd14953, %rd14958;
	mov.b64 	{%r7102, %r7103}, %rd14959;
	shf.l.wrap.b32 	%r7104, %r7103, %r7102, 16;
	shf.l.wrap.b32 	%r7105, %r7102, %r7103, 16;
	mov.b64 	%rd14960, {%r7105, %r7104};
	add.s64 	%rd14961, %rd14954, %rd14960;
	xor.b64  	%rd14962, %rd14956, %rd14961;
	mov.b64 	{%r7106, %r7107}, %rd14962;
	shf.l.wrap.b32 	%r7108, %r7106, %r7107, 1;
	shf.l.wrap.b32 	%r7109, %r7107, %r7106, 1;
	mov.b64 	%rd14963, {%r7109, %r7108};
	ld.const.u8 	%r7110, [%rd14943+2];
	mul.wide.u32 	%rd14964, %r7110, 8;
	add.s64 	%rd14965, %rd12, %rd14964;
	ld.local.u64 	%rd14966, [%rd14965];
	ld.const.u8 	%r7111, [%rd14943+3];
	mul.wide.u32 	%rd14967, %r7111, 8;
	add.s64 	%rd14968, %rd12, %rd14967;
	ld.local.u64 	%rd14969, [%rd14968];
	add.s64 	%rd14970, %rd19674, %rd14966;
	add.s64 	%rd14971, %rd14970, %rd19673;
	xor.b64  	%rd14972, %rd19672, %rd14971;
	mov.b64 	{%r7112, %r7113}, %rd14972;
	mov.b64 	%rd14973, {%r7113, %r7112};
	add.s64 	%rd14974, %rd19671, %rd14973;
	xor.b64  	%rd14975, %rd19673, %rd14974;
	mov.b64 	{%r7114, %r7115}, %rd14975;
	shf.l.wrap.b32 	%r7116, %r7115, %r7114, 8;
	shf.l.wrap.b32 	%r7117, %r7114, %r7115, 8;
	mov.b64 	%rd14976, {%r7117, %r7116};
	add.s64 	%rd14977, %rd14976, %rd14969;
	add.s64 	%rd14978, %rd14977, %rd14971;
	xor.b64  	%rd14979, %rd14973, %rd14978;
	mov.b64 	{%r7118, %r7119}, %rd14979;
	shf.l.wrap.b32 	%r7120, %r7119, %r7118, 16;
	shf.l.wrap.b32 	%r7121, %r7118, %r7119, 16;
	mov.b64 	%rd14980, {%r7121, %r7120};
	add.s64 	%rd14981, %rd14974, %rd14980;
	xor.b64  	%rd14982, %rd14976, %rd14981;
	mov.b64 	{%r7122, %r7123}, %rd14982;
	shf.l.wrap.b32 	%r7124, %r7122, %r7123, 1;
	shf.l.wrap.b32 	%r7125, %r7123, %r7122, 1;
	mov.b64 	%rd14983, {%r7125, %r7124};
	ld.const.u8 	%r7126, [%rd14943+4];
	mul.wide.u32 	%rd14984, %r7126, 8;
	add.s64 	%rd14985, %rd12, %rd14984;
	ld.local.u64 	%rd14986, [%rd14985];
	ld.const.u8 	%r7127, [%rd14943+5];
	mul.wide.u32 	%rd14987, %r7127, 8;
	add.s64 	%rd14988, %rd12, %rd14987;
	ld.local.u64 	%rd14989, [%rd14988];
	add.s64 	%rd14990, %rd19670, %rd14986;
	add.s64 	%rd14991, %rd14990, %rd19669;
	xor.b64  	%rd14992, %rd19668, %rd14991;
	mov.b64 	{%r7128, %r7129}, %rd14992;
	mov.b64 	%rd14993, {%r7129, %r7128};
	add.s64 	%rd14994, %rd19667, %rd14993;
	xor.b64  	%rd14995, %rd19669, %rd14994;
	mov.b64 	{%r7130, %r7131}, %rd14995;
	shf.l.wrap.b32 	%r7132, %r7131, %r7130, 8;
	shf.l.wrap.b32 	%r7133, %r7130, %r7131, 8;
	mov.b64 	%rd14996, {%r7133, %r7132};
	add.s64 	%rd14997, %rd14996, %rd14989;
	add.s64 	%rd14998, %rd14997, %rd14991;
	xor.b64  	%rd14999, %rd14993, %rd14998;
	mov.b64 	{%r7134, %r7135}, %rd14999;
	shf.l.wrap.b32 	%r7136, %r7135, %r7134, 16;
	shf.l.wrap.b32 	%r7137, %r7134, %r7135, 16;
	mov.b64 	%rd15000, {%r7137, %r7136};
	add.s64 	%rd15001, %rd14994, %rd15000;
	xor.b64  	%rd15002, %rd14996, %rd15001;
	mov.b64 	{%r7138, %r7139}, %rd15002;
	shf.l.wrap.b32 	%r7140, %r7138, %r7139, 1;
	shf.l.wrap.b32 	%r7141, %r7139, %r7138, 1;
	mov.b64 	%rd15003, {%r7141, %r7140};
	ld.const.u8 	%r7142, [%rd14943+6];
	mul.wide.u32 	%rd15004, %r7142, 8;
	add.s64 	%rd15005, %rd12, %rd15004;
	ld.local.u64 	%rd15006, [%rd15005];
	ld.const.u8 	%r7143, [%rd14943+7];
	mul.wide.u32 	%rd15007, %r7143, 8;
	add.s64 	%rd15008, %rd12, %rd15007;
	ld.local.u64 	%rd15009, [%rd15008];
	add.s64 	%rd15010, %rd19666, %rd15006;
	add.s64 	%rd15011, %rd15010, %rd19665;
	xor.b64  	%rd15012, %rd19664, %rd15011;
	mov.b64 	{%r7144, %r7145}, %rd15012;
	mov.b64 	%rd15013, {%r7145, %r7144};
	add.s64 	%rd15014, %rd19663, %rd15013;
	xor.b64  	%rd15015, %rd19665, %rd15014;
	mov.b64 	{%r7146, %r7147}, %rd15015;
	shf.l.wrap.b32 	%r7148, %r7147, %r7146, 8;
	shf.l.wrap.b32 	%r7149, %r7146, %r7147, 8;
	mov.b64 	%rd15016, {%r7149, %r7148};
	add.s64 	%rd15017, %rd15016, %rd15009;
	add.s64 	%rd15018, %rd15017, %rd15011;
	xor.b64  	%rd15019, %rd15013, %rd15018;
	mov.b64 	{%r7150, %r7151}, %rd15019;
	shf.l.wrap.b32 	%r7152, %r7151, %r7150, 16;
	shf.l.wrap.b32 	%r7153, %r7150, %r7151, 16;
	mov.b64 	%rd15020, {%r7153, %r7152};
	add.s64 	%rd15021, %rd15014, %rd15020;
	xor.b64  	%rd15022, %rd15016, %rd15021;
	mov.b64 	{%r7154, %r7155}, %rd15022;
	shf.l.wrap.b32 	%r7156, %r7154, %r7155, 1;
	shf.l.wrap.b32 	%r7157, %r7155, %r7154, 1;
	mov.b64 	%rd15023, {%r7157, %r7156};
	ld.const.u8 	%r7158, [%rd14943+8];
	mul.wide.u32 	%rd15024, %r7158, 8;
	add.s64 	%rd15025, %rd12, %rd15024;
	ld.local.u64 	%rd15026, [%rd15025];
	ld.const.u8 	%r7159, [%rd14943+9];
	mul.wide.u32 	%rd15027, %r7159, 8;
	add.s64 	%rd15028, %rd12, %rd15027;
	ld.local.u64 	%rd15029, [%rd15028];
	add.s64 	%rd15030, %rd14958, %rd15026;
	add.s64 	%rd15031, %rd15030, %rd14983;
	xor.b64  	%rd15032, %rd15020, %rd15031;
	mov.b64 	{%r7160, %r7161}, %rd15032;
	mov.b64 	%rd15033, {%r7161, %r7160};
	add.s64 	%rd15034, %rd15001, %rd15033;
	xor.b64  	%rd15035, %rd14983, %rd15034;
	mov.b64 	{%r7162, %r7163}, %rd15035;
	shf.l.wrap.b32 	%r7164, %r7163, %r7162, 8;
	shf.l.wrap.b32 	%r7165, %r7162, %r7163, 8;
	mov.b64 	%rd15036, {%r7165, %r7164};
	add.s64 	%rd15037, %rd15036, %rd15029;
	add.s64 	%rd19678, %rd15037, %rd15031;
	xor.b64  	%rd15038, %rd15033, %rd19678;
	mov.b64 	{%r7166, %r7167}, %rd15038;
	shf.l.wrap.b32 	%r7168, %r7167, %r7166, 16;
	shf.l.wrap.b32 	%r7169, %r7166, %r7167, 16;
	mov.b64 	%rd19664, {%r7169, %r7168};
	add.s64 	%rd19667, %rd15034, %rd19664;
	xor.b64  	%rd15039, %rd15036, %rd19667;
	mov.b64 	{%r7170, %r7171}, %rd15039;
	shf.l.wrap.b32 	%r7172, %r7170, %r7171, 1;
	shf.l.wrap.b32 	%r7173, %r7171, %r7170, 1;
	mov.b64 	%rd19673, {%r7173, %r7172};
	ld.const.u8 	%r7174, [%rd14943+10];
	mul.wide.u32 	%rd15040, %r7174, 8;
	add.s64 	%rd15041, %rd12, %rd15040;
	ld.local.u64 	%rd15042, [%rd15041];
	ld.const.u8 	%r7175, [%rd14943+11];
	mul.wide.u32 	%rd15043, %r7175, 8;
	add.s64 	%rd15044, %rd12, %rd15043;
	ld.local.u64 	%rd15045, [%rd15044];
	add.s64 	%rd15046, %rd14978, %rd15042;
	add.s64 	%rd15047, %rd15046, %rd15003;
	xor.b64  	%rd15048, %rd14960, %rd15047;
	mov.b64 	{%r7176, %r7177}, %rd15048;
	mov.b64 	%rd15049, {%r7177, %r7176};
	add.s64 	%rd15050, %rd15021, %rd15049;
	xor.b64  	%rd15051, %rd15003, %rd15050;
	mov.b64 	{%r7178, %r7179}, %rd15051;
	shf.l.wrap.b32 	%r7180, %r7179, %r7178, 8;
	shf.l.wrap.b32 	%r7181, %r7178, %r7179, 8;
	mov.b64 	%rd15052, {%r7181, %r7180};
	add.s64 	%rd15053, %rd15052, %rd15045;
	add.s64 	%rd19674, %rd15053, %rd15047;
	xor.b64  	%rd15054, %rd15049, %rd19674;
	mov.b64 	{%r7182, %r7183}, %rd15054;
	shf.l.wrap.b32 	%r7184, %r7183, %r7182, 16;
	shf.l.wrap.b32 	%r7185, %r7182, %r7183, 16;
	mov.b64 	%rd19676, {%r7185, %r7184};
	add.s64 	%rd19663, %rd15050, %rd19676;
	xor.b64  	%rd15055, %rd15052, %rd19663;
	mov.b64 	{%r7186, %r7187}, %rd15055;
	shf.l.wrap.b32 	%r7188, %r7186, %r7187, 1;
	shf.l.wrap.b32 	%r7189, %r7187, %r7186, 1;
	mov.b64 	%rd19669, {%r7189, %r7188};
	ld.const.u8 	%r7190, [%rd14943+12];
	mul.wide.u32 	%rd15056, %r7190, 8;
	add.s64 	%rd15057, %rd12, %rd15056;
	ld.local.u64 	%rd15058, [%rd15057];
	ld.const.u8 	%r7191, [%rd14943+13];
	mul.wide.u32 	%rd15059, %r7191, 8;
	add.s64 	%rd15060, %rd12, %rd15059;
	ld.local.u64 	%rd15061, [%rd15060];
	add.s64 	%rd15062, %rd14998, %rd15058;
	add.s64 	%rd15063, %rd15062, %rd15023;
	xor.b64  	%rd15064, %rd14980, %rd15063;
	mov.b64 	{%r7192, %r7193}, %rd15064;
	mov.b64 	%rd15065, {%r7193, %r7192};
	add.s64 	%rd15066, %rd14961, %rd15065;
	xor.b64  	%rd15067, %rd15023, %rd15066;
	mov.b64 	{%r7194, %r7195}, %rd15067;
	shf.l.wrap.b32 	%r7196, %r7195, %r7194, 8;
	shf.l.wrap.b32 	%r7197, %r7194, %r7195, 8;
	mov.b64 	%rd15068, {%r7197, %r7196};
	add.s64 	%rd15069, %rd15068, %rd15061;
	add.s64 	%rd19670, %rd15069, %rd15063;
	xor.b64  	%rd15070, %rd15065, %rd19670;
	mov.b64 	{%r7198, %r7199}, %rd15070;
	shf.l.wrap.b32 	%r7200, %r7199, %r7198, 16;
	shf.l.wrap.b32 	%r7201, %r7198, %r7199, 16;
	mov.b64 	%rd19672, {%r7201, %r7200};
	add.s64 	%rd19675, %rd15066, %rd19672;
	xor.b64  	%rd15071, %rd15068, %rd19675;
	mov.b64 	{%r7202, %r7203}, %rd15071;
	shf.l.wrap.b32 	%r7204, %r7202, %r7203, 1;
	shf.l.wrap.b32 	%r7205, %r7203, %r7202, 1;
	mov.b64 	%rd19665, {%r7205, %r7204};
	ld.const.u8 	%r7206, [%rd14943+14];
	mul.wide.u32 	%rd15072, %r7206, 8;
	add.s64 	%rd15073, %rd12, %rd15072;
	ld.local.u64 	%rd15074, [%rd15073];
	ld.const.u8 	%r7207, [%rd14943+15];
	mul.wide.u32 	%rd15075, %r7207, 8;
	add.s64 	%rd15076, %rd12, %rd15075;
	ld.local.u64 	%rd15077, [%rd15076];
	add.s64 	%rd15078, %rd15018, %rd15074;
	add.s64 	%rd15079, %rd15078, %rd14963;
	xor.b64  	%rd15080, %rd15000, %rd15079;
	mov.b64 	{%r7208, %r7209}, %rd15080;
	mov.b64 	%rd15081, {%r7209, %r7208};
	add.s64 	%rd15082, %rd14981, %rd15081;
	xor.b64  	%rd15083, %rd14963, %rd15082;
	mov.b64 	{%r7210, %r7211}, %rd15083;
	shf.l.wrap.b32 	%r7212, %r7211, %r7210, 8;
	shf.l.wrap.b32 	%r7213, %r7210, %r7211, 8;
	mov.b64 	%rd15084, {%r7213, %r7212};
	add.s64 	%rd15085, %rd15084, %rd15077;
	add.s64 	%rd19666, %rd15085, %rd15079;
	xor.b64  	%rd15086, %rd15081, %rd19666;
	mov.b64 	{%r7214, %r7215}, %rd15086;
	shf.l.wrap.b32 	%r7216, %r7215, %r7214, 16;
	shf.l.wrap.b32 	%r7217, %r7214, %r7215, 16;
	mov.b64 	%rd19668, {%r7217, %r7216};
	add.s64 	%rd19671, %rd15082, %rd19668;
	xor.b64  	%rd15087, %rd15084, %rd19671;
	mov.b64 	{%r7218, %r7219}, %rd15087;
	shf.l.wrap.b32 	%r7220, %r7218, %r7219, 1;
	shf.l.wrap.b32 	%r7221, %r7219, %r7218, 1;
	mov.b64 	%rd19677, {%r7221, %r7220};
	add.s32 	%r10412, %r10412, 1;
	setp.ne.s32 	%p224, %r10412, 12;
	@%p224 bra 	$L__BB0_338;
	xor.b64  	%rd15088, %rd19675, %rd19678;
	xor.b64  	%rd1907, %rd15088, %rd19710;
	xor.b64  	%rd15089, %rd19671, %rd19674;
	xor.b64  	%rd1908, %rd15089, %rd19703;
	xor.b64  	%rd15090, %rd19667, %rd19670;
	xor.b64  	%rd1909, %rd15090, %rd19699;
	xor.b64  	%rd15091, %rd19663, %rd19666;
	xor.b64  	%rd1910, %rd15091, %rd19695;
	xor.b64  	%rd15092, %rd19676, %rd19677;
	xor.b64  	%rd1911, %rd15092, %rd19709;
	xor.b64  	%rd15093, %rd19672, %rd19673;
	xor.b64  	%rd1912, %rd15093, %rd19704;
	xor.b64  	%rd15094, %rd19668, %rd19669;
	xor.b64  	%rd1913, %rd15094, %rd19701;
	xor.b64  	%rd15095, %rd19664, %rd19665;
	xor.b64  	%rd1914, %rd15095, %rd19696;
	cvt.u64.u32 	%rd15096, %r103;
	mov.b64 	%rd15097, 0;
	st.local.v2.u64 	[%rd12], {%rd15096, %rd15097};
	st.local.v2.u64 	[%rd12+16], {%rd15097, %rd15097};
	st.local.v2.u64 	[%rd12+32], {%rd15097, %rd15097};
	st.local.v2.u64 	[%rd12+48], {%rd15097, %rd15097};
	st.local.v2.u64 	[%rd12+64], {%rd15097, %rd15097};
	st.local.v2.u64 	[%rd12+80], {%rd15097, %rd15097};
	st.local.v2.u64 	[%rd12+96], {%rd15097, %rd15097};
	st.local.v2.u64 	[%rd12+112], {%rd15097, %rd15097};
	xor.b64  	%rd19692, %rd19709, 132;
	mov.b32 	%r10413, 0;
	mov.u64 	%rd19679, %rd19695;
	mov.u64 	%rd19680, %rd19696;
	mov.u64 	%rd19681, %rd1914;
	mov.u64 	%rd19682, %rd1910;
	mov.u64 	%rd19683, %rd19699;
	mov.u64 	%rd19684, %rd19700;
	mov.u64 	%rd19685, %rd1913;
	mov.u64 	%rd19686, %rd1909;
	mov.u64 	%rd19687, %rd19703;
	mov.u64 	%rd19688, %rd19704;
	mov.u64 	%rd19689, %rd1912;
	mov.u64 	%rd19690, %rd1908;
	mov.u64 	%rd19691, %rd19707;
	mov.u64 	%rd19693, %rd1911;
	mov.u64 	%rd19694, %rd1907;
$L__BB0_340:
	mul.wide.u32 	%rd15098, %r10413, 16;
	add.s64 	%rd15100, %rd14307, %rd15098;
	ld.const.u8 	%r7223, [%rd15100];
	mul.wide.u32 	%rd15101, %r7223, 8;
	add.s64 	%rd15102, %rd12, %rd15101;
	ld.local.u64 	%rd15103, [%rd15102];
	ld.const.u8 	%r7224, [%rd15100+1];
	mul.wide.u32 	%rd15104, %r7224, 8;
	add.s64 	%rd15105, %rd12, %rd15104;
	ld.local.u64 	%rd15106, [%rd15105];
	add.s64 	%rd15107, %rd19694, %rd15103;
	add.s64 	%rd15108, %rd15107, %rd19693;
	xor.b64  	%rd15109, %rd19692, %rd15108;
	mov.b64 	{%r7225, %r7226}, %rd15109;
	mov.b64 	%rd15110, {%r7226, %r7225};
	add.s64 	%rd15111, %rd19691, %rd15110;
	xor.b64  	%rd15112, %rd19693, %rd15111;
	mov.b64 	{%r7227, %r7228}, %rd15112;
	shf.l.wrap.b32 	%r7229, %r7228, %r7227, 8;
	shf.l.wrap.b32 	%r7230, %r7227, %r7228, 8;
	mov.b64 	%rd15113, {%r7230, %r7229};
	add.s64 	%rd15114, %rd15113, %rd15106;
	add.s64 	%rd15115, %rd15114, %rd15108;
	xor.b64  	%rd15116, %rd15110, %rd15115;
	mov.b64 	{%r7231, %r7232}, %rd15116;
	shf.l.wrap.b32 	%r7233, %r7232, %r7231, 16;
	shf.l.wrap.b32 	%r7234, %r7231, %r7232, 16;
	mov.b64 	%rd15117, {%r7234, %r7233};
	add.s64 	%rd15118, %rd15111, %rd15117;
	xor.b64  	%rd15119, %rd15113, %rd15118;
	mov.b64 	{%r7235, %r7236}, %rd15119;
	shf.l.wrap.b32 	%r7237, %r7235, %r7236, 1;
	shf.l.wrap.b32 	%r7238, %r7236, %r7235, 1;
	mov.b64 	%rd15120, {%r7238, %r7237};
	ld.const.u8 	%r7239, [%rd15100+2];
	mul.wide.u32 	%rd15121, %r7239, 8;
	add.s64 	%rd15122, %rd12, %rd15121;
	ld.local.u64 	%rd15123, [%rd15122];
	ld.const.u8 	%r7240, [%rd15100+3];
	mul.wide.u32 	%rd15124, %r7240, 8;
	add.s64 	%rd15125, %rd12, %rd15124;
	ld.local.u64 	%rd15126, [%rd15125];
	add.s64 	%rd15127, %rd19690, %rd15123;
	add.s64 	%rd15128, %rd15127, %rd19689;
	xor.b64  	%rd15129, %rd19688, %rd15128;
	mov.b64 	{%r7241, %r7242}, %rd15129;
	mov.b64 	%rd15130, {%r7242, %r7241};
	add.s64 	%rd15131, %rd19687, %rd15130;
	xor.b64  	%rd15132, %rd19689, %rd15131;
	mov.b64 	{%r7243, %r7244}, %rd15132;
	shf.l.wrap.b32 	%r7245, %r7244, %r7243, 8;
	shf.l.wrap.b32 	%r7246, %r7243, %r7244, 8;
	mov.b64 	%rd15133, {%r7246, %r7245};
	add.s64 	%rd15134, %rd15133, %rd15126;
	add.s64 	%rd15135, %rd15134, %rd15128;
	xor.b64  	%rd15136, %rd15130, %rd15135;
	mov.b64 	{%r7247, %r7248}, %rd15136;
	shf.l.wrap.b32 	%r7249, %r7248, %r7247, 16;
	shf.l.wrap.b32 	%r7250, %r7247, %r7248, 16;
	mov.b64 	%rd15137, {%r7250, %r7249};
	add.s64 	%rd15138, %rd15131, %rd15137;
	xor.b64  	%rd15139, %rd15133, %rd15138;
	mov.b64 	{%r7251, %r7252}, %rd15139;
	shf.l.wrap.b32 	%r7253, %r7251, %r7252, 1;
	shf.l.wrap.b32 	%r7254, %r7252, %r7251, 1;
	mov.b64 	%rd15140, {%r7254, %r7253};
	ld.const.u8 	%r7255, [%rd15100+4];
	mul.wide.u32 	%rd15141, %r7255, 8;
	add.s64 	%rd15142, %rd12, %rd15141;
	ld.local.u64 	%rd15143, [%rd15142];
	ld.const.u8 	%r7256, [%rd15100+5];
	mul.wide.u32 	%rd15144, %r7256, 8;
	add.s64 	%rd15145, %rd12, %rd15144;
	ld.local.u64 	%rd15146, [%rd15145];
	add.s64 	%rd15147, %rd19686, %rd15143;
	add.s64 	%rd15148, %rd15147, %rd19685;
	xor.b64  	%rd15149, %rd19684, %rd15148;
	mov.b64 	{%r7257, %r7258}, %rd15149;
	mov.b64 	%rd15150, {%r7258, %r7257};
	add.s64 	%rd15151, %rd19683, %rd15150;
	xor.b64  	%rd15152, %rd19685, %rd15151;
	mov.b64 	{%r7259, %r7260}, %rd15152;
	shf.l.wrap.b32 	%r7261, %r7260, %r7259, 8;
	shf.l.wrap.b32 	%r7262, %r7259, %r7260, 8;
	mov.b64 	%rd15153, {%r7262, %r7261};
	add.s64 	%rd15154, %rd15153, %rd15146;
	add.s64 	%rd15155, %rd15154, %rd15148;
	xor.b64  	%rd15156, %rd15150, %rd15155;
	mov.b64 	{%r7263, %r7264}, %rd15156;
	shf.l.wrap.b32 	%r7265, %r7264, %r7263, 16;
	shf.l.wrap.b32 	%r7266, %r7263, %r7264, 16;
	mov.b64 	%rd15157, {%r7266, %r7265};
	add.s64 	%rd15158, %rd15151, %rd15157;
	xor.b64  	%rd15159, %rd15153, %rd15158;
	mov.b64 	{%r7267, %r7268}, %rd15159;
	shf.l.wrap.b32 	%r7269, %r7267, %r7268, 1;
	shf.l.wrap.b32 	%r7270, %r7268, %r7267, 1;
	mov.b64 	%rd15160, {%r7270, %r7269};
	ld.const.u8 	%r7271, [%rd15100+6];
	mul.wide.u32 	%rd15161, %r7271, 8;
	add.s64 	%rd15162, %rd12, %rd15161;
	ld.local.u64 	%rd15163, [%rd15162];
	ld.const.u8 	%r7272, [%rd15100+7];
	mul.wide.u32 	%rd15164, %r7272, 8;
	add.s64 	%rd15165, %rd12, %rd15164;
	ld.local.u64 	%rd15166, [%rd15165];
	add.s64 	%rd15167, %rd19682, %rd15163;
	add.s64 	%rd15168, %rd15167, %rd19681;
	xor.b64  	%rd15169, %rd19680, %rd15168;
	mov.b64 	{%r7273, %r7274}, %rd15169;
	mov.b64 	%rd15170, {%r7274, %r7273};
	add.s64 	%rd15171, %rd19679, %rd15170;
	xor.b64  	%rd15172, %rd19681, %rd15171;
	mov.b64 	{%r7275, %r7276}, %rd15172;
	shf.l.wrap.b32 	%r7277, %r7276, %r7275, 8;
	shf.l.wrap.b32 	%r7278, %r7275, %r7276, 8;
	mov.b64 	%rd15173, {%r7278, %r7277};
	add.s64 	%rd15174, %rd15173, %rd15166;
	add.s64 	%rd15175, %rd15174, %rd15168;
	xor.b64  	%rd15176, %rd15170, %rd15175;
	mov.b64 	{%r7279, %r7280}, %rd15176;
	shf.l.wrap.b32 	%r7281, %r7280, %r7279, 16;
	shf.l.wrap.b32 	%r7282, %r7279, %r7280, 16;
	mov.b64 	%rd15177, {%r7282, %r7281};
	add.s64 	%rd15178, %rd15171, %rd15177;
	xor.b64  	%rd15179, %rd15173, %rd15178;
	mov.b64 	{%r7283, %r7284}, %rd15179;
	shf.l.wrap.b32 	%r7285, %r7283, %r7284, 1;
	shf.l.wrap.b32 	%r7286, %r7284, %r7283, 1;
	mov.b64 	%rd15180, {%r7286, %r7285};
	ld.const.u8 	%r7287, [%rd15100+8];
	mul.wide.u32 	%rd15181, %r7287, 8;
	add.s64 	%rd15182, %rd12, %rd15181;
	ld.local.u64 	%rd15183, [%rd15182];
	ld.const.u8 	%r7288, [%rd15100+9];
	mul.wide.u32 	%rd15184, %r7288, 8;
	add.s64 	%rd15185, %rd12, %rd15184;
	ld.local.u64 	%rd15186, [%rd15185];
	add.s64 	%rd15187, %rd15115, %rd15183;
	add.s64 	%rd15188, %rd15187, %rd15140;
	xor.b64  	%rd15189, %rd15177, %rd15188;
	mov.b64 	{%r7289, %r7290}, %rd15189;
	mov.b64 	%rd15190, {%r7290, %r7289};
	add.s64 	%rd15191, %rd15158, %rd15190;
	xor.b64  	%rd15192, %rd15140, %rd15191;
	mov.b64 	{%r7291, %r7292}, %rd15192;
	shf.l.wrap.b32 	%r7293, %r7292, %r7291, 8;
	shf.l.wrap.b32 	%r7294, %r7291, %r7292, 8;
	mov.b64 	%rd15193, {%r7294, %r7293};
	add.s64 	%rd15194, %rd15193, %rd15186;
	add.s64 	%rd19694, %rd15194, %rd15188;
	xor.b64  	%rd15195, %rd15190, %rd19694;
	mov.b64 	{%r7295, %r7296}, %rd15195;
	shf.l.wrap.b32 	%r7297, %r7296, %r7295, 16;
	shf.l.wrap.b32 	%r7298, %r7295, %r7296, 16;
	mov.b64 	%rd19680, {%r7298, %r7297};
	add.s64 	%rd19683, %rd15191, %rd19680;
	xor.b64  	%rd15196, %rd15193, %rd19683;
	mov.b64 	{%r7299, %r7300}, %rd15196;
	shf.l.wrap.b32 	%r7301, %r7299, %r7300, 1;
	shf.l.wrap.b32 	%r7302, %r7300, %r7299, 1;
	mov.b64 	%rd19689, {%r7302, %r7301};
	ld.const.u8 	%r7303, [%rd15100+10];
	mul.wide.u32 	%rd15197, %r7303, 8;
	add.s64 	%rd15198, %rd12, %rd15197;
	ld.local.u64 	%rd15199, [%rd15198];
	ld.const.u8 	%r7304, [%rd15100+11];
	mul.wide.u32 	%rd15200, %r7304, 8;
	add.s64 	%rd15201, %rd12, %rd15200;
	ld.local.u64 	%rd15202, [%rd15201];
	add.s64 	%rd15203, %rd15135, %rd15199;
	add.s64 	%rd15204, %rd15203, %rd15160;
	xor.b64  	%rd15205, %rd15117, %rd15204;
	mov.b64 	{%r7305, %r7306}, %rd15205;
	mov.b64 	%rd15206, {%r7306, %r7305};
	add.s64 	%rd15207, %rd15178, %rd15206;
	xor.b64  	%rd15208, %rd15160, %rd15207;
	mov.b64 	{%r7307, %r7308}, %rd15208;
	shf.l.wrap.b32 	%r7309, %r7308, %r7307, 8;
	shf.l.wrap.b32 	%r7310, %r7307, %r7308, 8;
	mov.b64 	%rd15209, {%r7310, %r7309};
	add.s64 	%rd15210, %rd15209, %rd15202;
	add.s64 	%rd19690, %rd15210, %rd15204;
	xor.b64  	%rd15211, %rd15206, %rd19690;
	mov.b64 	{%r7311, %r7312}, %rd15211;
	shf.l.wrap.b32 	%r7313, %r7312, %r7311, 16;
	shf.l.wrap.b32 	%r7314, %r7311, %r7312, 16;
	mov.b64 	%rd19692, {%r7314, %r7313};
	add.s64 	%rd19679, %rd15207, %rd19692;
	xor.b64  	%rd15212, %rd15209, %rd19679;
	mov.b64 	{%r7315, %r7316}, %rd15212;
	shf.l.wrap.b32 	%r7317, %r7315, %r7316, 1;
	shf.l.wrap.b32 	%r7318, %r7316, %r7315, 1;
	mov.b64 	%rd19685, {%r7318, %r7317};
	ld.const.u8 	%r7319, [%rd15100+12];
	mul.wide.u32 	%rd15213, %r7319, 8;
	add.s64 	%rd15214, %rd12, %rd15213;
	ld.local.u64 	%rd15215, [%rd15214];
	ld.const.u8 	%r7320, [%rd15100+13];
	mul.wide.u32 	%rd15216, %r7320, 8;
	add.s64 	%rd15217, %rd12, %rd15216;
	ld.local.u64 	%rd15218, [%rd15217];
	add.s64 	%rd15219, %rd15155, %rd15215;
	add.s64 	%rd15220, %rd15219, %rd15180;
	xor.b64  	%rd15221, %rd15137, %rd15220;
	mov.b64 	{%r7321, %r7322}, %rd15221;
	mov.b64 	%rd15222, {%r7322, %r7321};
	add.s64 	%rd15223, %rd15118, %rd15222;
	xor.b64  	%rd15224, %rd15180, %rd15223;
	mov.b64 	{%r7323, %r7324}, %rd15224;
	shf.l.wrap.b32 	%r7325, %r7324, %r7323, 8;
	shf.l.wrap.b32 	%r7326, %r7323, %r7324, 8;
	mov.b64 	%rd15225, {%r7326, %r7325};
	add.s64 	%rd15226, %rd15225, %rd15218;
	add.s64 	%rd19686, %rd15226, %rd15220;
	xor.b64  	%rd15227, %rd15222, %rd19686;
	mov.b64 	{%r7327, %r7328}, %rd15227;
	shf.l.wrap.b32 	%r7329, %r7328, %r7327, 16;
	shf.l.wrap.b32 	%r7330, %r7327, %r7328, 16;
	mov.b64 	%rd19688, {%r7330, %r7329};
	add.s64 	%rd19691, %rd15223, %rd19688;
	xor.b64  	%rd15228, %rd15225, %rd19691;
	mov.b64 	{%r7331, %r7332}, %rd15228;
	shf.l.wrap.b32 	%r7333, %r7331, %r7332, 1;
	shf.l.wrap.b32 	%r7334, %r7332, %r7331, 1;
	mov.b64 	%rd19681, {%r7334, %r7333};
	ld.const.u8 	%r7335, [%rd15100+14];
	mul.wide.u32 	%rd15229, %r7335, 8;
	add.s64 	%rd15230, %rd12, %rd15229;
	ld.local.u64 	%rd15231, [%rd15230];
	ld.const.u8 	%r7336, [%rd15100+15];
	mul.wide.u32 	%rd15232, %r7336, 8;
	add.s64 	%rd15233, %rd12, %rd15232;
	ld.local.u64 	%rd15234, [%rd15233];
	add.s64 	%rd15235, %rd15175, %rd15231;
	add.s64 	%rd15236, %rd15235, %rd15120;
	xor.b64  	%rd15237, %rd15157, %rd15236;
	mov.b64 	{%r7337, %r7338}, %rd15237;
	mov.b64 	%rd15238, {%r7338, %r7337};
	add.s64 	%rd15239, %rd15138, %rd15238;
	xor.b64  	%rd15240, %rd15120, %rd15239;
	mov.b64 	{%r7339, %r7340}, %rd15240;
	shf.l.wrap.b32 	%r7341, %r7340, %r7339, 8;
	shf.l.wrap.b32 	%r7342, %r7339, %r7340, 8;
	mov.b64 	%rd15241, {%r7342, %r7341};
	add.s64 	%rd15242, %rd15241, %rd15234;
	add.s64 	%rd19682, %rd15242, %rd15236;
	xor.b64  	%rd15243, %rd15238, %rd19682;
	mov.b64 	{%r7343, %r7344}, %rd15243;
	shf.l.wrap.b32 	%r7345, %r7344, %r7343, 16;
	shf.l.wrap.b32 	%r7346, %r7343, %r7344, 16;
	mov.b64 	%rd19684, {%r7346, %r7345};
	add.s64 	%rd19687, %rd15239, %rd19684;
	xor.b64  	%rd15244, %rd15241, %rd19687;
	mov.b64 	{%r7347, %r7348}, %rd15244;
	shf.l.wrap.b32 	%r7349, %r7347, %r7348, 1;
	shf.l.wrap.b32 	%r7350, %r7348, %r7347, 1;
	mov.b64 	%rd19693, {%r7350, %r7349};
	add.s32 	%r10413, %r10413, 1;
	setp.ne.s32 	%p225, %r10413, 12;
	@%p225 bra 	$L__BB0_340;
	xor.b64  	%rd15245, %rd19691, %rd19694;
	xor.b64  	%rd15246, %rd15245, %rd1907;
	xor.b64  	%rd15247, %rd19687, %rd19690;
	xor.b64  	%rd15248, %rd15247, %rd1908;
	xor.b64  	%rd15249, %rd19683, %rd19686;
	xor.b64  	%rd15250, %rd15249, %rd1909;
	xor.b64  	%rd15251, %rd19679, %rd19682;
	xor.b64  	%rd15252, %rd15251, %rd1910;
	xor.b64  	%rd15253, %rd19692, %rd19693;
	xor.b64  	%rd15254, %rd15253, %rd1911;
	xor.b64  	%rd15255, %rd19688, %rd19689;
	xor.b64  	%rd15256, %rd15255, %rd1912;
	xor.b64  	%rd15257, %rd19684, %rd19685;
	xor.b64  	%rd15258, %rd15257, %rd1913;
	xor.b64  	%rd15259, %rd19680, %rd19681;
	xor.b64  	%rd15260, %rd15259, %rd1914;
	shr.u64 	%rd15261, %rd15260, 32;
	shl.b64 	%rd15262, %rd15246, 32;
	or.b64  	%rd15263, %rd15262, 8192;
	mov.b64 	{%r7352, %r7353}, %rd15246;
	mov.b64 	{%r7354, %r7355}, %rd15248;
	mov.b64 	%rd15264, {%r7353, %r7354};
	st.local.v2.u64 	[%rd10], {%rd15263, %rd15264};
	mov.b64 	{%r7356, %r7357}, %rd15250;
	mov.b64 	%rd15265, {%r7355, %r7356};
	mov.b64 	{%r7358, %r7359}, %rd15252;
	mov.b64 	%rd15266, {%r7357, %r7358};
	st.local.v2.u64 	[%rd10+16], {%rd15265, %rd15266};
	mov.b64 	{%r7360, %r7361}, %rd15254;
	mov.b64 	%rd15267, {%r7359, %r7360};
	mov.b64 	{%r7362, %r7363}, %rd15256;
	mov.b64 	%rd15268, {%r7361, %r7362};
	st.local.v2.u64 	[%rd10+32], {%rd15267, %rd15268};
	mov.b64 	{%r7364, %r7365}, %rd15258;
	mov.b64 	%rd15269, {%r7363, %r7364};
	mov.b64 	{%r7366, %r7367}, %rd15260;
	mov.b64 	%rd15270, {%r7365, %r7366};
	st.local.v2.u64 	[%rd10+48], {%rd15269, %rd15270};
	mov.b64 	%rd15271, 0;
	st.local.v2.u64 	[%rd10+64], {%rd15261, %rd15271};
	st.local.v2.u64 	[%rd10+80], {%rd15271, %rd15271};
	st.local.v2.u64 	[%rd10+96], {%rd15271, %rd15271};
	st.local.v2.u64 	[%rd10+112], {%rd15271, %rd15271};
	xor.b64  	%rd19708, %rd19709, 68;
	mov.b32 	%r10414, 0;
	mov.u64 	%rd19697, %rd19696;
	mov.u64 	%rd19698, %rd19695;
	mov.u64 	%rd19702, %rd19699;
	mov.u64 	%rd19705, %rd19704;
	mov.u64 	%rd19706, %rd19703;
$L__BB0_342:
	mul.wide.u32 	%rd15272, %r10414, 16;
	add.s64 	%rd15274, %rd14307, %rd15272;
	ld.const.u8 	%r7368, [%rd15274];
	mul.wide.u32 	%rd15275, %r7368, 8;
	add.s64 	%rd15276, %rd10, %rd15275;
	ld.local.u64 	%rd15277, [%rd15276];
	ld.const.u8 	%r7369, [%rd15274+1];
	mul.wide.u32 	%rd15278, %r7369, 8;
	add.s64 	%rd15279, %rd10, %rd15278;
	ld.local.u64 	%rd15280, [%rd15279];
	add.s64 	%rd15281, %rd19710, %rd15277;
	add.s64 	%rd15282, %rd15281, %rd19709;
	xor.b64  	%rd15283, %rd19708, %rd15282;
	mov.b64 	{%r7370, %r7371}, %rd15283;
	mov.b64 	%rd15284, {%r7371, %r7370};
	add.s64 	%rd15285, %rd19707, %rd15284;
	xor.b64  	%rd15286, %rd19709, %rd15285;
	mov.b64 	{%r7372, %r7373}, %rd15286;
	shf.l.wrap.b32 	%r7374, %r7373, %r7372, 8;
	shf.l.wrap.b32 	%r7375, %r7372, %r7373, 8;
	mov.b64 	%rd15287, {%r7375, %r7374};
	add.s64 	%rd15288, %rd15287, %rd15280;
	add.s64 	%rd15289, %rd15288, %rd15282;
	xor.b64  	%rd15290, %rd15284, %rd15289;
	mov.b64 	{%r7376, %r7377}, %rd15290;
	shf.l.wrap.b32 	%r7378, %r7377, %r7376, 16;
	shf.l.wrap.b32 	%r7379, %r7376, %r7377, 16;
	mov.b64 	%rd15291, {%r7379, %r7378};
	add.s64 	%rd15292, %rd15285, %rd15291;
	xor.b64  	%rd15293, %rd15287, %rd15292;
	mov.b64 	{%r7380, %r7381}, %rd15293;
	shf.l.wrap.b32 	%r7382, %r7380, %r7381, 1;
	shf.l.wrap.b32 	%r7383, %r7381, %r7380, 1;
	mov.b64 	%rd15294, {%r7383, %r7382};
	ld.const.u8 	%r7384, [%rd15274+2];
	mul.wide.u32 	%rd15295, %r7384, 8;
	add.s64 	%rd15296, %rd10, %rd15295;
	ld.local.u64 	%rd15297, [%rd15296];
	ld.const.u8 	%r7385, [%rd15274+3];
	mul.wide.u32 	%rd15298, %r7385, 8;
	add.s64 	%rd15299, %rd10, %rd15298;
	ld.local.u64 	%rd15300, [%rd15299];
	add.s64 	%rd15301, %rd19706, %rd15297;
	add.s64 	%rd15302, %rd15301, %rd19705;
	xor.b64  	%rd15303, %rd19704, %rd15302;
	mov.b64 	{%r7386, %r7387}, %rd15303;
	mov.b64 	%rd15304, {%r7387, %r7386};
	add.s64 	%rd15305, %rd19703, %rd15304;
	xor.b64  	%rd15306, %rd19705, %rd15305;
	mov.b64 	{%r7388, %r7389}, %rd15306;
	shf.l.wrap.b32 	%r7390, %r7389, %r7388, 8;
	shf.l.wrap.b32 	%r7391, %r7388, %r7389, 8;
	mov.b64 	%rd15307, {%r7391, %r7390};
	add.s64 	%rd15308, %rd15307, %rd15300;
	add.s64 	%rd15309, %rd15308, %rd15302;
	xor.b64  	%rd15310, %rd15304, %rd15309;
	mov.b64 	{%r7392, %r7393}, %rd15310;
	shf.l.wrap.b32 	%r7394, %r7393, %r7392, 16;
	shf.l.wrap.b32 	%r7395, %r7392, %r7393, 16;
	mov.b64 	%rd15311, {%r7395, %r7394};
	add.s64 	%rd15312, %rd15305, %rd15311;
	xor.b64  	%rd15313, %rd15307, %rd15312;
	mov.b64 	{%r7396, %r7397}, %rd15313;
	shf.l.wrap.b32 	%r7398, %r7396, %r7397, 1;
	shf.l.wrap.b32 	%r7399, %r7397, %r7396, 1;
	mov.b64 	%rd15314, {%r7399, %r7398};
	ld.const.u8 	%r7400, [%rd15274+4];
	mul.wide.u32 	%rd15315, %r7400, 8;
	add.s64 	%rd15316, %rd10, %rd15315;
	ld.local.u64 	%rd15317, [%rd15316];
	ld.const.u8 	%r7401, [%rd15274+5];
	mul.wide.u32 	%rd15318, %r7401, 8;
	add.s64 	%rd15319, %rd10, %rd15318;
	ld.local.u64 	%rd15320, [%rd15319];
	add.s64 	%rd15321, %rd19702, %rd15317;
	add.s64 	%rd15322, %rd15321, %rd19701;
	xor.b64  	%rd15323, %rd19700, %rd15322;
	mov.b64 	{%r7402, %r7403}, %rd15323;
	mov.b64 	%rd15324, {%r7403, %r7402};
	add.s64 	%rd15325, %rd19699, %rd15324;
	xor.b64  	%rd15326, %rd19701, %rd15325;
	mov.b64 	{%r7404, %r7405}, %rd15326;
	shf.l.wrap.b32 	%r7406, %r7405, %r7404, 8;
	shf.l.wrap.b32 	%r7407, %r7404, %r7405, 8;
	mov.b64 	%rd15327, {%r7407, %r7406};
	add.s64 	%rd15328, %rd15327, %rd15320;
	add.s64 	%rd15329, %rd15328, %rd15322;
	xor.b64  	%rd15330, %rd15324, %rd15329;
	mov.b64 	{%r7408, %r7409}, %rd15330;
	shf.l.wrap.b32 	%r7410, %r7409, %r7408, 16;
	shf.l.wrap.b32 	%r7411, %r7408, %r7409, 16;
	mov.b64 	%rd15331, {%r7411, %r7410};
	add.s64 	%rd15332, %rd15325, %rd15331;
	xor.b64  	%rd15333, %rd15327, %rd15332;
	mov.b64 	{%r7412, %r7413}, %rd15333;
	shf.l.wrap.b32 	%r7414, %r7412, %r7413, 1;
	shf.l.wrap.b32 	%r7415, %r7413, %r7412, 1;
	mov.b64 	%rd15334, {%r7415, %r7414};
	ld.const.u8 	%r7416, [%rd15274+6];
	mul.wide.u32 	%rd15335, %r7416, 8;
	add.s64 	%rd15336, %rd10, %rd15335;
	ld.local.u64 	%rd15337, [%rd15336];
	ld.const.u8 	%r7417, [%rd15274+7];
	mul.wide.u32 	%rd15338, %r7417, 8;
	add.s64 	%rd15339, %rd10, %rd15338;
	ld.local.u64 	%rd15340, [%rd15339];
	add.s64 	%rd15341, %rd19698, %rd15337;
	add.s64 	%rd15342, %rd15341, %rd19697;
	xor.b64  	%rd15343, %rd19696, %rd15342;
	mov.b64 	{%r7418, %r7419}, %rd15343;
	mov.b64 	%rd15344, {%r7419, %r7418};
	add.s64 	%rd15345, %rd19695, %rd15344;
	xor.b64  	%rd15346, %rd19697, %rd15345;
	mov.b64 	{%r7420, %r7421}, %rd15346;
	shf.l.wrap.b32 	%r7422, %r7421, %r7420, 8;
	shf.l.wrap.b32 	%r7423, %r7420, %r7421, 8;
	mov.b64 	%rd15347, {%r7423, %r7422};
	add.s64 	%rd15348, %rd15347, %rd15340;
	add.s64 	%rd15349, %rd15348, %rd15342;
	xor.b64  	%rd15350, %rd15344, %rd15349;
	mov.b64 	{%r7424, %r7425}, %rd15350;
	shf.l.wrap.b32 	%r7426, %r7425, %r7424, 16;
	shf.l.wrap.b32 	%r7427, %r7424, %r7425, 16;
	mov.b64 	%rd15351, {%r7427, %r7426};
	add.s64 	%rd15352, %rd15345, %rd15351;
	xor.b64  	%rd15353, %rd15347, %rd15352;
	mov.b64 	{%r7428, %r7429}, %rd15353;
	shf.l.wrap.b32 	%r7430, %r7428, %r7429, 1;
	shf.l.wrap.b32 	%r7431, %r7429, %r7428, 1;
	mov.b64 	%rd15354, {%r7431, %r7430};
	ld.const.u8 	%r7432, [%rd15274+8];
	mul.wide.u32 	%rd15355, %r7432, 8;
	add.s64 	%rd15356, %rd10, %rd15355;
	ld.local.u64 	%rd15357, [%rd15356];
	ld.const.u8 	%r7433, [%rd15274+9];
	mul.wide.u32 	%rd15358, %r7433, 8;
	add.s64 	%rd15359, %rd10, %rd15358;
	ld.local.u64 	%rd15360, [%rd15359];
	add.s64 	%rd15361, %rd15289, %rd15357;
	add.s64 	%rd15362, %rd15361, %rd15314;
	xor.b64  	%rd15363, %rd15351, %rd15362;
	mov.b64 	{%r7434, %r7435}, %rd15363;
	mov.b64 	%rd15364, {%r7435, %r7434};
	add.s64 	%rd15365, %rd15332, %rd15364;
	xor.b64  	%rd15366, %rd15314, %rd15365;
	mov.b64 	{%r7436, %r7437}, %rd15366;
	shf.l.wrap.b32 	%r7438, %r7437, %r7436, 8;
	shf.l.wrap.b32 	%r7439, %r7436, %r7437, 8;
	mov.b64 	%rd15367, {%r7439, %r7438};
	add.s64 	%rd15368, %rd15367, %rd15360;
	add.s64 	%rd19710, %rd15368, %rd15362;
	xor.b64  	%rd15369, %rd15364, %rd19710;
	mov.b64 	{%r7440, %r7441}, %rd15369;
	shf.l.wrap.b32 	%r7442, %r7441, %r7440, 16;
	shf.l.wrap.b32 	%r7443, %r7440, %r7441, 16;
	mov.b64 	%rd19696, {%r7443, %r7442};
	add.s64 	%rd19699, %rd15365, %rd19696;
	xor.b64  	%rd15370, %rd15367, %rd19699;
	mov.b64 	{%r7444, %r7445}, %rd15370;
	shf.l.wrap.b32 	%r7446, %r7444, %r7445, 1;
	shf.l.wrap.b32 	%r7447, %r7445, %r7444, 1;
	mov.b64 	%rd19705, {%r7447, %r7446};
	ld.const.u8 	%r7448, [%rd15274+10];
	mul.wide.u32 	%rd15371, %r7448, 8;
	add.s64 	%rd15372, %rd10, %rd15371;
	ld.local.u64 	%rd15373, [%rd15372];
	ld.const.u8 	%r7449, [%rd15274+11];
	mul.wide.u32 	%rd15374, %r7449, 8;
	add.s64 	%rd15375, %rd10, %rd15374;
	ld.local.u64 	%rd15376, [%rd15375];
	add.s64 	%rd15377, %rd15309, %rd15373;
	add.s64 	%rd15378, %rd15377, %rd15334;
	xor.b64  	%rd15379, %rd15291, %rd15378;
	mov.b64 	{%r7450, %r7451}, %rd15379;
	mov.b64 	%rd15380, {%r7451, %r7450};
	add.s64 	%rd15381, %rd15352, %rd15380;
	xor.b64  	%rd15382, %rd15334, %rd15381;
	mov.b64 	{%r7452, %r7453}, %rd15382;
	shf.l.wrap.b32 	%r7454, %r7453, %r7452, 8;
	shf.l.wrap.b32 	%r7455, %r7452, %r7453, 8;
	mov.b64 	%rd15383, {%r7455, %r7454};
	add.s64 	%rd15384, %rd15383, %rd15376;
	add.s64 	%rd19706, %rd15384, %rd15378;
	xor.b64  	%rd15385, %rd15380, %rd19706;
	mov.b64 	{%r7456, %r7457}, %rd15385;
	shf.l.wrap.b32 	%r7458, %r7457, %r7456, 16;
	shf.l.wrap.b32 	%r7459, %r7456, %r7457, 16;
	mov.b64 	%rd19708, {%r7459, %r7458};
	add.s64 	%rd19695, %rd15381, %rd19708;
	xor.b64  	%rd15386, %rd15383, %rd19695;
	mov.b64 	{%r7460, %r7461}, %rd15386;
	shf.l.wrap.b32 	%r7462, %r7460, %r7461, 1;
	shf.l.wrap.b32 	%r7463, %r7461, %r7460, 1;
	mov.b64 	%rd19701, {%r7463, %r7462};
	ld.const.u8 	%r7464, [%rd15274+12];
	mul.wide.u32 	%rd15387, %r7464, 8;
	add.s64 	%rd15388, %rd10, %rd15387;
	ld.local.u64 	%rd15389, [%rd15388];
	ld.const.u8 	%r7465, [%rd15274+13];
	mul.wide.u32 	%rd15390, %r7465, 8;
	add.s64 	%rd15391, %rd10, %rd15390;
	ld.local.u64 	%rd15392, [%rd15391];
	add.s64 	%rd15393, %rd15329, %rd15389;
	add.s64 	%rd15394, %rd15393, %rd15354;
	xor.b64  	%rd15395, %rd15311, %rd15394;
	mov.b64 	{%r7466, %r7467}, %rd15395;
	mov.b64 	%rd15396, {%r7467, %r7466};
	add.s64 	%rd15397, %rd15292, %rd15396;
	xor.b64  	%rd15398, %rd15354, %rd15397;
	mov.b64 	{%r7468, %r7469}, %rd15398;
	shf.l.wrap.b32 	%r7470, %r7469, %r7468, 8;
	shf.l.wrap.b32 	%r7471, %r7468, %r7469, 8;
	mov.b64 	%rd15399, {%r7471, %r7470};
	add.s64 	%rd15400, %rd15399, %rd15392;
	add.s64 	%rd19702, %rd15400, %rd15394;
	xor.b64  	%rd15401, %rd15396, %rd19702;
	mov.b64 	{%r7472, %r7473}, %rd15401;
	shf.l.wrap.b32 	%r7474, %r7473, %r7472, 16;
	shf.l.wrap.b32 	%r7475, %r7472, %r7473, 16;
	mov.b64 	%rd19704, {%r7475, %r7474};
	add.s64 	%rd19707, %rd15397, %rd19704;
	xor.b64  	%rd15402, %rd15399, %rd19707;
	mov.b64 	{%r7476, %r7477}, %rd15402;
	shf.l.wrap.b32 	%r7478, %r7476, %r7477, 1;
	shf.l.wrap.b32 	%r7479, %r7477, %r7476, 1;
	mov.b64 	%rd19697, {%r7479, %r7478};
	ld.const.u8 	%r7480, [%rd15274+14];
	mul.wide.u32 	%rd15403, %r7480, 8;
	add.s64 	%rd15404, %rd10, %rd15403;
	ld.local.u64 	%rd15405, [%rd15404];
	ld.const.u8 	%r7481, [%rd15274+15];
	mul.wide.u32 	%rd15406, %r7481, 8;
	add.s64 	%rd15407, %rd10, %rd15406;
	ld.local.u64 	%rd15408, [%rd15407];
	add.s64 	%rd15409, %rd15349, %rd15405;
	add.s64 	%rd15410, %rd15409, %rd15294;
	xor.b64  	%rd15411, %rd15331, %rd15410;
	mov.b64 	{%r7482, %r7483}, %rd15411;
	mov.b64 	%rd15412, {%r7483, %r7482};
	add.s64 	%rd15413, %rd15312, %rd15412;
	xor.b64  	%rd15414, %rd15294, %rd15413;
	mov.b64 	{%r7484, %r7485}, %rd15414;
	shf.l.wrap.b32 	%r7486, %r7485, %r7484, 8;
	shf.l.wrap.b32 	%r7487, %r7484, %r7485, 8;
	mov.b64 	%rd15415, {%r7487, %r7486};
	add.s64 	%rd15416, %rd15415, %rd15408;
	add.s64 	%rd19698, %rd15416, %rd15410;
	xor.b64  	%rd15417, %rd15412, %rd19698;
	mov.b64 	{%r7488, %r7489}, %rd15417;
	shf.l.wrap.b32 	%r7490, %r7489, %r7488, 16;
	shf.l.wrap.b32 	%r7491, %r7488, %r7489, 16;
	mov.b64 	%rd19700, {%r7491, %r7490};
	add.s64 	%rd19703, %rd15413, %rd19700;
	xor.b64  	%rd15418, %rd15415, %rd19703;
	mov.b64 	{%r7492, %r7493}, %rd15418;
	shf.l.wrap.b32 	%r7494, %r7492, %r7493, 1;
	shf.l.wrap.b32 	%r7495, %r7493, %r7492, 1;
	mov.b64 	%rd19709, {%r7495, %r7494};
	add.s32 	%r10414, %r10414, 1;
	setp.ne.s32 	%p226, %r10414, 12;
	@%p226 bra 	$L__BB0_342;
	xor.b64  	%rd15419, %rd19707, %rd19710;
	xor.b64  	%rd15421, %rd15420, %rd15419;
	xor.b64  	%rd19774, %rd15421, 16842816;
	xor.b64  	%rd15422, %rd19703, %rd19706;
	xor.b64  	%rd19766, %rd15422, %rd15423;
	xor.b64  	%rd15424, %rd19699, %rd19702;
	xor.b64  	%rd19758, %rd15424, %rd15425;
	xor.b64  	%rd15426, %rd19695, %rd19698;
	xor.b64  	%rd19750, %rd15426, %rd754;
	xor.b64  	%rd15428, %rd19708, %rd19709;
	xor.b64  	%rd19742, %rd15428, %rd751;
	xor.b64  	%rd15430, %rd19704, %rd19705;
	xor.b64  	%rd19734, %rd15430, %rd753;
	xor.b64  	%rd15432, %rd19700, %rd19701;
	xor.b64  	%rd19726, %rd15432, %rd15433;
	xor.b64  	%rd15434, %rd19696, %rd19697;
	xor.b64  	%rd19718, %rd15434, %rd752;
	shr.u64 	%rd19773, %rd19774, 8;
	shr.u64 	%rd19772, %rd19774, 16;
	shr.u64 	%rd19771, %rd19774, 24;
	shr.u64 	%rd19770, %rd15421, 32;
	shr.u64 	%rd19769, %rd15421, 40;
	shr.u64 	%rd19768, %rd15421, 48;
	shr.u64 	%rd19767, %rd15421, 56;
	shr.u64 	%rd19765, %rd19766, 8;
	shr.u64 	%rd19764, %rd19766, 16;
	shr.u64 	%rd19763, %rd19766, 24;
	shr.u64 	%rd19762, %rd19766, 32;
	shr.u64 	%rd19761, %rd19766, 40;
	shr.u64 	%rd19760, %rd19766, 48;
	shr.u64 	%rd19759, %rd19766, 56;
	cvt.u32.u64 	%r7498, %rd19759;
	cvt.u32.u64 	%r7499, %rd19760;
	prmt.b32 	%r7500, %r7499, %r7498, 0x3340U;
	{ .reg .b32 tmp; mov.b64 {tmp, %r7501}, %rd19766; }
	cvt.u32.u64 	%r7502, %rd19761;
	prmt.b32 	%r7503, %r7501, %r7502, 0x3340U;
	prmt.b32 	%r7504, %r7503, %r7500, 0x5410U;
	cvt.u32.u64 	%r7505, %rd19763;
	cvt.u32.u64 	%r7506, %rd19764;
	prmt.b32 	%r7507, %r7506, %r7505, 0x3340U;
	cvt.u32.u64 	%r7508, %rd19766;
	cvt.u32.u64 	%r7509, %rd19765;
	prmt.b32 	%r7510, %r7508, %r7509, 0x3340U;
	prmt.b32 	%r7511, %r7510, %r7507, 0x5410U;
	cvt.u32.u64 	%r7512, %rd19767;
	cvt.u32.u64 	%r7513, %rd19768;
	prmt.b32 	%r7514, %r7513, %r7512, 0x3340U;
	{ .reg .b32 tmp; mov.b64 {tmp, %r7515}, %rd15421; }
	cvt.u32.u64 	%r7516, %rd19769;
	prmt.b32 	%r7517, %r7515, %r7516, 0x3340U;
	prmt.b32 	%r7518, %r7517, %r7514, 0x5410U;
	cvt.u32.u64 	%r7519, %rd19771;
	cvt.u32.u64 	%r7520, %rd19772;
	prmt.b32 	%r7521, %r7520, %r7519, 0x3340U;
	cvt.u32.u64 	%r7522, %rd19774;
	cvt.u32.u64 	%r7523, %rd19773;
	prmt.b32 	%r7524, %r7522, %r7523, 0x3340U;
	prmt.b32 	%r7525, %r7524, %r7521, 0x5410U;
	st.local.v4.b32 	[%rd11], {%r7525, %r7518, %r7511, %r7504};
	shr.u64 	%rd19757, %rd19758, 8;
	shr.u64 	%rd19756, %rd19758, 16;
	shr.u64 	%rd19755, %rd19758, 24;
	shr.u64 	%rd19754, %rd19758, 32;
	shr.u64 	%rd19753, %rd19758, 40;
	shr.u64 	%rd19752, %rd19758, 48;
	shr.u64 	%rd19751, %rd19758, 56;
	shr.u64 	%rd19749, %rd19750, 8;
	shr.u64 	%rd19748, %rd19750, 16;
	shr.u64 	%rd19747, %rd19750, 24;
	shr.u64 	%rd19746, %rd19750, 32;
	shr.u64 	%rd19745, %rd19750, 40;
	shr.u64 	%rd19744, %rd19750, 48;
	shr.u64 	%rd19743, %rd19750, 56;
	cvt.u32.u64 	%r7526, %rd19743;
	cvt.u32.u64 	%r7527, %rd19744;
	prmt.b32 	%r7528, %r7527, %r7526, 0x3340U;
	{ .reg .b32 tmp; mov.b64 {tmp, %r7529}, %rd19750; }
	cvt.u32.u64 	%r7530, %rd19745;
	prmt.b32 	%r7531, %r7529, %r7530, 0x3340U;
	prmt.b32 	%r7532, %r7531, %r7528, 0x5410U;
	cvt.u32.u64 	%r7533, %rd19747;
	cvt.u32.u64 	%r7534, %rd19748;
	prmt.b32 	%r7535, %r7534, %r7533, 0x3340U;
	cvt.u32.u64 	%r7536, %rd19750;
	cvt.u32.u64 	%r7537, %rd19749;
	prmt.b32 	%r7538, %r7536, %r7537, 0x3340U;
	prmt.b32 	%r7539, %r7538, %r7535, 0x5410U;
	cvt.u32.u64 	%r7540, %rd19751;
	cvt.u32.u64 	%r7541, %rd19752;
	prmt.b32 	%r7542, %r7541, %r7540, 0x3340U;
	{ .reg .b32 tmp; mov.b64 {tmp, %r7543}, %rd19758; }
	cvt.u32.u64 	%r7544, %rd19753;
	prmt.b32 	%r7545, %r7543, %r7544, 0x3340U;
	prmt.b32 	%r7546, %r7545, %r7542, 0x5410U;
	cvt.u32.u64 	%r7547, %rd19755;
	cvt.u32.u64 	%r7548, %rd19756;
	prmt.b32 	%r7549, %r7548, %r7547, 0x3340U;
	cvt.u32.u64 	%r7550, %rd19758;
	cvt.u32.u64 	%r7551, %rd19757;
	prmt.b32 	%r7552, %r7550, %r7551, 0x3340U;
	prmt.b32 	%r7553, %r7552, %r7549, 0x5410U;
	st.local.v4.b32 	[%rd11+16], {%r7553, %r7546, %r7539, %r7532};
	shr.u64 	%rd19741, %rd19742, 8;
	shr.u64 	%rd19740, %rd19742, 16;
	shr.u64 	%rd19739, %rd19742, 24;
	shr.u64 	%rd19738, %rd19742, 32;
	shr.u64 	%rd19737, %rd19742, 40;
	shr.u64 	%rd19736, %rd19742, 48;
	shr.u64 	%rd19735, %rd19742, 56;
	shr.u64 	%rd19733, %rd19734, 8;
	shr.u64 	%rd19732, %rd19734, 16;
	shr.u64 	%rd19731, %rd19734, 24;
	shr.u64 	%rd19730, %rd19734, 32;
	shr.u64 	%rd19729, %rd19734, 40;
	shr.u64 	%rd19728, %rd19734, 48;
	shr.u64 	%rd19727, %rd19734, 56;
	cvt.u32.u64 	%r7554, %rd19727;
	cvt.u32.u64 	%r7555, %rd19728;
	prmt.b32 	%r7556, %r7555, %r7554, 0x3340U;
	{ .reg .b32 tmp; mov.b64 {tmp, %r7557}, %rd19734; }
	cvt.u32.u64 	%r7558, %rd19729;
	prmt.b32 	%r7559, %r7557, %r7558, 0x3340U;
	prmt.b32 	%r7560, %r7559, %r7556, 0x5410U;
	cvt.u32.u64 	%r7561, %rd19731;
	cvt.u32.u64 	%r7562, %rd19732;
	prmt.b32 	%r7563, %r7562, %r7561, 0x3340U;
	cvt.u32.u64 	%r7564, %rd19734;
	cvt.u32.u64 	%r7565, %rd19733;
	prmt.b32 	%r7566, %r7564, %r7565, 0x3340U;
	prmt.b32 	%r7567, %r7566, %r7563, 0x5410U;
	cvt.u32.u64 	%r7568, %rd19735;
	cvt.u32.u64 	%r7569, %rd19736;
	prmt.b32 	%r7570, %r7569, %r7568, 0x3340U;
	{ .reg .b32 tmp; mov.b64 {tmp, %r7571}, %rd19742; }
	cvt.u32.u64 	%r7572, %rd19737;
	prmt.b32 	%r7573, %r7571, %r7572, 0x3340U;
	prmt.b32 	%r7574, %r7573, %r7570, 0x5410U;
	cvt.u32.u64 	%r7575, %rd19739;
	cvt.u32.u64 	%r7576, %rd19740;
	prmt.b32 	%r7577, %r7576, %r7575, 0x3340U;
	cvt.u32.u64 	%r7578, %rd19742;
	cvt.u32.u64 	%r7579, %rd19741;
	prmt.b32 	%r7580, %r7578, %r7579, 0x3340U;
	prmt.b32 	%r7581, %r7580, %r7577, 0x5410U;
	st.local.v4.b32 	[%rd11+32], {%r7581, %r7574, %r7567, %r7560};
	shr.u64 	%rd19725, %rd19726, 8;
	shr.u64 	%rd19724, %rd19726, 16;
	shr.u64 	%rd19723, %rd19726, 24;
	shr.u64 	%rd19722, %rd19726, 32;
	shr.u64 	%rd19721, %rd19726, 40;
	shr.u64 	%rd19720, %rd19726, 48;
	shr.u64 	%rd19719, %rd19726, 56;
	shr.u64 	%rd19717, %rd19718, 8;
	shr.u64 	%rd19716, %rd19718, 16;
	shr.u64 	%rd19715, %rd19718, 24;
	shr.u64 	%rd19714, %rd19718, 32;
	shr.u64 	%rd19713, %rd19718, 40;
	shr.u64 	%rd19712, %rd19718, 48;
	shr.u64 	%rd19711, %rd19718, 56;
	cvt.u32.u64 	%r7582, %rd19711;
	cvt.u32.u64 	%r7583, %rd19712;
	prmt.b32 	%r7584, %r7583, %r7582, 0x3340U;
	{ .reg .b32 tmp; mov.b64 {tmp, %r7585}, %rd19718; }
	cvt.u32.u64 	%r7586, %rd19713;
	prmt.b32 	%r7587, %r7585, %r7586, 0x3340U;
	prmt.b32 	%r7588, %r7587, %r7584, 0x5410U;
	cvt.u32.u64 	%r7589, %rd19715;
	cvt.u32.u64 	%r7590, %rd19716;
	prmt.b32 	%r7591, %r7590, %r7589, 0x3340U;
	cvt.u32.u64 	%r7592, %rd19718;
	cvt.u32.u64 	%r7593, %rd19717;
	prmt.b32 	%r7594, %r7592, %r7593, 0x3340U;
	prmt.b32 	%r7595, %r7594, %r7591, 0x5410U;
	cvt.u32.u64 	%r7596, %rd19719;
	cvt.u32.u64 	%r7597, %rd19720;
	prmt.b32 	%r7598, %r7597, %r7596, 0x3340U;
	{ .reg .b32 tmp; mov.b64 {tmp, %r7599}, %rd19726; }
	cvt.u32.u64 	%r7600, %rd19721;
	prmt.b32 	%r7601, %r7599, %r7600, 0x3340U;
	prmt.b32 	%r7602, %r7601, %r7598, 0x5410U;
	cvt.u32.u64 	%r7603, %rd19723;
	cvt.u32.u64 	%r7604, %rd19724;
	prmt.b32 	%r7605, %r7604, %r7603, 0x3340U;
	cvt.u32.u64 	%r7606, %rd19726;
	cvt.u32.u64 	%r7607, %rd19725;
	prmt.b32 	%r7608, %r7606, %r7607, 0x3340U;
	prmt.b32 	%r7609, %r7608, %r7605, 0x5410U;
	st.local.v4.b32 	[%rd11+48], {%r7609, %r7602, %r7595, %r7588};
	st.local.v4.b32 	[%rd4], {%r7525, %r7518, %r7511, %r7504};
	st.local.v4.b32 	[%rd4+16], {%r7553, %r7546, %r7539, %r7532};
	st.local.v4.b32 	[%rd4+32], {%r7581, %r7574, %r7567, %r7560};
	st.local.v4.b32 	[%rd4+48], {%r7609, %r7602, %r7595, %r7588};
	mov.b32 	%r10416, 8128;
	mov.b32 	%r10423, 64;
$L__BB0_344:
	ld.const.u64 	%rd19776, [blake2b_IV+56];
	ld.const.u64 	%rd19784, [blake2b_IV+40];
	ld.const.u64 	%rd19775, [blake2b_IV+24];
	ld.const.u64 	%rd19779, [blake2b_IV+16];
	ld.const.u64 	%rd19783, [blake2b_IV+8];
	ld.const.u64 	%rd19781, [blake2b_IV+48];
	not.b64 	%rd19780, %rd19781;
	ld.const.u64 	%rd19787, [blake2b_IV];
	xor.b64  	%rd19790, %rd19787, 16842816;
	ld.const.u64 	%rd19789, [blake2b_IV+32];
	xor.b64  	%rd19788, %rd19789, 64;
	and.b64  	%rd15436, %rd19774, 255;
	shl.b64 	%rd15437, %rd19773, 8;
	and.b64  	%rd15438, %rd15437, 65280;
	or.b64  	%rd15439, %rd15438, %rd15436;
	shl.b64 	%rd15440, %rd19772, 16;
	and.b64  	%rd15441, %rd15440, 16711680;
	or.b64  	%rd15442, %rd15441, %rd15439;
	shl.b64 	%rd15443, %rd19771, 24;
	and.b64  	%rd15444, %rd15443, 4278190080;
	or.b64  	%rd15445, %rd15444, %rd15442;
	shl.b64 	%rd15446, %rd19770, 32;
	and.b64  	%rd15447, %rd15446, 1095216660480;
	or.b64  	%rd15448, %rd15447, %rd15445;
	shl.b64 	%rd15449, %rd19769, 40;
	and.b64  	%rd15450, %rd15449, 280375465082880;
	or.b64  	%rd15451, %rd15450, %rd15448;
	shl.b64 	%rd15452, %rd19768, 48;
	and.b64  	%rd15453, %rd15452, 71776119061217280;
	or.b64  	%rd15454, %rd15453, %rd15451;
	shl.b64 	%rd15455, %rd19767, 56;
	or.b64  	%rd15456, %rd15455, %rd15454;
	and.b64  	%rd15457, %rd19766, 255;
	shl.b64 	%rd15458, %rd19765, 8;
	and.b64  	%rd15459, %rd15458, 65280;
	or.b64  	%rd15460, %rd15459, %rd15457;
	shl.b64 	%rd15461, %rd19764, 16;
	and.b64  	%rd15462, %rd15461, 16711680;
	or.b64  	%rd15463, %rd15462, %rd15460;
	shl.b64 	%rd15464, %rd19763, 24;
	and.b64  	%rd15465, %rd15464, 4278190080;
	or.b64  	%rd15466, %rd15465, %rd15463;
	shl.b64 	%rd15467, %rd19762, 32;
	and.b64  	%rd15468, %rd15467, 1095216660480;
	or.b64  	%rd15469, %rd15468, %rd15466;
	shl.b64 	%rd15470, %rd19761, 40;
	and.b64  	%rd15471, %rd15470, 280375465082880;
	or.b64  	%rd15472, %rd15471, %rd15469;
	shl.b64 	%rd15473, %rd19760, 48;
	and.b64  	%rd15474, %rd15473, 71776119061217280;
	or.b64  	%rd15475, %rd15474, %rd15472;
	shl.b64 	%rd15476, %rd19759, 56;
	or.b64  	%rd15477, %rd15476, %rd15475;
	st.local.v2.u64 	[%rd9], {%rd15456, %rd15477};
	and.b64  	%rd15478, %rd19758, 255;
	shl.b64 	%rd15479, %rd19757, 8;
	and.b64  	%rd15480, %rd15479, 65280;
	or.b64  	%rd15481, %rd15480, %rd15478;
	shl.b64 	%rd15482, %rd19756, 16;
	and.b64  	%rd15483, %rd15482, 16711680;
	or.b64  	%rd15484, %rd15483, %rd15481;
	shl.b64 	%rd15485, %rd19755, 24;
	and.b64  	%rd15486, %rd15485, 4278190080;
	or.b64  	%rd15487, %rd15486, %rd15484;
	shl.b64 	%rd15488, %rd19754, 32;
	and.b64  	%rd15489, %rd15488, 1095216660480;
	or.b64  	%rd15490, %rd15489, %rd15487;
	shl.b64 	%rd15491, %rd19753, 40;
	and.b64  	%rd15492, %rd15491, 280375465082880;
	or.b64  	%rd15493, %rd15492, %rd15490;
	shl.b64 	%rd15494, %rd19752, 48;
	and.b64  	%rd15495, %rd15494, 71776119061217280;
	or.b64  	%rd15496, %rd15495, %rd15493;
	shl.b64 	%rd15497, %rd19751, 56;
	or.b64  	%rd15498, %rd15497, %rd15496;
	and.b64  	%rd15499, %rd19750, 255;
	shl.b64 	%rd15500, %rd19749, 8;
	and.b64  	%rd15501, %rd15500, 65280;
	or.b64  	%rd15502, %rd15501, %rd15499;
	shl.b64 	%rd15503, %rd19748, 16;
	and.b64  	%rd15504, %rd15503, 16711680;
	or.b64  	%rd15505, %rd15504, %rd15502;
	shl.b64 	%rd15506, %rd19747, 24;
	and.b64  	%rd15507, %rd15506, 4278190080;
	or.b64  	%rd15508, %rd15507, %rd15505;
	shl.b64 	%rd15509, %rd19746, 32;
	and.b64  	%rd15510, %rd15509, 1095216660480;
	or.b64  	%rd15511, %rd15510, %rd15508;
	shl.b64 	%rd15512, %rd19745, 40;
	and.b64  	%rd15513, %rd15512, 280375465082880;
	or.b64  	%rd15514, %rd15513, %rd15511;
	shl.b64 	%rd15515, %rd19744, 48;
	and.b64  	%rd15516, %rd15515, 71776119061217280;
	or.b64  	%rd15517, %rd15516, %rd15514;
	shl.b64 	%rd15518, %rd19743, 56;
	or.b64  	%rd15519, %rd15518, %rd15517;
	st.local.v2.u64 	[%rd9+16], {%rd15498, %rd15519};
	and.b64  	%rd15520, %rd19742, 255;
	shl.b64 	%rd15521, %rd19741, 8;
	and.b64  	%rd15522, %rd15521, 65280;
	or.b64  	%rd15523, %rd15522, %rd15520;
	shl.b64 	%rd15524, %rd19740, 16;
	and.b64  	%rd15525, %rd15524, 16711680;
	or.b64  	%rd15526, %rd15525, %rd15523;
	shl.b64 	%rd15527, %rd19739, 24;
	and.b64  	%rd15528, %rd15527, 4278190080;
	or.b64  	%rd15529, %rd15528, %rd15526;
	shl.b64 	%rd15530, %rd19738, 32;
	and.b64  	%rd15531, %rd15530, 1095216660480;
	or.b64  	%rd15532, %rd15531, %rd15529;
	shl.b64 	%rd15533, %rd19737, 40;
	and.b64  	%rd15534, %rd15533, 280375465082880;
	or.b64  	%rd15535, %rd15534, %rd15532;
	shl.b64 	%rd15536, %rd19736, 48;
	and.b64  	%rd15537, %rd15536, 71776119061217280;
	or.b64  	%rd15538, %rd15537, %rd15535;
	shl.b64 	%rd15539, %rd19735, 56;
	or.b64  	%rd15540, %rd15539, %rd15538;
	and.b64  	%rd15541, %rd19734, 255;
	shl.b64 	%rd15542, %rd19733, 8;
	and.b64  	%rd15543, %rd15542, 65280;
	or.b64  	%rd15544, %rd15543, %rd15541;
	shl.b64 	%rd15545, %rd19732, 16;
	and.b64  	%rd15546, %rd15545, 16711680;
	or.b64  	%rd15547, %rd15546, %rd15544;
	shl.b64 	%rd15548, %rd19731, 24;
	and.b64  	%rd15549, %rd15548, 4278190080;
	or.b64  	%rd15550, %rd15549, %rd15547;
	shl.b64 	%rd15551, %rd19730, 32;
	and.b64  	%rd15552, %rd15551, 1095216660480;
	or.b64  	%rd15553, %rd15552, %rd15550;
	shl.b64 	%rd15554, %rd19729, 40;
	and.b64  	%rd15555, %rd15554, 280375465082880;
	or.b64  	%rd15556, %rd15555, %rd15553;
	shl.b64 	%rd15557, %rd19728, 48;
	and.b64  	%rd15558, %rd15557, 71776119061217280;
	or.b64  	%rd15559, %rd15558, %rd15556;
	shl.b64 	%rd15560, %rd19727, 56;
	or.b64  	%rd15561, %rd15560, %rd15559;
	st.local.v2.u64 	[%rd9+32], {%rd15540, %rd15561};
	and.b64  	%rd15562, %rd19726, 255;
	shl.b64 	%rd15563, %rd19725, 8;
	and.b64  	%rd15564, %rd15563, 65280;
	or.b64  	%rd15565, %rd15564, %rd15562;
	shl.b64 	%rd15566, %rd19724, 16;
	and.b64  	%rd15567, %rd15566, 16711680;
	or.b64  	%rd15568, %rd15567, %rd15565;
	shl.b64 	%rd15569, %rd19723, 24;
	and.b64  	%rd15570, %rd15569, 4278190080;
	or.b64  	%rd15571, %rd15570, %rd15568;
	shl.b64 	%rd15572, %rd19722, 32;
	and.b64  	%rd15573, %rd15572, 1095216660480;
	or.b64  	%rd15574, %rd15573, %rd15571;
	shl.b64 	%rd15575, %rd19721, 40;
	and.b64  	%rd15576, %rd15575, 280375465082880;
	or.b64  	%rd15577, %rd15576, %rd15574;
	shl.b64 	%rd15578, %rd19720, 48;
	and.b64  	%rd15579, %rd15578, 71776119061217280;
	or.b64  	%rd15580, %rd15579, %rd15577;
	shl.b64 	%rd15581, %rd19719, 56;
	or.b64  	%rd15582, %rd15581, %rd15580;
	and.b64  	%rd15583, %rd19718, 255;
	shl.b64 	%rd15584, %rd19717, 8;
	and.b64  	%rd15585, %rd15584, 65280;
	or.b64  	%rd15586, %rd15585, %rd15583;
	shl.b64 	%rd15587, %rd19716, 16;
	and.b64  	%rd15588, %rd15587, 16711680;
	or.b64  	%rd15589, %rd15588, %rd15586;
	shl.b64 	%rd15590, %rd19715, 24;
	and.b64  	%rd15591, %rd15590, 4278190080;
	or.b64  	%rd15592, %rd15591, %rd15589;
	shl.b64 	%rd15593, %rd19714, 32;
	and.b64  	%rd15594, %rd15593, 1095216660480;
	or.b64  	%rd15595, %rd15594, %rd15592;
	shl.b64 	%rd15596, %rd19713, 40;
	and.b64  	%rd15597, %rd15596, 280375465082880;
	or.b64  	%rd15598, %rd15597, %rd15595;
	shl.b64 	%rd15599, %rd19712, 48;
	and.b64  	%rd15600, %rd15599, 71776119061217280;
	or.b64  	%rd15601, %rd15600, %rd15598;
	shl.b64 	%rd15602, %rd19711, 56;
	or.b64  	%rd15603, %rd15602, %rd15601;
	st.local.v2.u64 	[%rd9+48], {%rd15582, %rd15603};
	mov.b64 	%rd15604, 0;
	st.local.v2.u64 	[%rd9+64], {%rd15604, %rd15604};
	st.local.v2.u64 	[%rd9+80], {%rd15604, %rd15604};
	st.local.v2.u64 	[%rd9+96], {%rd15604, %rd15604};
	st.local.v2.u64 	[%rd9+112], {%rd15604, %rd15604};
	mov.b32 	%r10417, 0;
	mov.u64 	%rd19777, %rd19776;
	mov.u64 	%rd19778, %rd19775;
	mov.u64 	%rd19782, %rd19779;
	mov.u64 	%rd19785, %rd19784;
	mov.u64 	%rd19786, %rd19783;
$L__BB0_345:
	mul.wide.u32 	%rd15605, %r10417, 16;
	mov.u64 	%rd15606, blake2b_sigma;
	add.s64 	%rd15607, %rd15606, %rd15605;
	ld.const.u8 	%r7611, [%rd15607];
	mul.wide.u32 	%rd15608, %r7611, 8;
	add.s64 	%rd15609, %rd9, %rd15608;
	ld.local.u64 	%rd15610, [%rd15609];
	ld.const.u8 	%r7612, [%rd15607+1];
	mul.wide.u32 	%rd15611, %r7612, 8;
	add.s64 	%rd15612, %rd9, %rd15611;
	ld.local.u64 	%rd15613, [%rd15612];
	add.s64 	%rd15614, %rd19790, %rd15610;
	add.s64 	%rd15615, %rd15614, %rd19789;
	xor.b64  	%rd15616, %rd19788, %rd15615;
	mov.b64 	{%r7613, %r7614}, %rd15616;
	mov.b64 	%rd15617, {%r7614, %r7613};
	add.s64 	%rd15618, %rd19787, %rd15617;
	xor.b64  	%rd15619, %rd19789, %rd15618;
	mov.b64 	{%r7615, %r7616}, %rd15619;
	shf.l.wrap.b32 	%r7617, %r7616, %r7615, 8;
	shf.l.wrap.b32 	%r7618, %r7615, %r7616, 8;
	mov.b64 	%rd15620, {%r7618, %r7617};
	add.s64 	%rd15621, %rd15620, %rd15613;
	add.s64 	%rd15622, %rd15621, %rd15615;
	xor.b64  	%rd15623, %rd15617, %rd15622;
	mov.b64 	{%r7619, %r7620}, %rd15623;
	shf.l.wrap.b32 	%r7621, %r7620, %r7619, 16;
	shf.l.wrap.b32 	%r7622, %r7619, %r7620, 16;
	mov.b64 	%rd15624, {%r7622, %r7621};
	add.s64 	%rd15625, %rd15618, %rd15624;
	xor.b64  	%rd15626, %rd15620, %rd15625;
	mov.b64 	{%r7623, %r7624}, %rd15626;
	shf.l.wrap.b32 	%r7625, %r7623, %r7624, 1;
	shf.l.wrap.b32 	%r7626, %r7624, %r7623, 1;
	mov.b64 	%rd15627, {%r7626, %r7625};
	ld.const.u8 	%r7627, [%rd15607+2];
	mul.wide.u32 	%rd15628, %r7627, 8;
	add.s64 	%rd15629, %rd9, %rd15628;
	ld.local.u64 	%rd15630, [%rd15629];
	ld.const.u8 	%r7628, [%rd15607+3];
	mul.wide.u32 	%rd15631, %r7628, 8;
	add.s64 	%rd15632, %rd9, %rd15631;
	ld.local.u64 	%rd15633, [%rd15632];
	add.s64 	%rd15634, %rd19786, %rd15630;
	add.s64 	%rd15635, %rd15634, %rd19785;
	xor.b64  	%rd15636, %rd19784, %rd15635;
	mov.b64 	{%r7629, %r7630}, %rd15636;
	mov.b64 	%rd15637, {%r7630, %r7629};
	add.s64 	%rd15638, %rd19783, %rd15637;
	xor.b64  	%rd15639, %rd19785, %rd15638;
	mov.b64 	{%r7631, %r7632}, %rd15639;
	shf.l.wrap.b32 	%r7633, %r7632, %r7631, 8;
	shf.l.wrap.b32 	%r7634, %r7631, %r7632, 8;
	mov.b64 	%rd15640, {%r7634, %r7633};
	add.s64 	%rd15641, %rd15640, %rd15633;
	add.s64 	%rd15642, %rd15641, %rd15635;
	xor.b64  	%rd15643, %rd15637, %rd15642;
	mov.b64 	{%r7635, %r7636}, %rd15643;
	shf.l.wrap.b32 	%r7637, %r7636, %r7635, 16;
	shf.l.wrap.b32 	%r7638, %r7635, %r7636, 16;
	mov.b64 	%rd15644, {%r7638, %r7637};
	add.s64 	%rd15645, %rd15638, %rd15644;
	xor.b64  	%rd15646, %rd15640, %rd15645;
	mov.b64 	{%r7639, %r7640}, %rd15646;
	shf.l.wrap.b32 	%r7641, %r7639, %r7640, 1;
	shf.l.wrap.b32 	%r7642, %r7640, %r7639, 1;
	mov.b64 	%rd15647, {%r7642, %r7641};
	ld.const.u8 	%r7643, [%rd15607+4];
	mul.wide.u32 	%rd15648, %r7643, 8;
	add.s64 	%rd15649, %rd9, %rd15648;
	ld.local.u64 	%rd15650, [%rd15649];
	ld.const.u8 	%r7644, [%rd15607+5];
	mul.wide.u32 	%rd15651, %r7644, 8;
	add.s64 	%rd15652, %rd9, %rd15651;
	ld.local.u64 	%rd15653, [%rd15652];
	add.s64 	%rd15654, %rd19782, %rd15650;
	add.s64 	%rd15655, %rd15654, %rd19781;
	xor.b64  	%rd15656, %rd19780, %rd15655;
	mov.b64 	{%r7645, %r7646}, %rd15656;
	mov.b64 	%rd15657, {%r7646, %r7645};
	add.s64 	%rd15658, %rd19779, %rd15657;
	xor.b64  	%rd15659, %rd19781, %rd15658;
	mov.b64 	{%r7647, %r7648}, %rd15659;
	shf.l.wrap.b32 	%r7649, %r7648, %r7647, 8;
	shf.l.wrap.b32 	%r7650, %r7647, %r7648, 8;
	mov.b64 	%rd15660, {%r7650, %r7649};
	add.s64 	%rd15661, %rd15660, %rd15653;
	add.s64 	%rd15662, %rd15661, %rd15655;
	xor.b64  	%rd15663, %rd15657, %rd15662;
	mov.b64 	{%r7651, %r7652}, %rd15663;
	shf.l.wrap.b32 	%r7653, %r7652, %r7651, 16;
	shf.l.wrap.b32 	%r7654, %r7651, %r7652, 16;
	mov.b64 	%rd15664, {%r7654, %r7653};
	add.s64 	%rd15665, %rd15658, %rd15664;
	xor.b64  	%rd15666, %rd15660, %rd15665;
	mov.b64 	{%r7655, %r7656}, %rd15666;
	shf.l.wrap.b32 	%r7657, %r7655, %r7656, 1;
	shf.l.wrap.b32 	%r7658, %r7656, %r7655, 1;
	mov.b64 	%rd15667, {%r7658, %r7657};
	ld.const.u8 	%r7659, [%rd15607+6];
	mul.wide.u32 	%rd15668, %r7659, 8;
	add.s64 	%rd15669, %rd9, %rd15668;
	ld.local.u64 	%rd15670, [%rd15669];
	ld.const.u8 	%r7660, [%rd15607+7];
	mul.wide.u32 	%rd15671, %r7660, 8;
	add.s64 	%rd15672, %rd9, %rd15671;
	ld.local.u64 	%rd15673, [%rd15672];
	add.s64 	%rd15674, %rd19778, %rd15670;
	add.s64 	%rd15675, %rd15674, %rd19777;
	xor.b64  	%rd15676, %rd19776, %rd15675;
	mov.b64 	{%r7661, %r7662}, %rd15676;
	mov.b64 	%rd15677, {%r7662, %r7661};
	add.s64 	%rd15678, %rd19775, %rd15677;
	xor.b64  	%rd15679, %rd19777, %rd15678;
	mov.b64 	{%r7663, %r7664}, %rd15679;
	shf.l.wrap.b32 	%r7665, %r7664, %r7663, 8;
	shf.l.wrap.b32 	%r7666, %r7663, %r7664, 8;
	mov.b64 	%rd15680, {%r7666, %r7665};
	add.s64 	%rd15681, %rd15680, %rd15673;
	add.s64 	%rd15682, %rd15681, %rd15675;
	xor.b64  	%rd15683, %rd15677, %rd15682;
	mov.b64 	{%r7667, %r7668}, %rd15683;
	shf.l.wrap.b32 	%r7669, %r7668, %r7667, 16;
	shf.l.wrap.b32 	%r7670, %r7667, %r7668, 16;
	mov.b64 	%rd15684, {%r7670, %r7669};
	add.s64 	%rd15685, %rd15678, %rd15684;
	xor.b64  	%rd15686, %rd15680, %rd15685;
	mov.b64 	{%r7671, %r7672}, %rd15686;
	shf.l.wrap.b32 	%r7673, %r7671, %r7672, 1;
	shf.l.wrap.b32 	%r7674, %r7672, %r7671, 1;
	mov.b64 	%rd15687, {%r7674, %r7673};
	ld.const.u8 	%r7675, [%rd15607+8];
	mul.wide.u32 	%rd15688, %r7675, 8;
	add.s64 	%rd15689, %rd9, %rd15688;
	ld.local.u64 	%rd15690, [%rd15689];
	ld.const.u8 	%r7676, [%rd15607+9];
	mul.wide.u32 	%rd15691, %r7676, 8;
	add.s64 	%rd15692, %rd9, %rd15691;
	ld.local.u64 	%rd15693, [%rd15692];
	add.s64 	%rd15694, %rd15622, %rd15690;
	add.s64 	%rd15695, %rd15694, %rd15647;
	xor.b64  	%rd15696, %rd15684, %rd15695;
	mov.b64 	{%r7677, %r7678}, %rd15696;
	mov.b64 	%rd15697, {%r7678, %r7677};
	add.s64 	%rd15698, %rd15665, %rd15697;
	xor.b64  	%rd15699, %rd15647, %rd15698;
	mov.b64 	{%r7679, %r7680}, %rd15699;
	shf.l.wrap.b32 	%r7681, %r7680, %r7679, 8;
	shf.l.wrap.b32 	%r7682, %r7679, %r7680, 8;
	mov.b64 	%rd15700, {%r7682, %r7681};
	add.s64 	%rd15701, %rd15700, %rd15693;
	add.s64 	%rd19790, %rd15701, %rd15695;
	xor.b64  	%rd15702, %rd15697, %rd19790;
	mov.b64 	{%r7683, %r7684}, %rd15702;
	shf.l.wrap.b32 	%r7685, %r7684, %r7683, 16;
	shf.l.wrap.b32 	%r7686, %r7683, %r7684, 16;
	mov.b64 	%rd19776, {%r7686, %r7685};
	add.s64 	%rd19779, %rd15698, %rd19776;
	xor.b64  	%rd15703, %rd15700, %rd19779;
	mov.b64 	{%r7687, %r7688}, %rd15703;
	shf.l.wrap.b32 	%r7689, %r7687, %r7688, 1;
	shf.l.wrap.b32 	%r7690, %r7688, %r7687, 1;
	mov.b64 	%rd19785, {%r7690, %r7689};
	ld.const.u8 	%r7691, [%rd15607+10];
	mul.wide.u32 	%rd15704, %r7691, 8;
	add.s64 	%rd15705, %rd9, %rd15704;
	ld.local.u64 	%rd15706, [%rd15705];
	ld.const.u8 	%r7692, [%rd15607+11];
	mul.wide.u32 	%rd15707, %r7692, 8;
	add.s64 	%rd15708, %rd9, %rd15707;
	ld.local.u64 	%rd15709, [%rd15708];
	add.s64 	%rd15710, %rd15642, %rd15706;
	add.s64 	%rd15711, %rd15710, %rd15667;
	xor.b64  	%rd15712, %rd15624, %rd15711;
	mov.b64 	{%r7693, %r7694}, %rd15712;
	mov.b64 	%rd15713, {%r7694, %r7693};
	add.s64 	%rd15714, %rd15685, %rd15713;
	xor.b64  	%rd15715, %rd15667, %rd15714;
	mov.b64 	{%r7695, %r7696}, %rd15715;
	shf.l.wrap.b32 	%r7697, %r7696, %r7695, 8;
	shf.l.wrap.b32 	%r7698, %r7695, %r7696, 8;
	mov.b64 	%rd15716, {%r7698, %r7697};
	add.s64 	%rd15717, %rd15716, %rd15709;
	add.s64 	%rd19786, %rd15717, %rd15711;
	xor.b64  	%rd15718, %rd15713, %rd19786;
	mov.b64 	{%r7699, %r7700}, %rd15718;
	shf.l.wrap.b32 	%r7701, %r7700, %r7699, 16;
	shf.l.wrap.b32 	%r7702, %r7699, %r7700, 16;
	mov.b64 	%rd19788, {%r7702, %r7701};
	add.s64 	%rd19775, %rd15714, %rd19788;
	xor.b64  	%rd15719, %rd15716, %rd19775;
	mov.b64 	{%r7703, %r7704}, %rd15719;
	shf.l.wrap.b32 	%r7705, %r7703, %r7704, 1;
	shf.l.wrap.b32 	%r7706, %r7704, %r7703, 1;
	mov.b64 	%rd19781, {%r7706, %r7705};
	ld.const.u8 	%r7707, [%rd15607+12];
	mul.wide.u32 	%rd15720, %r7707, 8;
	add.s64 	%rd15721, %rd9, %rd15720;
	ld.local.u64 	%rd15722, [%rd15721];
	ld.const.u8 	%r7708, [%rd15607+13];
	mul.wide.u32 	%rd15723, %r7708, 8;
	add.s64 	%rd15724, %rd9, %rd15723;
	ld.local.u64 	%rd15725, [%rd15724];
	add.s64 	%rd15726, %rd15662, %rd15722;
	add.s64 	%rd15727, %rd15726, %rd15687;
	xor.b64  	%rd15728, %rd15644, %rd15727;
	mov.b64 	{%r7709, %r7710}, %rd15728;
	mov.b64 	%rd15729, {%r7710, %r7709};
	add.s64 	%rd15730, %rd15625, %rd15729;
	xor.b64  	%rd15731, %rd15687, %rd15730;
	mov.b64 	{%r7711, %r7712}, %rd15731;
	shf.l.wrap.b32 	%r7713, %r7712, %r7711, 8;
	shf.l.wrap.b32 	%r7714, %r7711, %r7712, 8;
	mov.b64 	%rd15732, {%r7714, %r7713};
	add.s64 	%rd15733, %rd15732, %rd15725;
	add.s64 	%rd19782, %rd15733, %rd15727;
	xor.b64  	%rd15734, %rd15729, %rd19782;
	mov.b64 	{%r7715, %r7716}, %rd15734;
	shf.l.wrap.b32 	%r7717, %r7716, %r7715, 16;
	shf.l.wrap.b32 	%r7718, %r7715, %r7716, 16;
	mov.b64 	%rd19784, {%r7718, %r7717};
	add.s64 	%rd19787, %rd15730, %rd19784;
	xor.b64  	%rd15735, %rd15732, %rd19787;
	mov.b64 	{%r7719, %r7720}, %rd15735;
	shf.l.wrap.b32 	%r7721, %r7719, %r7720, 1;
	shf.l.wrap.b32 	%r7722, %r7720, %r7719, 1;
	mov.b64 	%rd19777, {%r7722, %r7721};
	ld.const.u8 	%r7723, [%rd15607+14];
	mul.wide.u32 	%rd15736, %r7723, 8;
	add.s64 	%rd15737, %rd9, %rd15736;
	ld.local.u64 	%rd15738, [%rd15737];
	ld.const.u8 	%r7724, [%rd15607+15];
	mul.wide.u32 	%rd15739, %r7724, 8;
	add.s64 	%rd15740, %rd9, %rd15739;
	ld.local.u64 	%rd15741, [%rd15740];
	add.s64 	%rd15742, %rd15682, %rd15738;
	add.s64 	%rd15743, %rd15742, %rd15627;
	xor.b64  	%rd15744, %rd15664, %rd15743;
	mov.b64 	{%r7725, %r7726}, %rd15744;
	mov.b64 	%rd15745, {%r7726, %r7725};
	add.s64 	%rd15746, %rd15645, %rd15745;
	xor.b64  	%rd15747, %rd15627, %rd15746;
	mov.b64 	{%r7727, %r7728}, %rd15747;
	shf.l.wrap.b32 	%r7729, %r7728, %r7727, 8;
	shf.l.wrap.b32 	%r7730, %r7727, %r7728, 8;
	mov.b64 	%rd15748, {%r7730, %r7729};
	add.s64 	%rd15749, %rd15748, %rd15741;
	add.s64 	%rd19778, %rd15749, %rd15743;
	xor.b64  	%rd15750, %rd15745, %rd19778;
	mov.b64 	{%r7731, %r7732}, %rd15750;
	shf.l.wrap.b32 	%r7733, %r7732, %r7731, 16;
	shf.l.wrap.b32 	%r7734, %r7731, %r7732, 16;
	mov.b64 	%rd19780, {%r7734, %r7733};
	add.s64 	%rd19783, %rd15746, %rd19780;
	xor.b64  	%rd15751, %rd15748, %rd19783;
	mov.b64 	{%r7735, %r7736}, %rd15751;
	shf.l.wrap.b32 	%r7737, %r7735, %r7736, 1;
	shf.l.wrap.b32 	%r7738, %r7736, %r7735, 1;
	mov.b64 	%rd19789, {%r7738, %r7737};
	add.s32 	%r10417, %r10417, 1;
	setp.ne.s32 	%p227, %r10417, 12;
	@%p227 bra 	$L__BB0_345;
	xor.b64  	%rd15752, %rd19787, %rd19790;
	xor.b64  	%rd19822, %rd15420, 16842816;
	xor.b64  	%rd19774, %rd15752, %rd19822;
	xor.b64  	%rd15753, %rd19783, %rd19786;
	xor.b64  	%rd19766, %rd15753, %rd15423;
	xor.b64  	%rd15754, %rd19779, %rd19782;
	xor.b64  	%rd19758, %rd15754, %rd15425;
	xor.b64  	%rd15755, %rd19775, %rd19778;
	xor.b64  	%rd19750, %rd15755, %rd754;
	xor.b64  	%rd15756, %rd19788, %rd19789;
	xor.b64  	%rd19742, %rd15756, %rd751;
	xor.b64  	%rd15757, %rd19784, %rd19785;
	xor.b64  	%rd19734, %rd15757, %rd753;
	xor.b64  	%rd15758, %rd19780, %rd19781;
	xor.b64  	%rd19726, %rd15758, %rd15433;
	xor.b64  	%rd15759, %rd19776, %rd19777;
	xor.b64  	%rd19718, %rd15759, %rd752;
	shr.u64 	%rd15760, %rd19774, 8;
	shr.u64 	%rd15761, %rd19774, 16;
	shr.u64 	%rd15762, %rd19774, 24;
	shr.u64 	%rd15763, %rd19774, 40;
	shr.u64 	%rd15764, %rd19774, 48;
	shr.u64 	%rd15765, %rd19774, 56;
	shr.u64 	%rd15766, %rd19766, 8;
	shr.u64 	%rd19764, %rd19766, 16;
	shr.u64 	%rd15767, %rd19766, 24;
	shr.u64 	%rd15768, %rd19766, 40;
	shr.u64 	%rd15769, %rd19766, 48;
	shr.u64 	%rd15770, %rd19766, 56;
	cvt.u32.u64 	%r7741, %rd15770;
	cvt.u32.u64 	%r7742, %rd15769;
	prmt.b32 	%r7743, %r7742, %r7741, 0x3340U;
	{ .reg .b32 tmp; mov.b64 {tmp, %r7744}, %rd19766; }
	cvt.u32.u64 	%r7745, %rd15768;
	prmt.b32 	%r7746, %r7744, %r7745, 0x3340U;
	prmt.b32 	%r7747, %r7746, %r7743, 0x5410U;
	cvt.u32.u64 	%r7748, %rd15767;
	cvt.u32.u64 	%r7749, %rd19764;
	prmt.b32 	%r7750, %r7749, %r7748, 0x3340U;
	cvt.u32.u64 	%r7751, %rd19766;
	cvt.u32.u64 	%r7752, %rd15766;
	prmt.b32 	%r7753, %r7751, %r7752, 0x3340U;
	prmt.b32 	%r7754, %r7753, %r7750, 0x5410U;
	cvt.u32.u64 	%r7755, %rd15765;
	cvt.u32.u64 	%r7756, %rd15764;
	prmt.b32 	%r7757, %r7756, %r7755, 0x3340U;
	{ .reg .b32 tmp; mov.b64 {tmp, %r7758}, %rd19774; }
	cvt.u32.u64 	%r7759, %rd15763;
	prmt.b32 	%r7760, %r7758, %r7759, 0x3340U;
	prmt.b32 	%r7761, %r7760, %r7757, 0x5410U;
	cvt.u32.u64 	%r7762, %rd15762;
	cvt.u32.u64 	%r7763, %rd15761;
	prmt.b32 	%r7764, %r7763, %r7762, 0x3340U;
	cvt.u32.u64 	%r7765, %rd19774;
	cvt.u32.u64 	%r7766, %rd15760;
	prmt.b32 	%r7767, %r7765, %r7766, 0x3340U;
	prmt.b32 	%r7768, %r7767, %r7764, 0x5410U;
	st.local.v4.b32 	[%rd11], {%r7768, %r7761, %r7754, %r7747};
	shr.u64 	%rd19757, %rd19758, 8;
	shr.u64 	%rd15771, %rd19758, 16;
	shr.u64 	%rd15772, %rd19758, 24;
	shr.u64 	%rd19753, %rd19758, 40;
	shr.u64 	%rd15773, %rd19758, 48;
	shr.u64 	%rd15774, %rd19758, 56;
	shr.u64 	%rd19749, %rd19750, 8;
	shr.u64 	%rd15775, %rd19750, 16;
	shr.u64 	%rd15776, %rd19750, 24;
	shr.u64 	%rd15777, %rd19750, 40;
	shr.u64 	%rd19744, %rd19750, 48;
	shr.u64 	%rd15778, %rd19750, 56;
	cvt.u32.u64 	%r7769, %rd15778;
	cvt.u32.u64 	%r7770, %rd19744;
	prmt.b32 	%r7771, %r7770, %r7769, 0x3340U;
	{ .reg .b32 tmp; mov.b64 {tmp, %r7772}, %rd19750; }
	cvt.u32.u64 	%r7773, %rd15777;
	prmt.b32 	%r7774, %r7772, %r7773, 0x3340U;
	prmt.b32 	%r7775, %r7774, %r7771, 0x5410U;
	cvt.u32.u64 	%r7776, %rd15776;
	cvt.u32.u64 	%r7777, %rd15775;
	prmt.b32 	%r7778, %r7777, %r7776, 0x3340U;
	cvt.u32.u64 	%r7779, %rd19750;
	cvt.u32.u64 	%r7780, %rd19749;
	prmt.b32 	%r7781, %r7779, %r7780, 0x3340U;
	prmt.b32 	%r7782, %r7781, %r7778, 0x5410U;
	cvt.u32.u64 	%r7783, %rd15774;
	cvt.u32.u64 	%r7784, %rd15773;
	prmt.b32 	%r7785, %r7784, %r7783, 0x3340U;
	{ .reg .b32 tmp; mov.b64 {tmp, %r7786}, %rd19758; }
	cvt.u32.u64 	%r7787, %rd19753;
	prmt.b32 	%r7788, %r7786, %r7787, 0x3340U;
	prmt.b32 	%r7789, %r7788, %r7785, 0x5410U;
	cvt.u32.u64 	%r7790, %rd15772;
	cvt.u32.u64 	%r7791, %rd15771;
	prmt.b32 	%r7792, %r7791, %r7790, 0x3340U;
	cvt.u32.u64 	%r7793, %rd19758;
	cvt.u32.u64 	%r7794, %rd19757;
	prmt.b32 	%r7795, %r7793, %r7794, 0x3340U;
	prmt.b32 	%r7796, %r7795, %r7792, 0x5410U;
	st.local.v4.b32 	[%rd11+16], {%r7796, %r7789, %r7782, %r7775};
	shr.u64 	%rd19741, %rd19742, 8;
	shr.u64 	%rd15779, %rd19742, 16;
	shr.u64 	%rd15780, %rd19742, 24;
	shr.u64 	%rd15781, %rd19742, 40;
	shr.u64 	%rd19736, %rd19742, 48;
	shr.u64 	%rd19735, %rd19742, 56;
	shr.u64 	%rd19733, %rd19734, 8;
	shr.u64 	%rd19732, %rd19734, 16;
	shr.u64 	%rd19731, %rd19734, 24;
	shr.u64 	%rd19730, %rd19734, 32;
	shr.u64 	%rd19729, %rd19734, 40;
	shr.u64 	%rd19728, %rd19734, 48;
	shr.u64 	%rd19727, %rd19734, 56;
	cvt.u32.u64 	%r7797, %rd19727;
	cvt.u32.u64 	%r7798, %rd19728;
	prmt.b32 	%r7799, %r7798, %r7797, 0x3340U;
	{ .reg .b32 tmp; mov.b64 {tmp, %r7800}, %rd19734; }
	cvt.u32.u64 	%r7801, %rd19729;
	prmt.b32 	%r7802, %r7800, %r7801, 0x3340U;
	prmt.b32 	%r7803, %r7802, %r7799, 0x5410U;
	cvt.u32.u64 	%r7804, %rd19731;
	cvt.u32.u64 	%r7805, %rd19732;
	prmt.b32 	%r7806, %r7805, %r7804, 0x3340U;
	cvt.u32.u64 	%r7807, %rd19734;
	cvt.u32.u64 	%r7808, %rd19733;
	prmt.b32 	%r7809, %r7807, %r7808, 0x3340U;
	prmt.b32 	%r7810, %r7809, %r7806, 0x5410U;
	cvt.u32.u64 	%r7811, %rd19735;
	cvt.u32.u64 	%r7812, %rd19736;
	prmt.b32 	%r7813, %r7812, %r7811, 0x3340U;
	{ .reg .b32 tmp; mov.b64 {tmp, %r7814}, %rd19742; }
	cvt.u32.u64 	%r7815, %rd15781;
	prmt.b32 	%r7816, %r7814, %r7815, 0x3340U;
	prmt.b32 	%r7817, %r7816, %r7813, 0x5410U;
	cvt.u32.u64 	%r7818, %rd15780;
	cvt.u32.u64 	%r7819, %rd15779;
	prmt.b32 	%r7820, %r7819, %r7818, 0x3340U;
	cvt.u32.u64 	%r7821, %rd19742;
	cvt.u32.u64 	%r7822, %rd19741;
	prmt.b32 	%r7823, %r7821, %r7822, 0x3340U;
	prmt.b32 	%r7824, %r7823, %r7820, 0x5410U;
	st.local.v4.b32 	[%rd11+32], {%r7824, %r7817, %r7810, %r7803};
	shr.u64 	%rd19725, %rd19726, 8;
	shr.u64 	%rd19724, %rd19726, 16;
	shr.u64 	%rd19723, %rd19726, 24;
	shr.u64 	%rd19722, %rd19726, 32;
	shr.u64 	%rd19721, %rd19726, 40;
	shr.u64 	%rd19720, %rd19726, 48;
	shr.u64 	%rd19719, %rd19726, 56;
	shr.u64 	%rd19717, %rd19718, 8;
	shr.u64 	%rd19716, %rd19718, 16;
	shr.u64 	%rd19715, %rd19718, 24;
	shr.u64 	%rd19714, %rd19718, 32;
	shr.u64 	%rd19713, %rd19718, 40;
	shr.u64 	%rd19712, %rd19718, 48;
	shr.u64 	%rd19711, %rd19718, 56;
	cvt.u32.u64 	%r7825, %rd19711;
	cvt.u32.u64 	%r7826, %rd19712;
	prmt.b32 	%r7827, %r7826, %r7825, 0x3340U;
	{ .reg .b32 tmp; mov.b64 {tmp, %r7828}, %rd19718; }
	cvt.u32.u64 	%r7829, %rd19713;
	prmt.b32 	%r7830, %r7828, %r7829, 0x3340U;
	prmt.b32 	%r7831, %r7830, %r7827, 0x5410U;
	cvt.u32.u64 	%r7832, %rd19715;
	cvt.u32.u64 	%r7833, %rd19716;
	prmt.b32 	%r7834, %r7833, %r7832, 0x3340U;
	cvt.u32.u64 	%r7835, %rd19718;
	cvt.u32.u64 	%r7836, %rd19717;
	prmt.b32 	%r7837, %r7835, %r7836, 0x3340U;
	prmt.b32 	%r7838, %r7837, %r7834, 0x5410U;
	cvt.u32.u64 	%r7839, %rd19719;
	cvt.u32.u64 	%r7840, %rd19720;
	prmt.b32 	%r7841, %r7840, %r7839, 0x3340U;
	{ .reg .b32 tmp; mov.b64 {tmp, %r7842}, %rd19726; }
	cvt.u32.u64 	%r7843, %rd19721;
	prmt.b32 	%r7844, %r7842, %r7843, 0x3340U;
	prmt.b32 	%r7845, %r7844, %r7841, 0x5410U;
	cvt.u32.u64 	%r7846, %rd19723;
	cvt.u32.u64 	%r7847, %rd19724;
	prmt.b32 	%r7848, %r7847, %r7846, 0x3340U;
	cvt.u32.u64 	%r7849, %rd19726;
	cvt.u32.u64 	%r7850, %rd19725;
	prmt.b32 	%r7851, %r7849, %r7850, 0x3340U;
	prmt.b32 	%r7852, %r7851, %r7848, 0x5410U;
	st.local.v4.b32 	[%rd11+48], {%r7852, %r7845, %r7838, %r7831};
	min.u32 	%r114, %r10416, 64;
	setp.lt.u32 	%p228, %r10416, 4;
	mov.b32 	%r10421, 0;
	mov.u32 	%r10420, %r10423;
	@%p228 bra 	$L__BB0_349;
	and.b32  	%r10421, %r114, 124;
	mov.b32 	%r10418, 0;
	mov.u32 	%r10420, %r10423;
$L__BB0_348:
	cvt.u64.u32 	%rd15782, %r10418;
	add.s64 	%rd15783, %rd11, %rd15782;
	ld.local.u32 	%r7854, [%rd15783];
	bfe.u32 	%r7855, %r7854, 0, 8;
	bfe.u32 	%r7856, %r7854, 8, 8;
	bfe.u32 	%r7857, %r7854, 16, 8;
	bfe.u32 	%r7858, %r7854, 24, 8;
	add.s32 	%r7859, %r10420, 1;
	cvt.u64.u32 	%rd15784, %r10420;
	add.s64 	%rd15785, %rd4, %rd15784;
	st.local.u8 	[%rd15785], %r7855;
	add.s32 	%r7860, %r10420, 2;
	cvt.u64.u32 	%rd15786, %r7859;
	add.s64 	%rd15787, %rd4, %rd15786;
	st.local.u8 	[%rd15787], %r7856;
	add.s32 	%r7861, %r10420, 3;
	cvt.u64.u32 	%rd15788, %r7860;
	add.s64 	%rd15789, %rd4, %rd15788;
	st.local.u8 	[%rd15789], %r7857;
	add.s32 	%r10420, %r10420, 4;
	cvt.u64.u32 	%rd15790, %r7861;
	add.s64 	%rd15791, %rd4, %rd15790;
	st.local.u8 	[%rd15791], %r7858;
	add.s32 	%r10418, %r10418, 4;
	setp.ne.s32 	%p229, %r10418, %r10421;
	@%p229 bra 	$L__BB0_348;
$L__BB0_349:
	and.b32  	%r7862, %r114, 3;
	setp.eq.s32 	%p230, %r7862, 0;
	mov.u32 	%r10423, %r10420;
	@%p230 bra 	$L__BB0_353;
	cvt.u64.u32 	%rd15792, %r10421;
	add.s64 	%rd2198, %rd11, %rd15792;
	ld.local.u8 	%rs326, [%rd2198];
	add.s32 	%r10423, %r10420, 1;
	cvt.u64.u32 	%rd15793, %r10420;
	add.s64 	%rd15794, %rd4, %rd15793;
	st.local.u8 	[%rd15794], %rs326;
	setp.eq.s32 	%p231, %r7862, 1;
	@%p231 bra 	$L__BB0_353;
	ld.local.u8 	%rs327, [%rd2198+1];
	add.s32 	%r124, %r10420, 2;
	cvt.u64.u32 	%rd15795, %r10423;
	add.s64 	%rd15796, %rd4, %rd15795;
	st.local.u8 	[%rd15796], %rs327;
	setp.eq.s32 	%p232, %r7862, 2;
	mov.u32 	%r10423, %r124;
	@%p232 bra 	$L__BB0_353;
	ld.local.u8 	%rs328, [%rd2198+2];
	add.s32 	%r10423, %r10420, 3;
	cvt.u64.u32 	%rd15797, %r124;
	add.s64 	%rd15798, %rd4, %rd15797;
	st.local.u8 	[%rd15798], %rs328;
$L__BB0_353:
	shr.u64 	%rd19737, %rd19742, 40;
	shr.u64 	%rd19760, %rd19766, 48;
	shr.u64 	%rd19738, %rd19742, 32;
	shr.u64 	%rd19739, %rd19742, 24;
	shr.u64 	%rd19740, %rd19742, 16;
	shr.u64 	%rd19743, %rd19750, 56;
	shr.u64 	%rd19745, %rd19750, 40;
	shr.u64 	%rd19768, %rd19774, 48;
	shr.u64 	%rd19746, %rd19750, 32;
	shr.u64 	%rd19747, %rd19750, 24;
	shr.u64 	%rd19748, %rd19750, 16;
	shr.u64 	%rd19751, %rd19758, 56;
	shr.u64 	%rd19752, %rd19758, 48;
	shr.u64 	%rd19754, %rd19758, 32;
	shr.u64 	%rd19755, %rd19758, 24;
	shr.u64 	%rd19756, %rd19758, 16;
	shr.u64 	%rd19759, %rd19766, 56;
	shr.u64 	%rd19761, %rd19766, 40;
	shr.u64 	%rd19762, %rd19766, 32;
	shr.u64 	%rd19763, %rd19766, 24;
	shr.u64 	%rd19765, %rd19766, 8;
	shr.u64 	%rd19767, %rd19774, 56;
	shr.u64 	%rd19769, %rd19774, 40;
	shr.u64 	%rd19770, %rd19774, 32;
	shr.u64 	%rd19771, %rd19774, 24;
	shr.u64 	%rd19773, %rd19774, 8;
	shr.u64 	%rd19772, %rd19774, 16;
	sub.s32 	%r10416, %r10416, %r114;
	setp.ne.s32 	%p233, %r10416, 0;
	@%p233 bra 	$L__BB0_344;
	mov.b32 	%r10424, 0;
$L__BB0_355:
	shl.b32 	%r129, %r10424, 8;
	mov.b32 	%r10425, 0;
$L__BB0_356:
	shl.b32 	%r7867, %r10425, 3;
	add.s32 	%r7868, %r7867, %r129;
	cvt.u64.u32 	%rd15799, %r7868;
	add.s64 	%rd15800, %rd4, %rd15799;
	ld.local.v4.b32 	{%r7869, %r7870, %r7871, %r7872}, [%rd15800];
	bfe.u32 	%r7873, %r7872, 24, 8;
	bfe.u32 	%r7874, %r7872, 16, 8;
	bfe.u32 	%r7875, %r7872, 8, 8;
	bfe.u32 	%r7876, %r7872, 0, 8;
	bfe.u32 	%r7877, %r7871, 0, 8;
	bfe.u32 	%r7878, %r7870, 24, 8;
	bfe.u32 	%r7879, %r7870, 16, 8;
	bfe.u32 	%r7880, %r7870, 8, 8;
	bfe.u32 	%r7881, %r7870, 0, 8;
	ld.local.u32 	%rd15801, [%rd15800];
	cvt.u64.u32 	%rd15802, %r7881;
	shl.b64 	%rd15803, %rd15802, 32;
	and.b64  	%rd15804, %rd15803, 1095216660480;
	or.b64  	%rd15805, %rd15804, %rd15801;
	cvt.u64.u32 	%rd15806, %r7880;
	shl.b64 	%rd15807, %rd15806, 40;
	and.b64  	%rd15808, %rd15807, 280375465082880;
	or.b64  	%rd15809, %rd15808, %rd15805;
	cvt.u64.u32 	%rd15810, %r7879;
	shl.b64 	%rd15811, %rd15810, 48;
	and.b64  	%rd15812, %rd15811, 71776119061217280;
	or.b64  	%rd15813, %rd15812, %rd15809;
	cvt.u64.u32 	%rd15814, %r7878;
	shl.b64 	%rd15815, %rd15814, 56;
	or.b64  	%rd15816, %rd15815, %rd15813;
	mul.wide.u32 	%rd15817, %r10425, 8;
	add.s64 	%rd15818, %rd45, %rd15817;
	ld.local.u64 	%rd15819, [%rd15818];
	xor.b64  	%rd15820, %rd15819, %rd15816;
	st.local.u64 	[%rd15818], %rd15820;
	cvt.u64.u32 	%rd15821, %r7877;
	and.b64  	%rd15822, %rd15821, 255;
	bfe.u32 	%r7882, %r7871, 8, 8;
	mul.wide.u32 	%rd15823, %r7882, 256;
	or.b64  	%rd15824, %rd15823, %rd15822;
	bfe.u32 	%r7883, %r7871, 16, 8;
	mul.wide.u32 	%rd15825, %r7883, 65536;
	or.b64  	%rd15826, %rd15825, %rd15824;
	bfe.u32 	%r7884, %r7871, 24, 8;
	mul.wide.u32 	%rd15827, %r7884, 16777216;
	or.b64  	%rd15828, %rd15827, %rd15826;
	cvt.u64.u32 	%rd15829, %r7876;
	shl.b64 	%rd15830, %rd15829, 32;
	and.b64  	%rd15831, %rd15830, 1095216660480;
	or.b64  	%rd15832, %rd15831, %rd15828;
	cvt.u64.u32 	%rd15833, %r7875;
	shl.b64 	%rd15834, %rd15833, 40;
	and.b64  	%rd15835, %rd15834, 280375465082880;
	or.b64  	%rd15836, %rd15835, %rd15832;
	cvt.u64.u32 	%rd15837, %r7874;
	shl.b64 	%rd15838, %rd15837, 48;
	and.b64  	%rd15839, %rd15838, 71776119061217280;
	or.b64  	%rd15840, %rd15839, %rd15836;
	cvt.u64.u32 	%rd15841, %r7873;
	shl.b64 	%rd15842, %rd15841, 56;
	or.b64  	%rd15843, %rd15842, %rd15840;
	ld.local.u64 	%rd15844, [%rd15818+8];
	xor.b64  	%rd15845, %rd15844, %rd15843;
	st.local.u64 	[%rd15818+8], %rd15845;
	add.s32 	%r10425, %r10425, 2;
	setp.ne.s32 	%p234, %r10425, 32;
	@%p234 bra 	$L__BB0_356;
	add.s32 	%r10424, %r10424, 1;
	setp.ne.s32 	%p235, %r10424, 32;
	@%p235 bra 	$L__BB0_355;
	ld.param.u32 	%r10355, [hashengine_mine_batch_param_6];
	shr.u64 	%rd2226, %rd1808, 32;
	shr.u64 	%rd2227, %rd1808, 40;
	shr.u64 	%rd2228, %rd1808, 48;
	shr.u64 	%rd2229, %rd1808, 56;
	st.local.u64 	[%rd45+672], %rd1808;
	shr.u64 	%rd2230, %rd1809, 8;
	shr.u64 	%rd2231, %rd1809, 16;
	shr.u64 	%rd2232, %rd1809, 24;
	shr.u64 	%rd2233, %rd1809, 40;
	shr.u64 	%rd2234, %rd1809, 48;
	shr.u64 	%rd2235, %rd1809, 56;
	st.local.u64 	[%rd45+680], %rd1809;
	shr.u64 	%rd2236, %rd1810, 8;
	shr.u64 	%rd2237, %rd1810, 16;
	shr.u64 	%rd2238, %rd1810, 24;
	shr.u64 	%rd2239, %rd1810, 32;
	shr.u64 	%rd2240, %rd1810, 48;
	shr.u64 	%rd2241, %rd1810, 56;
	st.local.u64 	[%rd45+688], %rd1810;
	shr.u64 	%rd2242, %rd1811, 8;
	shr.u64 	%rd2243, %rd1811, 16;
	shr.u64 	%rd2244, %rd1811, 24;
	shr.u64 	%rd2245, %rd1811, 32;
	shr.u64 	%rd2246, %rd1811, 40;
	st.local.u64 	[%rd45+696], %rd1811;
	st.local.u64 	[%rd45+704], %rd1812;
	st.local.u64 	[%rd45+712], %rd1813;
	st.local.u64 	[%rd45+720], %rd1814;
	st.local.u64 	[%rd45+728], %rd1815;
	ld.local.u32 	%r7885, [%rd45+744];
	add.s32 	%r7886, %r7885, 1;
	st.local.u32 	[%rd45+744], %r7886;
	add.s32 	%r10390, %r10390, 1;
	setp.ge.u32 	%p236, %r10390, %r10355;
	@%p236 bra 	$L__BB0_377;
	ld.param.u32 	%r10362, [hashengine_mine_batch_param_7];
	not.b64 	%rd19796, %rd15433;
	mul.lo.s32 	%r134, %r10362, 20;
	setp.gt.u32 	%p237, %r134, 64;
	@%p237 bra 	$L__BB0_363;
	xor.b64  	%rd19804, %rd751, 64;
	st.local.v2.u64 	[%rd7], {%rd1808, %rd1809};
	st.local.v2.u64 	[%rd7+16], {%rd1810, %rd1811};
	st.local.v2.u64 	[%rd7+32], {%rd1812, %rd1813};
	st.local.v2.u64 	[%rd7+48], {%rd1814, %rd1815};
	mov.b64 	%rd16504, 0;
	st.local.v2.u64 	[%rd7+64], {%rd16504, %rd16504};
	st.local.v2.u64 	[%rd7+80], {%rd16504, %rd16504};
	st.local.v2.u64 	[%rd7+96], {%rd16504, %rd16504};
	st.local.v2.u64 	[%rd7+112], {%rd16504, %rd16504};
	mov.b32 	%r10426, 0;
	mov.u64 	%rd19791, %rd754;
	mov.u64 	%rd19792, %rd752;
	mov.u64 	%rd19793, %rd752;
	mov.u64 	%rd19794, %rd754;
	mov.u64 	%rd19795, %rd15425;
	mov.u64 	%rd19797, %rd15433;
	mov.u64 	%rd19798, %rd15425;
	mov.u64 	%rd19799, %rd15423;
	mov.u64 	%rd19800, %rd753;
	mov.u64 	%rd19801, %rd753;
	mov.u64 	%rd19802, %rd15423;
	mov.u64 	%rd19803, %rd15420;
	mov.u64 	%rd19805, %rd751;
	mov.u64 	%rd19806, %rd19822;
$L__BB0_361:
	mul.wide.u32 	%rd16505, %r10426, 16;
	mov.u64 	%rd16506, blake2b_sigma;
	add.s64 	%rd16507, %rd16506, %rd16505;
	ld.const.u8 	%r8393, [%rd16507];
	mul.wide.u32 	%rd16508, %r8393, 8;
	add.s64 	%rd16509, %rd7, %rd16508;
	ld.local.u64 	%rd16510, [%rd16509];
	ld.const.u8 	%r8394, [%rd16507+1];
	mul.wide.u32 	%rd16511, %r8394, 8;
	add.s64 	%rd16512, %rd7, %rd16511;
	ld.local.u64 	%rd16513, [%rd16512];
	add.s64 	%rd16514, %rd19806, %rd16510;
	add.s64 	%rd16515, %rd16514, %rd19805;
	xor.b64  	%rd16516, %rd19804, %rd16515;
	mov.b64 	{%r8395, %r8396}, %rd16516;
	mov.b64 	%rd16517, {%r8396, %r8395};
	add.s64 	%rd16518, %rd19803, %rd16517;
	xor.b64  	%rd16519, %rd19805, %rd16518;
	mov.b64 	{%r8397, %r8398}, %rd16519;
	shf.l.wrap.b32 	%r8399, %r8398, %r8397, 8;
	shf.l.wrap.b32 	%r8400, %r8397, %r8398, 8;
	mov.b64 	%rd16520, {%r8400, %r8399};
	add.s64 	%rd16521, %rd16520, %rd16513;
	add.s64 	%rd16522, %rd16521, %rd16515;
	xor.b64  	%rd16523, %rd16517, %rd16522;
	mov.b64 	{%r8401, %r8402}, %rd16523;
	shf.l.wrap.b32 	%r8403, %r8402, %r8401, 16;
	shf.l.wrap.b32 	%r8404, %r8401, %r8402, 16;
	mov.b64 	%rd16524, {%r8404, %r8403};
	add.s64 	%rd16525, %rd16518, %rd16524;
	xor.b64  	%rd16526, %rd16520, %rd16525;
	mov.b64 	{%r8405, %r8406}, %rd16526;
	shf.l.wrap.b32 	%r8407, %r8405, %r8406, 1;
	shf.l.wrap.b32 	%r8408, %r8406, %r8405, 1;
	mov.b64 	%rd16527, {%r8408, %r8407};
	ld.const.u8 	%r8409, [%rd16507+2];
	mul.wide.u32 	%rd16528, %r8409, 8;
	add.s64 	%rd16529, %rd7, %rd16528;
	ld.local.u64 	%rd16530, [%rd16529];
	ld.const.u8 	%r8410, [%rd16507+3];
	mul.wide.u32 	%rd16531, %r8410, 8;
	add.s64 	%rd16532, %rd7, %rd16531;
	ld.local.u64 	%rd16533, [%rd16532];
	add.s64 	%rd16534, %rd19802, %rd16530;
	add.s64 	%rd16535, %rd16534, %rd19801;
	xor.b64  	%rd16536, %rd19800, %rd16535;
	mov.b64 	{%r8411, %r8412}, %rd16536;
	mov.b64 	%rd16537, {%r8412, %r8411};
	add.s64 	%rd16538, %rd19799, %rd16537;
	xor.b64  	%rd16539, %rd19801, %rd16538;
	mov.b64 	{%r8413, %r8414}, %rd16539;
	shf.l.wrap.b32 	%r8415, %r8414, %r8413, 8;
	shf.l.wrap.b32 	%r8416, %r8413, %r8414, 8;
	mov.b64 	%rd16540, {%r8416, %r8415};
	add.s64 	%rd16541, %rd16540, %rd16533;
	add.s64 	%rd16542, %rd16541, %rd16535;
	xor.b64  	%rd16543, %rd16537, %rd16542;
	mov.b64 	{%r8417, %r8418}, %rd16543;
	shf.l.wrap.b32 	%r8419, %r8418, %r8417, 16;
	shf.l.wrap.b32 	%r8420, %r8417, %r8418, 16;
	mov.b64 	%rd16544, {%r8420, %r8419};
	add.s64 	%rd16545, %rd16538, %rd16544;
	xor.b64  	%rd16546, %rd16540, %rd16545;
	mov.b64 	{%r8421, %r8422}, %rd16546;
	shf.l.wrap.b32 	%r8423, %r8421, %r8422, 1;
	shf.l.wrap.b32 	%r8424, %r8422, %r8421, 1;
	mov.b64 	%rd16547, {%r8424, %r8423};
	ld.const.u8 	%r8425, [%rd16507+4];
	mul.wide.u32 	%rd16548, %r8425, 8;
	add.s64 	%rd16549, %rd7, %rd16548;
	ld.local.u64 	%rd16550, [%rd16549];
	ld.const.u8 	%r8426, [%rd16507+5];
	mul.wide.u32 	%rd16551, %r8426, 8;
	add.s64 	%rd16552, %rd7, %rd16551;
	ld.local.u64 	%rd16553, [%rd16552];
	add.s64 	%rd16554, %rd19798, %rd16550;
	add.s64 	%rd16555, %rd16554, %rd19797;
	xor.b64  	%rd16556, %rd19796, %rd16555;
	mov.b64 	{%r8427, %r8428}, %rd16556;
	mov.b64 	%rd16557, {%r8428, %r8427};
	add.s64 	%rd16558, %rd19795, %rd16557;
	xor.b64  	%rd16559, %rd19797, %rd16558;
	mov.b64 	{%r8429, %r8430}, %rd16559;
	shf.l.wrap.b32 	%r8431, %r8430, %r8429, 8;
	shf.l.wrap.b32 	%r8432, %r8429, %r8430, 8;
	mov.b64 	%rd16560, {%r8432, %r8431};
	add.s64 	%rd16561, %rd16560, %rd16553;
	add.s64 	%rd16562, %rd16561, %rd16555;
	xor.b64  	%rd16563, %rd16557, %rd16562;
	mov.b64 	{%r8433, %r8434}, %rd16563;
	shf.l.wrap.b32 	%r8435, %r8434, %r8433, 16;
	shf.l.wrap.b32 	%r8436, %r8433, %r8434, 16;
	mov.b64 	%rd16564, {%r8436, %r8435};
	add.s64 	%rd16565, %rd16558, %rd16564;
	xor.b64  	%rd16566, %rd16560, %rd16565;
	mov.b64 	{%r8437, %r8438}, %rd16566;
	shf.l.wrap.b32 	%r8439, %r8437, %r8438, 1;
	shf.l.wrap.b32 	%r8440, %r8438, %r8437, 1;
	mov.b64 	%rd16567, {%r8440, %r8439};
	ld.const.u8 	%r8441, [%rd16507+6];
	mul.wide.u32 	%rd16568, %r8441, 8;
	add.s64 	%rd16569, %rd7, %rd16568;
	ld.local.u64 	%rd16570, [%rd16569];
	ld.const.u8 	%r8442, [%rd16507+7];
	mul.wide.u32 	%rd16571, %r8442, 8;
	add.s64 	%rd16572, %rd7, %rd16571;
	ld.local.u64 	%rd16573, [%rd16572];
	add.s64 	%rd16574, %rd19794, %rd16570;
	add.s64 	%rd16575, %rd16574, %rd19793;
	xor.b64  	%rd16576, %rd19792, %rd16575;
	mov.b64 	{%r8443, %r8444}, %rd16576;
	mov.b64 	%rd16577, {%r8444, %r8443};
	add.s64 	%rd16578, %rd19791, %rd16577;
	xor.b64  	%rd16579, %rd19793, %rd16578;
	mov.b64 	{%r8445, %r8446}, %rd16579;
	shf.l.wrap.b32 	%r8447, %r8446, %r8445, 8;
	shf.l.wrap.b32 	%r8448, %r8445, %r8446, 8;
	mov.b64 	%rd16580, {%r8448, %r8447};
	add.s64 	%rd16581, %rd16580, %rd16573;
	add.s64 	%rd16582, %rd16581, %rd16575;
	xor.b64  	%rd16583, %rd16577, %rd16582;
	mov.b64 	{%r8449, %r8450}, %rd16583;
	shf.l.wrap.b32 	%r8451, %r8450, %r8449, 16;
	shf.l.wrap.b32 	%r8452, %r8449, %r8450, 16;
	mov.b64 	%rd16584, {%r8452, %r8451};
	add.s64 	%rd16585, %rd16578, %rd16584;
	xor.b64  	%rd16586, %rd16580, %rd16585;
	mov.b64 	{%r8453, %r8454}, %rd16586;
	shf.l.wrap.b32 	%r8455, %r8453, %r8454, 1;
	shf.l.wrap.b32 	%r8456, %r8454, %r8453, 1;
	mov.b64 	%rd16587, {%r8456, %r8455};
	ld.const.u8 	%r8457, [%rd16507+8];
	mul.wide.u32 	%rd16588, %r8457, 8;
	add.s64 	%rd16589, %rd7, %rd16588;
	ld.local.u64 	%rd16590, [%rd16589];
	ld.const.u8 	%r8458, [%rd16507+9];
	mul.wide.u32 	%rd16591, %r8458, 8;
	add.s64 	%rd16592, %rd7, %rd16591;
	ld.local.u64 	%rd16593, [%rd16592];
	add.s64 	%rd16594, %rd16522, %rd16590;
	add.s64 	%rd16595, %rd16594, %rd16547;
	xor.b64  	%rd16596, %rd16584, %rd16595;
	mov.b64 	{%r8459, %r8460}, %rd16596;
	mov.b64 	%rd16597, {%r8460, %r8459};
	add.s64 	%rd16598, %rd16565, %rd16597;
	xor.b64  	%rd16599, %rd16547, %rd16598;
	mov.b64 	{%r8461, %r8462}, %rd16599;
	shf.l.wrap.b32 	%r8463, %r8462, %r8461, 8;
	shf.l.wrap.b32 	%r8464, %r8461, %r8462, 8;
	mov.b64 	%rd16600, {%r8464, %r8463};
	add.s64 	%rd16601, %rd16600, %rd16593;
	add.s64 	%rd19806, %rd16601, %rd16595;
	xor.b64  	%rd16602, %rd16597, %rd19806;
	mov.b64 	{%r8465, %r8466}, %rd16602;
	shf.l.wrap.b32 	%r8467, %r8466, %r8465, 16;
	shf.l.wrap.b32 	%r8468, %r8465, %r8466, 16;
	mov.b64 	%rd19792, {%r8468, %r8467};
	add.s64 	%rd19795, %rd16598, %rd19792;
	xor.b64  	%rd16603, %rd16600, %rd19795;
	mov.b64 	{%r8469, %r8470}, %rd16603;
	shf.l.wrap.b32 	%r8471, %r8469, %r8470, 1;
	shf.l.wrap.b32 	%r8472, %r8470, %r8469, 1;
	mov.b64 	%rd19801, {%r8472, %r8471};
	ld.const.u8 	%r8473, [%rd16507+10];
	mul.wide.u32 	%rd16604, %r8473, 8;
	add.s64 	%rd16605, %rd7, %rd16604;
	ld.local.u64 	%rd16606, [%rd16605];
	ld.const.u8 	%r8474, [%rd16507+11];
	mul.wide.u32 	%rd16607, %r8474, 8;
	add.s64 	%rd16608, %rd7, %rd16607;
	ld.local.u64 	%rd16609, [%rd16608];
	add.s64 	%rd16610, %rd16542, %rd16606;
	add.s64 	%rd16611, %rd16610, %rd16567;
	xor.b64  	%rd16612, %rd16524, %rd16611;
	mov.b64 	{%r8475, %r8476}, %rd16612;
	mov.b64 	%rd16613, {%r8476, %r8475};
	add.s64 	%rd16614, %rd16585, %rd16613;
	xor.b64  	%rd16615, %rd16567, %rd16614;
	mov.b64 	{%r8477, %r8478}, %rd16615;
	shf.l.wrap.b32 	%r8479, %r8478, %r8477, 8;
	shf.l.wrap.b32 	%r8480, %r8477, %r8478, 8;
	mov.b64 	%rd16616, {%r8480, %r8479};
	add.s64 	%rd16617, %rd16616, %rd16609;
	add.s64 	%rd19802, %rd16617, %rd16611;
	xor.b64  	%rd16618, %rd16613, %rd19802;
	mov.b64 	{%r8481, %r8482}, %rd16618;
	shf.l.wrap.b32 	%r8483, %r8482, %r8481, 16;
	shf.l.wrap.b32 	%r8484, %r8481, %r8482, 16;
	mov.b64 	%rd19804, {%r8484, %r8483};
	add.s64 	%rd19791, %rd16614, %rd19804;
	xor.b64  	%rd16619, %rd16616, %rd19791;
	mov.b64 	{%r8485, %r8486}, %rd16619;
	shf.l.wrap.b32 	%r8487, %r8485, %r8486, 1;
	shf.l.wrap.b32 	%r8488, %r8486, %r8485, 1;
	mov.b64 	%rd19797, {%r8488, %r8487};
	ld.const.u8 	%r8489, [%rd16507+12];
	mul.wide.u32 	%rd16620, %r8489, 8;
	add.s64 	%rd16621, %rd7, %rd16620;
	ld.local.u64 	%rd16622, [%rd16621];
	ld.const.u8 	%r8490, [%rd16507+13];
	mul.wide.u32 	%rd16623, %r8490, 8;
	add.s64 	%rd16624, %rd7, %rd16623;
	ld.local.u64 	%rd16625, [%rd16624];
	add.s64 	%rd16626, %rd16562, %rd16622;
	add.s64 	%rd16627, %rd16626, %rd16587;
	xor.b64  	%rd16628, %rd16544, %rd16627;
	mov.b64 	{%r8491, %r8492}, %rd16628;
	mov.b64 	%rd16629, {%r8492, %r8491};
	add.s64 	%rd16630, %rd16525, %rd16629;
	xor.b64  	%rd16631, %rd16587, %rd16630;
	mov.b64 	{%r8493, %r8494}, %rd16631;
	shf.l.wrap.b32 	%r8495, %r8494, %r8493, 8;
	shf.l.wrap.b32 	%r8496, %r8493, %r8494, 8;
	mov.b64 	%rd16632, {%r8496, %r8495};
	add.s64 	%rd16633, %rd16632, %rd16625;
	add.s64 	%rd19798, %rd16633, %rd16627;
	xor.b64  	%rd16634, %rd16629, %rd19798;
	mov.b64 	{%r8497, %r8498}, %rd16634;
	shf.l.wrap.b32 	%r8499, %r8498, %r8497, 16;
	shf.l.wrap.b32 	%r8500, %r8497, %r8498, 16;
	mov.b64 	%rd19800, {%r8500, %r8499};
	add.s64 	%rd19803, %rd16630, %rd19800;
	xor.b64  	%rd16635, %rd16632, %rd19803;
	mov.b64 	{%r8501, %r8502}, %rd16635;
	shf.l.wrap.b32 	%r8503, %r8501, %r8502, 1;
	shf.l.wrap.b32 	%r8504, %r8502, %r8501, 1;
	mov.b64 	%rd19793, {%r8504, %r8503};
	ld.const.u8 	%r8505, [%rd16507+14];
	mul.wide.u32 	%rd16636, %r8505, 8;
	add.s64 	%rd16637, %rd7, %rd16636;
	ld.local.u64 	%rd16638, [%rd16637];
	ld.const.u8 	%r8506, [%rd16507+15];
	mul.wide.u32 	%rd16639, %r8506, 8;
	add.s64 	%rd16640, %rd7, %rd16639;
	ld.local.u64 	%rd16641, [%rd16640];
	add.s64 	%rd16642, %rd16582, %rd16638;
	add.s64 	%rd16643, %rd16642, %rd16527;
	xor.b64  	%rd16644, %rd16564, %rd16643;
	mov.b64 	{%r8507, %r8508}, %rd16644;
	mov.b64 	%rd16645, {%r8508, %r8507};
	add.s64 	%rd16646, %rd16545, %rd16645;
	xor.b64  	%rd16647, %rd16527, %rd16646;
	mov.b64 	{%r8509, %r8510}, %rd16647;
	shf.l.wrap.b32 	%r8511, %r8510, %r8509, 8;
	shf.l.wrap.b32 	%r8512, %r8509, %r8510, 8;
	mov.b64 	%rd16648, {%r8512, %r8511};
	add.s64 	%rd16649, %rd16648, %rd16641;
	add.s64 	%rd19794, %rd16649, %rd16643;
	xor.b64  	%rd16650, %rd16645, %rd19794;
	mov.b64 	{%r8513, %r8514}, %rd16650;
	shf.l.wrap.b32 	%r8515, %r8514, %r8513, 16;
	shf.l.wrap.b32 	%r8516, %r8513, %r8514, 16;
	mov.b64 	%rd19796, {%r8516, %r8515};
	add.s64 	%rd19799, %rd16646, %rd19796;
	xor.b64  	%rd16651, %rd16648, %rd19799;
	mov.b64 	{%r8517, %r8518}, %rd16651;
	shf.l.wrap.b32 	%r8519, %r8517, %r8518, 1;
	shf.l.wrap.b32 	%r8520, %r8518, %r8517, 1;
	mov.b64 	%rd19805, {%r8520, %r8519};
	add.s32 	%r10426, %r10426, 1;
	setp.ne.s32 	%p247, %r10426, 12;
	@%p247 bra 	$L__BB0_361;
	xor.b64  	%rd16652, %rd19803, %rd19806;
	xor.b64  	%rd16653, %rd16652, %rd19822;
	xor.b64  	%rd16654, %rd19799, %rd19802;
	xor.b64  	%rd16655, %rd16654, %rd15423;
	xor.b64  	%rd16656, %rd19795, %rd19798;
	xor.b64  	%rd16657, %rd16656, %rd15425;
	xor.b64  	%rd16658, %rd19791, %rd19794;
	xor.b64  	%rd16659, %rd16658, %rd754;
	xor.b64  	%rd16660, %rd19804, %rd19805;
	xor.b64  	%rd16661, %rd16660, %rd751;
	xor.b64  	%rd16662, %rd19800, %rd19801;
	xor.b64  	%rd16663, %rd16662, %rd753;
	xor.b64  	%rd16664, %rd19796, %rd19797;
	xor.b64  	%rd16665, %rd16664, %rd15433;
	xor.b64  	%rd16666, %rd19792, %rd19793;
	xor.b64  	%rd16667, %rd16666, %rd752;
	shr.u64 	%rd16668, %rd16653, 8;
	shr.u64 	%rd16669, %rd16653, 16;
	shr.u64 	%rd16670, %rd16653, 24;
	shr.u64 	%rd16671, %rd16653, 40;
	shr.u64 	%rd16672, %rd16653, 48;
	shr.u64 	%rd16673, %rd16653, 56;
	shr.u64 	%rd16674, %rd16655, 8;
	shr.u64 	%rd16675, %rd16655, 16;
	shr.u64 	%rd16676, %rd16655, 24;
	shr.u64 	%rd16677, %rd16655, 40;
	shr.u64 	%rd16678, %rd16655, 48;
	shr.u64 	%rd16679, %rd16655, 56;
	cvt.u32.u64 	%r8521, %rd16679;
	cvt.u32.u64 	%r8522, %rd16678;
	prmt.b32 	%r8523, %r8522, %r8521, 0x3340U;
	{ .reg .b32 tmp; mov.b64 {tmp, %r8524}, %rd16655; }
	cvt.u32.u64 	%r8525, %rd16677;
	prmt.b32 	%r8526, %r8524, %r8525, 0x3340U;
	prmt.b32 	%r8527, %r8526, %r8523, 0x5410U;
	cvt.u32.u64 	%r8528, %rd16676;
	cvt.u32.u64 	%r8529, %rd16675;
	prmt.b32 	%r8530, %r8529, %r8528, 0x3340U;
	cvt.u32.u64 	%r8531, %rd16655;
	cvt.u32.u64 	%r8532, %rd16674;
	prmt.b32 	%r8533, %r8531, %r8532, 0x3340U;
	prmt.b32 	%r8534, %r8533, %r8530, 0x5410U;
	cvt.u32.u64 	%r8535, %rd16673;
	cvt.u32.u64 	%r8536, %rd16672;
	prmt.b32 	%r8537, %r8536, %r8535, 0x3340U;
	{ .reg .b32 tmp; mov.b64 {tmp, %r8538}, %rd16653; }
	cvt.u32.u64 	%r8539, %rd16671;
	prmt.b32 	%r8540, %r8538, %r8539, 0x3340U;
	prmt.b32 	%r8541, %r8540, %r8537, 0x5410U;
	cvt.u32.u64 	%r8542, %rd16670;
	cvt.u32.u64 	%r8543, %rd16669;
	prmt.b32 	%r8544, %r8543, %r8542, 0x3340U;
	cvt.u32.u64 	%r8545, %rd16653;
	cvt.u32.u64 	%r8546, %rd16668;
	prmt.b32 	%r8547, %r8545, %r8546, 0x3340U;
	prmt.b32 	%r8548, %r8547, %r8544, 0x5410U;
	st.local.v4.b32 	[%rd2], {%r8548, %r8541, %r8534, %r8527};
	shr.u64 	%rd16680, %rd16657, 8;
	shr.u64 	%rd16681, %rd16657, 16;
	shr.u64 	%rd16682, %rd16657, 24;
	shr.u64 	%rd16683, %rd16657, 40;
	shr.u64 	%rd16684, %rd16657, 48;
	shr.u64 	%rd16685, %rd16657, 56;
	shr.u64 	%rd16686, %rd16659, 8;
	shr.u64 	%rd16687, %rd16659, 16;
	shr.u64 	%rd16688, %rd16659, 24;
	shr.u64 	%rd16689, %rd16659, 40;
	shr.u64 	%rd16690, %rd16659, 48;
	shr.u64 	%rd16691, %rd16659, 56;
	cvt.u32.u64 	%r8549, %rd16691;
	cvt.u32.u64 	%r8550, %rd16690;
	prmt.b32 	%r8551, %r8550, %r8549, 0x3340U;
	{ .reg .b32 tmp; mov.b64 {tmp, %r8552}, %rd16659; }
	cvt.u32.u64 	%r8553, %rd16689;
	prmt.b32 	%r8554, %r8552, %r8553, 0x3340U;
	prmt.b32 	%r8555, %r8554, %r8551, 0x5410U;
	cvt.u32.u64 	%r8556, %rd16688;
	cvt.u32.u64 	%r8557, %rd16687;
	prmt.b32 	%r8558, %r8557, %r8556, 0x3340U;
	cvt.u32.u64 	%r8559, %rd16659;
	cvt.u32.u64 	%r8560, %rd16686;
	prmt.b32 	%r8561, %r8559, %r8560, 0x3340U;
	prmt.b32 	%r8562, %r8561, %r8558, 0x5410U;
	cvt.u32.u64 	%r8563, %rd16685;
	cvt.u32.u64 	%r8564, %rd16684;
	prmt.b32 	%r8565, %r8564, %r8563, 0x3340U;
	{ .reg .b32 tmp; mov.b64 {tmp, %r8566}, %rd16657; }
	cvt.u32.u64 	%r8567, %rd16683;
	prmt.b32 	%r8568, %r8566, %r8567, 0x3340U;
	prmt.b32 	%r8569, %r8568, %r8565, 0x5410U;
	cvt.u32.u64 	%r8570, %rd16682;
	cvt.u32.u64 	%r8571, %rd16681;
	prmt.b32 	%r8572, %r8571, %r8570, 0x3340U;
	cvt.u32.u64 	%r8573, %rd16657;
	cvt.u32.u64 	%r8574, %rd16680;
	prmt.b32 	%r8575, %r8573, %r8574, 0x3340U;
	prmt.b32 	%r8576, %r8575, %r8572, 0x5410U;
	st.local.v4.b32 	[%rd2+16], {%r8576, %r8569, %r8562, %r8555};
	shr.u64 	%rd16692, %rd16661, 8;
	shr.u64 	%rd16693, %rd16661, 16;
	shr.u64 	%rd16694, %rd16661, 24;
	shr.u64 	%rd16695, %rd16661, 40;
	shr.u64 	%rd16696, %rd16661, 48;
	shr.u64 	%rd16697, %rd16661, 56;
	shr.u64 	%rd16698, %rd16663, 8;
	shr.u64 	%rd16699, %rd16663, 16;
	shr.u64 	%rd16700, %rd16663, 24;
	shr.u64 	%rd16701, %rd16663, 40;
	shr.u64 	%rd16702, %rd16663, 48;
	shr.u64 	%rd16703, %rd16663, 56;
	cvt.u32.u64 	%r8577, %rd16703;
	cvt.u32.u64 	%r8578, %rd16702;
	prmt.b32 	%r8579, %r8578, %r8577, 0x3340U;
	{ .reg .b32 tmp; mov.b64 {tmp, %r8580}, %rd16663; }
	cvt.u32.u64 	%r8581, %rd16701;
	prmt.b32 	%r8582, %r8580, %r8581, 0x3340U;
	prmt.b32 	%r8583, %r8582, %r8579, 0x5410U;
	cvt.u32.u64 	%r8584, %rd16700;
	cvt.u32.u64 	%r8585, %rd16699;
	prmt.b32 	%r8586, %r8585, %r8584, 0x3340U;
	cvt.u32.u64 	%r8587, %rd16663;
	cvt.u32.u64 	%r8588, %rd16698;
	prmt.b32 	%r8589, %r8587, %r8588, 0x3340U;
	prmt.b32 	%r8590, %r8589, %r8586, 0x5410U;
	cvt.u32.u64 	%r8591, %rd16697;
	cvt.u32.u64 	%r8592, %rd16696;
	prmt.b32 	%r8593, %r8592, %r8591, 0x3340U;
	{ .reg .b32 tmp; mov.b64 {tmp, %r8594}, %rd16661; }
	cvt.u32.u64 	%r8595, %rd16695;
	prmt.b32 	%r8596, %r8594, %r8595, 0x3340U;
	prmt.b32 	%r8597, %r8596, %r8593, 0x5410U;
	cvt.u32.u64 	%r8598, %rd16694;
	cvt.u32.u64 	%r8599, %rd16693;
	prmt.b32 	%r8600, %r8599, %r8598, 0x3340U;
	cvt.u32.u64 	%r8601, %rd16661;
	cvt.u32.u64 	%r8602, %rd16692;
	prmt.b32 	%r8603, %r8601, %r8602, 0x3340U;
	prmt.b32 	%r8604, %r8603, %r8600, 0x5410U;
	st.local.v4.b32 	[%rd2+32], {%r8604, %r8597, %r8590, %r8583};
	shr.u64 	%rd16704, %rd16665, 8;
	shr.u64 	%rd16705, %rd16665, 16;
	shr.u64 	%rd16706, %rd16665, 24;
	shr.u64 	%rd16707, %rd16665, 40;
	shr.u64 	%rd16708, %rd16665, 48;
	shr.u64 	%rd16709, %rd16665, 56;
	shr.u64 	%rd16710, %rd16667, 8;
	shr.u64 	%rd16711, %rd16667, 16;
	shr.u64 	%rd16712, %rd16667, 24;
	shr.u64 	%rd16713, %rd16667, 40;
	shr.u64 	%rd16714, %rd16667, 48;
	shr.u64 	%rd16715, %rd16667, 56;
	cvt.u32.u64 	%r8605, %rd16715;
	cvt.u32.u64 	%r8606, %rd16714;
	prmt.b32 	%r8607, %r8606, %r8605, 0x3340U;
	{ .reg .b32 tmp; mov.b64 {tmp, %r8608}, %rd16667; }
	cvt.u32.u64 	%r8609, %rd16713;
	prmt.b32 	%r8610, %r8608, %r8609, 0x3340U;
	prmt.b32 	%r8611, %r8610, %r8607, 0x5410U;
	cvt.u32.u64 	%r8612, %rd16712;
	cvt.u32.u64 	%r8613, %rd16711;
	prmt.b32 	%r8614, %r8613, %r8612, 0x3340U;
	cvt.u32.u64 	%r8615, %rd16667;
	cvt.u32.u64 	%r8616, %rd16710;
	prmt.b32 	%r8617, %r8615, %r8616, 0x3340U;
	prmt.b32 	%r8618, %r8617, %r8614, 0x5410U;
	cvt.u32.u64 	%r8619, %rd16709;
	cvt.u32.u64 	%r8620, %rd16708;
	prmt.b32 	%r8621, %r8620, %r8619, 0x3340U;
	{ .reg .b32 tmp; mov.b64 {tmp, %r8622}, %rd16665; }
	cvt.u32.u64 	%r8623, %rd16707;
	prmt.b32 	%r8624, %r8622, %r8623, 0x3340U;
	prmt.b32 	%r8625, %r8624, %r8621, 0x5410U;
	cvt.u32.u64 	%r8626, %rd16706;
	cvt.u32.u64 	%r8627, %rd16705;
	prmt.b32 	%r8628, %r8627, %r8626, 0x3340U;
	cvt.u32.u64 	%r8629, %rd16665;
	cvt.u32.u64 	%r8630, %rd16704;
	prmt.b32 	%r8631, %r8629, %r8630, 0x3340U;
	prmt.b32 	%r8632, %r8631, %r8628, 0x5410U;
	st.local.v4.b32 	[%rd2+48], {%r8632, %r8625, %r8618, %r8611};
	bra.uni 	$L__BB0_377;
$L__BB0_363:
	xor.b64  	%rd19820, %rd751, 68;
	shl.b64 	%rd15846, %rd1808, 32;
	and.b64  	%rd15847, %rd15846, 1095216660480;
	cvt.u64.u32 	%rd15848, %r134;
	or.b64  	%rd15849, %rd15847, %rd15848;
	and.b64  	%rd15850, %rd15846, 280375465082880;
	or.b64  	%rd15851, %rd15850, %rd15849;
	and.b64  	%rd15852, %rd15846, 71776119061217280;
	or.b64  	%rd15853, %rd15852, %rd15851;
	and.b64  	%rd15854, %rd15846, -72057594037927936;
	or.b64  	%rd15855, %rd15854, %rd15853;
	and.b64  	%rd15856, %rd2226, 255;
	shl.b64 	%rd15857, %rd2227, 8;
	and.b64  	%rd15858, %rd15857, 65280;
	or.b64  	%rd15859, %rd15858, %rd15856;
	shl.b64 	%rd15860, %rd2228, 16;
	and.b64  	%rd15861, %rd15860, 16711680;
	or.b64  	%rd15862, %rd15861, %rd15859;
	shl.b64 	%rd15863, %rd2229, 24;
	or.b64  	%rd15864, %rd15863, %rd15862;
	shl.b64 	%rd15865, %rd1809, 32;
	and.b64  	%rd15866, %rd15865, 1095216660480;
	or.b64  	%rd15867, %rd15866, %rd15864;
	shl.b64 	%rd15868, %rd2230, 40;
	and.b64  	%rd15869, %rd15868, 280375465082880;
	or.b64  	%rd15870, %rd15869, %rd15867;
	shl.b64 	%rd15871, %rd2231, 48;
	and.b64  	%rd15872, %rd15871, 71776119061217280;
	or.b64  	%rd15873, %rd15872, %rd15870;
	shl.b64 	%rd15874, %rd2232, 56;
	or.b64  	%rd15875, %rd15874, %rd15873;
	st.local.v2.u64 	[%rd6], {%rd15855, %rd15875};
	shr.u64 	%rd15876, %rd1809, 32;
	and.b64  	%rd15877, %rd15876, 255;
	shl.b64 	%rd15878, %rd2233, 8;
	and.b64  	%rd15879, %rd15878, 65280;
	or.b64  	%rd15880, %rd15879, %rd15877;
	shl.b64 	%rd15881, %rd2234, 16;
	and.b64  	%rd15882, %rd15881, 16711680;
	or.b64  	%rd15883, %rd15882, %rd15880;
	shl.b64 	%rd15884, %rd2235, 24;
	or.b64  	%rd15885, %rd15884, %rd15883;
	shl.b64 	%rd15886, %rd1810, 32;
	and.b64  	%rd15887, %rd15886, 1095216660480;
	or.b64  	%rd15888, %rd15887, %rd15885;
	shl.b64 	%rd15889, %rd2236, 40;
	and.b64  	%rd15890, %rd15889, 280375465082880;
	or.b64  	%rd15891, %rd15890, %rd15888;
	shl.b64 	%rd15892, %rd2237, 48;
	and.b64  	%rd15893, %rd15892, 71776119061217280;
	or.b64  	%rd15894, %rd15893, %rd15891;
	shl.b64 	%rd15895, %rd2238, 56;
	or.b64  	%rd15896, %rd15895, %rd15894;
	and.b64  	%rd15897, %rd2239, 255;
	and.b64  	%rd15899, %rd2239, 65280;
	or.b64  	%rd15900, %rd15899, %rd15897;
	shl.b64 	%rd15901, %rd2240, 16;
	and.b64  	%rd15902, %rd15901, 16711680;
	or.b64  	%rd15903, %rd15902, %rd15900;
	shl.b64 	%rd15904, %rd2241, 24;
	or.b64  	%rd15905, %rd15904, %rd15903;
	shl.b64 	%rd15906, %rd1811, 32;
	and.b64  	%rd15907, %rd15906, 1095216660480;
	or.b64  	%rd15908, %rd15907, %rd15905;
	shl.b64 	%rd15909, %rd2242, 40;
	and.b64  	%rd15910, %rd15909, 280375465082880;
	or.b64  	%rd15911, %rd15910, %rd15908;
	shl.b64 	%rd15912, %rd2243, 48;
	and.b64  	%rd15913, %rd15912, 71776119061217280;
	or.b64  	%rd15914, %rd15913, %rd15911;
	shl.b64 	%rd15915, %rd2244, 56;
	or.b64  	%rd15916, %rd15915, %rd15914;
	st.local.v2.u64 	[%rd6+16], {%rd15896, %rd15916};
	and.b64  	%rd15917, %rd2245, 255;
	shl.b64 	%rd15918, %rd2246, 8;
	and.b64  	%rd15919, %rd15918, 65280;
	or.b64  	%rd15920, %rd15919, %rd15917;
	and.b64  	%rd15922, %rd2245, 16711680;
	or.b64  	%rd15923, %rd15922, %rd15920;
	and.b64  	%rd15924, %rd2245, 4278190080;
	or.b64  	%rd15925, %rd15924, %rd15923;
	shl.b64 	%rd15926, %rd1812, 32;
	and.b64  	%rd15927, %rd15926, 1095216660480;
	or.b64  	%rd15928, %rd15927, %rd15925;
	and.b64  	%rd15929, %rd15926, 280375465082880;
	or.b64  	%rd15930, %rd15929, %rd15928;
	and.b64  	%rd15931, %rd15926, 71776119061217280;
	or.b64  	%rd15932, %rd15931, %rd15930;
	and.b64  	%rd15933, %rd15926, -72057594037927936;
	or.b64  	%rd15934, %rd15933, %rd15932;
	shl.b64 	%rd15935, %rd1813, 32;
	mov.b64 	{%r7888, %r7889}, %rd1812;
	mov.b64 	{%r7890, %r7891}, %rd1813;
	mov.b64 	%rd15936, {%r7889, %r7890};
	and.b64  	%rd15937, %rd15936, 1099511627775;
	and.b64  	%rd15938, %rd15935, 280375465082880;
	or.b64  	%rd15939, %rd15938, %rd15937;
	and.b64  	%rd15940, %rd15935, 71776119061217280;
	or.b64  	%rd15941, %rd15940, %rd15939;
	and.b64  	%rd15942, %rd15935, -72057594037927936;
	or.b64  	%rd15943, %rd15942, %rd15941;
	st.local.v2.u64 	[%rd6+32], {%rd15934, %rd15943};
	shl.b64 	%rd15944, %rd1814, 32;
	mov.b64 	{%r7892, %r7893}, %rd1814;
	mov.b64 	%rd15945, {%r7891, %r7892};
	and.b64  	%rd15946, %rd15945, 1099511627775;
	and.b64  	%rd15947, %rd15944, 280375465082880;
	or.b64  	%rd15948, %rd15947, %rd15946;
	and.b64  	%rd15949, %rd15944, 71776119061217280;
	or.b64  	%rd15950, %rd15949, %rd15948;
	and.b64  	%rd15951, %rd15944, -72057594037927936;
	or.b64  	%rd15952, %rd15951, %rd15950;
	shl.b64 	%rd15953, %rd1815, 32;
	mov.b64 	{%r7894, %r7895}, %rd1815;
	mov.b64 	%rd15954, {%r7893, %r7894};
	and.b64  	%rd15955, %rd15954, 1099511627775;
	and.b64  	%rd15956, %rd15953, 280375465082880;
	or.b64  	%rd15957, %rd15956, %rd15955;
	and.b64  	%rd15958, %rd15953, 71776119061217280;
	or.b64  	%rd15959, %rd15958, %rd15957;
	and.b64  	%rd15960, %rd15953, -72057594037927936;
	or.b64  	%rd15961, %rd15960, %rd15959;
	st.local.v2.u64 	[%rd6+48], {%rd15952, %rd15961};
	shr.u64 	%rd15962, %rd1815, 32;
	mov.b64 	%rd15963, 0;
	st.local.v2.u64 	[%rd6+64], {%rd15962, %rd15963};
	st.local.v2.u64 	[%rd6+80], {%rd15963, %rd15963};
	st.local.v2.u64 	[%rd6+96], {%rd15963, %rd15963};
	st.local.v2.u64 	[%rd6+112], {%rd15963, %rd15963};
	mov.b32 	%r10427, 0;
	mov.u64 	%rd19807, %rd754;
	mov.u64 	%rd19808, %rd752;
	mov.u64 	%rd19809, %rd752;
	mov.u64 	%rd19810, %rd754;
	mov.u64 	%rd19811, %rd15425;
	mov.u64 	%rd19813, %rd15433;
	mov.u64 	%rd19814, %rd15425;
	mov.u64 	%rd19815, %rd15423;
	mov.u64 	%rd19816, %rd753;
	mov.u64 	%rd19817, %rd753;
	mov.u64 	%rd19818, %rd15423;
	mov.u64 	%rd19819, %rd15420;
	mov.u64 	%rd19821, %rd751;
$L__BB0_364:
	mul.wide.u32 	%rd15964, %r10427, 16;
	mov.u64 	%rd15965, blake2b_sigma;
	add.s64 	%rd15966, %rd15965, %rd15964;
	ld.const.u8 	%r7896, [%rd15966];
	mul.wide.u32 	%rd15967, %r7896, 8;
	add.s64 	%rd15968, %rd6, %rd15967;
	ld.local.u64 	%rd15969, [%rd15968];
	ld.const.u8 	%r7897, [%rd15966+1];
	mul.wide.u32 	%rd15970, %r7897, 8;
	add.s64 	%rd15971, %rd6, %rd15970;
	ld.local.u64 	%rd15972, [%rd15971];
	add.s64 	%rd15973, %rd19822, %rd15969;
	add.s64 	%rd15974, %rd15973, %rd19821;
	xor.b64  	%rd15975, %rd19820, %rd15974;
	mov.b64 	{%r7898, %r7899}, %rd15975;
	mov.b64 	%rd15976, {%r7899, %r7898};
	add.s64 	%rd15977, %rd19819, %rd15976;
	xor.b64  	%rd15978, %rd19821, %rd15977;
	mov.b64 	{%r7900, %r7901}, %rd15978;
	shf.l.wrap.b32 	%r7902, %r7901, %r7900, 8;
	shf.l.wrap.b32 	%r7903, %r7900, %r7901, 8;
	mov.b64 	%rd15979, {%r7903, %r7902};
	add.s64 	%rd15980, %rd15979, %rd15972;
	add.s64 	%rd15981, %rd15980, %rd15974;
	xor.b64  	%rd15982, %rd15976, %rd15981;
	mov.b64 	{%r7904, %r7905}, %rd15982;
	shf.l.wrap.b32 	%r7906, %r7905, %r7904, 16;
	shf.l.wrap.b32 	%r7907, %r7904, %r7905, 16;
	mov.b64 	%rd15983, {%r7907, %r7906};
	add.s64 	%rd15984, %rd15977, %rd15983;
	xor.b64  	%rd15985, %rd15979, %rd15984;
	mov.b64 	{%r7908, %r7909}, %rd15985;
	shf.l.wrap.b32 	%r7910, %r7908, %r7909, 1;
	shf.l.wrap.b32 	%r7911, %r7909, %r7908, 1;
	mov.b64 	%rd15986, {%r7911, %r7910};
	ld.const.u8 	%r7912, [%rd15966+2];
	mul.wide.u32 	%rd15987, %r7912, 8;
	add.s64 	%rd15988, %rd6, %rd15987;
	ld.local.u64 	%rd15989, [%rd15988];
	ld.const.u8 	%r7913, [%rd15966+3];
	mul.wide.u32 	%rd15990, %r7913, 8;
	add.s64 	%rd15991, %rd6, %rd15990;
	ld.local.u64 	%rd15992, [%rd15991];
	add.s64 	%rd15993, %rd19818, %rd15989;
	add.s64 	%rd15994, %rd15993, %rd19817;
	xor.b64  	%rd15995, %rd19816, %rd15994;
	mov.b64 	{%r7914, %r7915}, %rd15995;
	mov.b64 	%rd15996, {%r7915, %r7914};
	add.s64 	%rd15997, %rd19815, %rd15996;
	xor.b64  	%rd15998, %rd19817, %rd15997;
	mov.b64 	{%r7916, %r7917}, %rd15998;
	shf.l.wrap.b32 	%r7918, %r7917, %r7916, 8;
	shf.l.wrap.b32 	%r7919, %r7916, %r7917, 8;
	mov.b64 	%rd15999, {%r7919, %r7918};
	add.s64 	%rd16000, %rd15999, %rd15992;
	add.s64 	%rd16001, %rd16000, %rd15994;
	xor.b64  	%rd16002, %rd15996, %rd16001;
	mov.b64 	{%r7920, %r7921}, %rd16002;
	shf.l.wrap.b32 	%r7922, %r7921, %r7920, 16;
	shf.l.wrap.b32 	%r7923, %r7920, %r7921, 16;
	mov.b64 	%rd16003, {%r7923, %r7922};
	add.s64 	%rd16004, %rd15997, %rd16003;
	xor.b64  	%rd16005, %rd15999, %rd16004;
	mov.b64 	{%r7924, %r7925}, %rd16005;
	shf.l.wrap.b32 	%r7926, %r7924, %r7925, 1;
	shf.l.wrap.b32 	%r7927, %r7925, %r7924, 1;
	mov.b64 	%rd16006, {%r7927, %r7926};
	ld.const.u8 	%r7928, [%rd15966+4];
	mul.wide.u32 	%rd16007, %r7928, 8;
	add.s64 	%rd16008, %rd6, %rd16007;
	ld.local.u64 	%rd16009, [%rd16008];
	ld.const.u8 	%r7929, [%rd15966+5];
	mul.wide.u32 	%rd16010, %r7929, 8;
	add.s64 	%rd16011, %rd6, %rd16010;
	ld.local.u64 	%rd16012, [%rd16011];
	add.s64 	%rd16013, %rd19814, %rd16009;
	add.s64 	%rd16014, %rd16013, %rd19813;
	xor.b64  	%rd16015, %rd19796, %rd16014;
	mov.b64 	{%r7930, %r7931}, %rd16015;
	mov.b64 	%rd16016, {%r7931, %r7930};
	add.s64 	%rd16017, %rd19811, %rd16016;
	xor.b64  	%rd16018, %rd19813, %rd16017;
	mov.b64 	{%r7932, %r7933}, %rd16018;
	shf.l.wrap.b32 	%r7934, %r7933, %r7932, 8;
	shf.l.wrap.b32 	%r7935, %r7932, %r7933, 8;
	mov.b64 	%rd16019, {%r7935, %r7934};
	add.s64 	%rd16020, %rd16019, %rd16012;
	add.s64 	%rd16021, %rd16020, %rd16014;
	xor.b64  	%rd16022, %rd16016, %rd16021;
	mov.b64 	{%r7936, %r7937}, %rd16022;
	shf.l.wrap.b32 	%r7938, %r7937, %r7936, 16;
	shf.l.wrap.b32 	%r7939, %r7936, %r7937, 16;
	mov.b64 	%rd16023, {%r7939, %r7938};
	add.s64 	%rd16024, %rd16017, %rd16023;
	xor.b64  	%rd16025, %rd16019, %rd16024;
	mov.b64 	{%r7940, %r7941}, %rd16025;
	shf.l.wrap.b32 	%r7942, %r7940, %r7941, 1;
	shf.l.wrap.b32 	%r7943, %r7941, %r7940, 1;
	mov.b64 	%rd16026, {%r7943, %r7942};
	ld.const.u8 	%r7944, [%rd15966+6];
	mul.wide.u32 	%rd16027, %r7944, 8;
	add.s64 	%rd16028, %rd6, %rd16027;
	ld.local.u64 	%rd16029, [%rd16028];
	ld.const.u8 	%r7945, [%rd15966+7];
	mul.wide.u32 	%rd16030, %r7945, 8;
	add.s64 	%rd16031, %rd6, %rd16030;
	ld.local.u64 	%rd16032, [%rd16031];
	add.s64 	%rd16033, %rd19810, %rd16029;
	add.s64 	%rd16034, %rd16033, %rd19809;
	xor.b64  	%rd16035, %rd19808, %rd16034;
	mov.b64 	{%r7946, %r7947}, %rd16035;
	mov.b64 	%rd16036, {%r7947, %r7946};
	add.s64 	%rd16037, %rd19807, %rd16036;
	xor.b64  	%rd16038, %rd19809, %rd16037;
	mov.b64 	{%r7948, %r7949}, %rd16038;
	shf.l.wrap.b32 	%r7950, %r7949, %r7948, 8;
	shf.l.wrap.b32 	%r7951, %r7948, %r7949, 8;
	mov.b64 	%rd16039, {%r7951, %r7950};
	add.s64 	%rd16040, %rd16039, %rd16032;
	add.s64 	%rd16041, %rd16040, %rd16034;
	xor.b64  	%rd16042, %rd16036, %rd16041;
	mov.b64 	{%r7952, %r7953}, %rd16042;
	shf.l.wrap.b32 	%r7954, %r7953, %r7952, 16;
	shf.l.wrap.b32 	%r7955, %r7952, %r7953, 16;
	mov.b64 	%rd16043, {%r7955, %r7954};
	add.s64 	%rd16044, %rd16037, %rd16043;
	xor.b64  	%rd16045, %rd16039, %rd16044;
	mov.b64 	{%r7956, %r7957}, %rd16045;
	shf.l.wrap.b32 	%r7958, %r7956, %r7957, 1;
	shf.l.wrap.b32 	%r7959, %r7957, %r7956, 1;
	mov.b64 	%rd16046, {%r7959, %r7958};
	ld.const.u8 	%r7960, [%rd15966+8];
	mul.wide.u32 	%rd16047, %r7960, 8;
	add.s64 	%rd16048, %rd6, %rd16047;
	ld.local.u64 	%rd16049, [%rd16048];
	ld.const.u8 	%r7961, [%rd15966+9];
	mul.wide.u32 	%rd16050, %r7961, 8;
	add.s64 	%rd16051, %rd6, %rd16050;
	ld.local.u64 	%rd16052, [%rd16051];
	add.s64 	%rd16053, %rd15981, %rd16049;
	add.s64 	%rd16054, %rd16053, %rd16006;
	xor.b64  	%rd16055, %rd16043, %rd16054;
	mov.b64 	{%r7962, %r7963}, %rd16055;
	mov.b64 	%rd16056, {%r7963, %r7962};
	add.s64 	%rd16057, %rd16024, %rd16056;
	xor.b64  	%rd16058, %rd16006, %rd16057;
	mov.b64 	{%r7964, %r7965}, %rd16058;
	shf.l.wrap.b32 	%r7966, %r7965, %r7964, 8;
	shf.l.wrap.b32 	%r7967, %r7964, %r7965, 8;
	mov.b64 	%rd16059, {%r7967, %r7966};
	add.s64 	%rd16060, %rd16059, %rd16052;
	add.s64 	%rd19822, %rd16060, %rd16054;
	xor.b64  	%rd16061, %rd16056, %rd19822;
	mov.b64 	{%r7968, %r7969}, %rd16061;
	shf.l.wrap.b32 	%r7970, %r7969, %r7968, 16;
	shf.l.wrap.b32 	%r7971, %r7968, %r7969, 16;
	mov.b64 	%rd19808, {%r7971, %r7970};
	add.s64 	%rd19811, %rd16057, %rd19808;
	xor.b64  	%rd16062, %rd16059, %rd19811;
	mov.b64 	{%r7972, %r7973}, %rd16062;
	shf.l.wrap.b32 	%r7974, %r7972, %r7973, 1;
	shf.l.wrap.b32 	%r7975, %r7973, %r7972, 1;
	mov.b64 	%rd19817, {%r7975, %r7974};
	ld.const.u8 	%r7976, [%rd15966+10];
	mul.wide.u32 	%rd16063, %r7976, 8;
	add.s64 	%rd16064, %rd6, %rd16063;
	ld.local.u64 	%rd16065, [%rd16064];
	ld.const.u8 	%r7977, [%rd15966+11];
	mul.wide.u32 	%rd16066, %r7977, 8;
	add.s64 	%rd16067, %rd6, %rd16066;
	ld.local.u64 	%rd16068, [%rd16067];
	add.s64 	%rd16069, %rd16001, %rd16065;
	add.s64 	%rd16070, %rd16069, %rd16026;
	xor.b64  	%rd16071, %rd15983, %rd16070;
	mov.b64 	{%r7978, %r7979}, %rd16071;
	mov.b64 	%rd16072, {%r7979, %r7978};
	add.s64 	%rd16073, %rd16044, %rd16072;
	xor.b64  	%rd16074, %rd16026, %rd16073;
	mov.b64 	{%r7980, %r7981}, %rd16074;
	shf.l.wrap.b32 	%r7982, %r7981, %r7980, 8;
	shf.l.wrap.b32 	%r7983, %r7980, %r7981, 8;
	mov.b64 	%rd16075, {%r7983, %r7982};
	add.s64 	%rd16076, %rd16075, %rd16068;
	add.s64 	%rd19818, %rd16076, %rd16070;
	xor.b64  	%rd16077, %rd16072, %rd19818;
	mov.b64 	{%r7984, %r7985}, %rd16077;
	shf.l.wrap.b32 	%r7986, %r7985, %r7984, 16;
	shf.l.wrap.b32 	%r7987, %r7984, %r7985, 16;
	mov.b64 	%rd19820, {%r7987, %r7986};
	add.s64 	%rd19807, %rd16073, %rd19820;
	xor.b64  	%rd16078, %rd16075, %rd19807;
	mov.b64 	{%r7988, %r7989}, %rd16078;
	shf.l.wrap.b32 	%r7990, %r7988, %r7989, 1;
	shf.l.wrap.b32 	%r7991, %r7989, %r7988, 1;
	mov.b64 	%rd19813, {%r7991, %r7990};
	ld.const.u8 	%r7992, [%rd15966+12];
	mul.wide.u32 	%rd16079, %r7992, 8;
	add.s64 	%rd16080, %rd6, %rd16079;
	ld.local.u64 	%rd16081, [%rd16080];
	ld.const.u8 	%r7993, [%rd15966+13];
	mul.wide.u32 	%rd16082, %r7993, 8;
	add.s64 	%rd16083, %rd6, %rd16082;
	ld.local.u64 	%rd16084, [%rd16083];
	add.s64 	%rd16085, %rd16021, %rd16081;
	add.s64 	%rd16086, %rd16085, %rd16046;
	xor.b64  	%rd16087, %rd16003, %rd16086;
	mov.b64 	{%r7994, %r7995}, %rd16087;
	mov.b64 	%rd16088, {%r7995, %r7994};
	add.s64 	%rd16089, %rd15984, %rd16088;
	xor.b64  	%rd16090, %rd16046, %rd16089;
	mov.b64 	{%r7996, %r7997}, %rd16090;
	shf.l.wrap.b32 	%r7998, %r7997, %r7996, 8;
	shf.l.wrap.b32 	%r7999, %r7996, %r7997, 8;
	mov.b64 	%rd16091, {%r7999, %r7998};
	add.s64 	%rd16092, %rd16091, %rd16084;
	add.s64 	%rd19814, %rd16092, %rd16086;
	xor.b64  	%rd16093, %rd16088, %rd19814;
	mov.b64 	{%r8000, %r8001}, %rd16093;
	shf.l.wrap.b32 	%r8002, %r8001, %r8000, 16;
	shf.l.wrap.b32 	%r8003, %r8000, %r8001, 16;
	mov.b64 	%rd19816, {%r8003, %r8002};
	add.s64 	%rd19819, %rd16089, %rd19816;
	xor.b64  	%rd16094, %rd16091, %rd19819;
	mov.b64 	{%r8004, %r8005}, %rd16094;
	shf.l.wrap.b32 	%r8006, %r8004, %r8005, 1;
	shf.l.wrap.b32 	%r8007, %r8005, %r8004, 1;
	mov.b64 	%rd19809, {%r8007, %r8006};
	ld.const.u8 	%r8008, [%rd15966+14];
	mul.wide.u32 	%rd16095, %r8008, 8;
	add.s64 	%rd16096, %rd6, %rd16095;
	ld.local.u64 	%rd16097, [%rd16096];
	ld.const.u8 	%r8009, [%rd15966+15];
	mul.wide.u32 	%rd16098, %r8009, 8;
	add.s64 	%rd16099, %rd6, %rd16098;
	ld.local.u64 	%rd16100, [%rd16099];
	add.s64 	%rd16101, %rd16041, %rd16097;
	add.s64 	%rd16102, %rd16101, %rd15986;
	xor.b64  	%rd16103, %rd16023, %rd16102;
	mov.b64 	{%r8010, %r8011}, %rd16103;
	mov.b64 	%rd16104, {%r8011, %r8010};
	add.s64 	%rd16105, %rd16004, %rd16104;
	xor.b64  	%rd16106, %rd15986, %rd16105;
	mov.b64 	{%r8012, %r8013}, %rd16106;
	shf.l.wrap.b32 	%r8014, %r8013, %r8012, 8;
	shf.l.wrap.b32 	%r8015, %r8012, %r8013, 8;
	mov.b64 	%rd16107, {%r8015, %r8014};
	add.s64 	%rd16108, %rd16107, %rd16100;
	add.s64 	%rd19810, %rd16108, %rd16102;
	xor.b64  	%rd16109, %rd16104, %rd19810;
	mov.b64 	{%r8016, %r8017}, %rd16109;
	shf.l.wrap.b32 	%r8018, %r8017, %r8016, 16;
	shf.l.wrap.b32 	%r8019, %r8016, %r8017, 16;
	mov.b64 	%rd19796, {%r8019, %r8018};
	add.s64 	%rd19815, %rd16105, %rd19796;
	xor.b64  	%rd16110, %rd16107, %rd19815;
	mov.b64 	{%r8020, %r8021}, %rd16110;
	shf.l.wrap.b32 	%r8022, %r8020, %r8021, 1;
	shf.l.wrap.b32 	%r8023, %r8021, %r8020, 1;
	mov.b64 	%rd19821, {%r8023, %r8022};
	add.s32 	%r10427, %r10427, 1;
	setp.ne.s32 	%p238, %r10427, 12;
	@%p238 bra 	$L__BB0_364;
	ld.param.u32 	%r10363, [hashengine_mine_batch_param_7];
	mul.lo.s32 	%r139, %r10363, 20;
	setp.eq.s32 	%p239, %r139, 64;
	xor.b64  	%rd16111, %rd19819, %rd19822;
	ld.const.u64 	%rd16112, [blake2b_IV];
	xor.b64  	%rd16113, %rd16112, %rd16111;
	xor.b64  	%rd19886, %rd16113, 16842816;
	xor.b64  	%rd16114, %rd19815, %rd19818;
	ld.const.u64 	%rd16115, [blake2b_IV+8];
	xor.b64  	%rd19878, %rd16114, %rd16115;
	xor.b64  	%rd16116, %rd19811, %rd19814;
	ld.const.u64 	%rd16117, [blake2b_IV+16];
	xor.b64  	%rd19870, %rd16116, %rd16117;
	xor.b64  	%rd16118, %rd19807, %rd19810;
	ld.const.u64 	%rd16119, [blake2b_IV+24];
	xor.b64  	%rd19862, %rd16118, %rd16119;
	xor.b64  	%rd16120, %rd19820, %rd19821;
	ld.const.u64 	%rd16121, [blake2b_IV+32];
	xor.b64  	%rd19854, %rd16120, %rd16121;
	xor.b64  	%rd16122, %rd19816, %rd19817;
	ld.const.u64 	%rd16123, [blake2b_IV+40];
	xor.b64  	%rd19846, %rd16122, %rd16123;
	xor.b64  	%rd16124, %rd19796, %rd19813;
	ld.const.u64 	%rd16125, [blake2b_IV+48];
	xor.b64  	%rd19838, %rd16124, %rd16125;
	xor.b64  	%rd16126, %rd19808, %rd19809;
	ld.const.u64 	%rd16127, [blake2b_IV+56];
	xor.b64  	%rd19830, %rd16126, %rd16127;
	shr.u64 	%rd19885, %rd19886, 8;
	shr.u64 	%rd19884, %rd19886, 16;
	shr.u64 	%rd19883, %rd19886, 24;
	shr.u64 	%rd19882, %rd16113, 32;
	shr.u64 	%rd19881, %rd16113, 40;
	shr.u64 	%rd19880, %rd16113, 48;
	shr.u64 	%rd19879, %rd16113, 56;
	shr.u64 	%rd19877, %rd19878, 8;
	shr.u64 	%rd16128, %rd19878, 16;
	shr.u64 	%rd16129, %rd19878, 24;
	shr.u64 	%rd19874, %rd19878, 32;
	shr.u64 	%rd16130, %rd19878, 40;
	shr.u64 	%rd16131, %rd19878, 48;
	shr.u64 	%rd19871, %rd19878, 56;
	cvt.u32.u64 	%r8024, %rd19871;
	cvt.u32.u64 	%r8025, %rd16131;
	prmt.b32 	%r8026, %r8025, %r8024, 0x3340U;
	{ .reg .b32 tmp; mov.b64 {tmp, %r8027}, %rd19878; }
	cvt.u32.u64 	%r8028, %rd16130;
	prmt.b32 	%r8029, %r8027, %r8028, 0x3340U;
	prmt.b32 	%r8030, %r8029, %r8026, 0x5410U;
	cvt.u32.u64 	%r8031, %rd16129;
	cvt.u32.u64 	%r8032, %rd16128;
	prmt.b32 	%r8033, %r8032, %r8031, 0x3340U;
	cvt.u32.u64 	%r8034, %rd19878;
	cvt.u32.u64 	%r8035, %rd19877;
	prmt.b32 	%r8036, %r8034, %r8035, 0x3340U;
	prmt.b32 	%r8037, %r8036, %r8033, 0x5410U;
	cvt.u32.u64 	%r8038, %rd19879;
	cvt.u32.u64 	%r8039, %rd19880;
	prmt.b32 	%r8040, %r8039, %r8038, 0x3340U;
	{ .reg .b32 tmp; mov.b64 {tmp, %r8041}, %rd16113; }
	cvt.u32.u64 	%r8042, %rd19881;
	prmt.b32 	%r8043, %r8041, %r8042, 0x3340U;
	prmt.b32 	%r8044, %r8043, %r8040, 0x5410U;
	cvt.u32.u64 	%r8045, %rd19883;
	cvt.u32.u64 	%r8046, %rd19884;
	prmt.b32 	%r8047, %r8046, %r8045, 0x3340U;
	cvt.u32.u64 	%r8048, %rd19886;
	cvt.u32.u64 	%r8049, %rd19885;
	prmt.b32 	%r8050, %r8048, %r8049, 0x3340U;
	prmt.b32 	%r8051, %r8050, %r8047, 0x5410U;
	st.local.v4.b32 	[%rd8], {%r8051, %r8044, %r8037, %r8030};
	shr.u64 	%rd19869, %rd19870, 8;
	shr.u64 	%rd19868, %rd19870, 16;
	shr.u64 	%rd19867, %rd19870, 24;
	shr.u64 	%rd19866, %rd19870, 32;
	shr.u64 	%rd19865, %rd19870, 40;
	shr.u64 	%rd19864, %rd19870, 48;
	shr.u64 	%rd19863, %rd19870, 56;
	shr.u64 	%rd19861, %rd19862, 8;
	shr.u64 	%rd19860, %rd19862, 16;
	shr.u64 	%rd19859, %rd19862, 24;
	shr.u64 	%rd19858, %rd19862, 32;
	shr.u64 	%rd19857, %rd19862, 40;
	shr.u64 	%rd19856, %rd19862, 48;
	shr.u64 	%rd19855, %rd19862, 56;
	cvt.u32.u64 	%r8052, %rd19855;
	cvt.u32.u64 	%r8053, %rd19856;
	prmt.b32 	%r8054, %r8053, %r8052, 0x3340U;
	{ .reg .b32 tmp; mov.b64 {tmp, %r8055}, %rd19862; }
	cvt.u32.u64 	%r8056, %rd19857;
	prmt.b32 	%r8057, %r8055, %r8056, 0x3340U;
	prmt.b32 	%r8058, %r8057, %r8054, 0x5410U;
	cvt.u32.u64 	%r8059, %rd19859;
	cvt.u32.u64 	%r8060, %rd19860;
	prmt.b32 	%r8061, %r8060, %r8059, 0x3340U;
	cvt.u32.u64 	%r8062, %rd19862;
	cvt.u32.u64 	%r8063, %rd19861;
	prmt.b32 	%r8064, %r8062, %r8063, 0x3340U;
	prmt.b32 	%r8065, %r8064, %r8061, 0x5410U;
	cvt.u32.u64 	%r8066, %rd19863;
	cvt.u32.u64 	%r8067, %rd19864;
	prmt.b32 	%r8068, %r8067, %r8066, 0x3340U;
	{ .reg .b32 tmp; mov.b64 {tmp, %r8069}, %rd19870; }
	cvt.u32.u64 	%r8070, %rd19865;
	prmt.b32 	%r8071, %r8069, %r8070, 0x3340U;
	prmt.b32 	%r8072, %r8071, %r8068, 0x5410U;
	cvt.u32.u64 	%r8073, %rd19867;
	cvt.u32.u64 	%r8074, %rd19868;
	prmt.b32 	%r8075, %r8074, %r8073, 0x3340U;
	cvt.u32.u64 	%r8076, %rd19870;
	cvt.u32.u64 	%r8077, %rd19869;
	prmt.b32 	%r8078, %r8076, %r8077, 0x3340U;
	prmt.b32 	%r8079, %r8078, %r8075, 0x5410U;
	st.local.v4.b32 	[%rd8+16], {%r8079, %r8072, %r8065, %r8058};
	shr.u64 	%rd19853, %rd19854, 8;
	shr.u64 	%rd19852, %rd19854, 16;
	shr.u64 	%rd19851, %rd19854, 24;
	shr.u64 	%rd19849, %rd19854, 40;
	shr.u64 	%rd19848, %rd19854, 48;
	shr.u64 	%rd19847, %rd19854, 56;
	shr.u64 	%rd19845, %rd19846, 8;
	shr.u64 	%rd19844, %rd19846, 16;
	shr.u64 	%rd19843, %rd19846, 24;
	shr.u64 	%rd19842, %rd19846, 32;
	shr.u64 	%rd16138, %rd19846, 40;
	shr.u64 	%rd19840, %rd19846, 48;
	shr.u64 	%rd19839, %rd19846, 56;
	cvt.u32.u64 	%r8080, %rd19839;
	cvt.u32.u64 	%r8081, %rd19840;
	prmt.b32 	%r8082, %r8081, %r8080, 0x3340U;
	{ .reg .b32 tmp; mov.b64 {tmp, %r8083}, %rd19846; }
	cvt.u32.u64 	%r8084, %rd16138;
	prmt.b32 	%r8085, %r8083, %r8084, 0x3340U;
	prmt.b32 	%r8086, %r8085, %r8082, 0x5410U;
	cvt.u32.u64 	%r8087, %rd19843;
	cvt.u32.u64 	%r8088, %rd19844;
	prmt.b32 	%r8089, %r8088, %r8087, 0x3340U;
	cvt.u32.u64 	%r8090, %rd19846;
	cvt.u32.u64 	%r8091, %rd19845;
	prmt.b32 	%r8092, %r8090, %r8091, 0x3340U;
	prmt.b32 	%r8093, %r8092, %r8089, 0x5410U;
	cvt.u32.u64 	%r8094, %rd19847;
	cvt.u32.u64 	%r8095, %rd19848;
	prmt.b32 	%r8096, %r8095, %r8094, 0x3340U;
	{ .reg .b32 tmp; mov.b64 {tmp, %r8097}, %rd19854; }
	cvt.u32.u64 	%r8098, %rd19849;
	prmt.b32 	%r8099, %r8097, %r8098, 0x3340U;
	prmt.b32 	%r8100, %r8099, %r8096, 0x5410U;
	cvt.u32.u64 	%r8101, %rd19851;
	cvt.u32.u64 	%r8102, %rd19852;
	prmt.b32 	%r8103, %r8102, %r8101, 0x3340U;
	cvt.u32.u64 	%r8104, %rd19854;
	cvt.u32.u64 	%r8105, %rd19853;
	prmt.b32 	%r8106, %r8104, %r8105, 0x3340U;
	prmt.b32 	%r8107, %r8106, %r8103, 0x5410U;
	st.local.v4.b32 	[%rd8+32], {%r8107, %r8100, %r8093, %r8086};
	shr.u64 	%rd19837, %rd19838, 8;
	shr.u64 	%rd19836, %rd19838, 16;
	shr.u64 	%rd19835, %rd19838, 24;
	shr.u64 	%rd19834, %rd19838, 32;
	shr.u64 	%rd19833, %rd19838, 40;
	shr.u64 	%rd19832, %rd19838, 48;
	shr.u64 	%rd19831, %rd19838, 56;
	shr.u64 	%rd19829, %rd19830, 8;
	shr.u64 	%rd19828, %rd19830, 16;
	shr.u64 	%rd19827, %rd19830, 24;
	shr.u64 	%rd19826, %rd19830, 32;
	shr.u64 	%rd19825, %rd19830, 40;
	shr.u64 	%rd19824, %rd19830, 48;
	shr.u64 	%rd19823, %rd19830, 56;
	cvt.u32.u64 	%r8108, %rd19823;
	cvt.u32.u64 	%r8109, %rd19824;
	prmt.b32 	%r8110, %r8109, %r8108, 0x3340U;
	{ .reg .b32 tmp; mov.b64 {tmp, %r8111}, %rd19830; }
	cvt.u32.u64 	%r8112, %rd19825;
	prmt.b32 	%r8113, %r8111, %r8112, 0x3340U;
	prmt.b32 	%r8114, %r8113, %r8110, 0x5410U;
	cvt.u32.u64 	%r8115, %rd19827;
	cvt.u32.u64 	%r8116, %rd19828;
	prmt.b32 	%r8117, %r8116, %r8115, 0x3340U;
	cvt.u32.u64 	%r8118, %rd19830;
	cvt.u32.u64 	%r8119, %rd19829;
	prmt.b32 	%r8120, %r8118, %r8119, 0x3340U;
	prmt.b32 	%r8121, %r8120, %r8117, 0x5410U;
	cvt.u32.u64 	%r8122, %rd19831;
	cvt.u32.u64 	%r8123, %rd19832;
	prmt.b32 	%r8124, %r8123, %r8122, 0x3340U;
	{ .reg .b32 tmp; mov.b64 {tmp, %r8125}, %rd19838; }
	cvt.u32.u64 	%r8126, %rd19833;
	prmt.b32 	%r8127, %r8125, %r8126, 0x3340U;
	prmt.b32 	%r8128, %r8127, %r8124, 0x5410U;
	cvt.u32.u64 	%r8129, %rd19835;
	cvt.u32.u64 	%r8130, %rd19836;
	prmt.b32 	%r8131, %r8130, %r8129, 0x3340U;
	cvt.u32.u64 	%r8132, %rd19838;
	cvt.u32.u64 	%r8133, %rd19837;
	prmt.b32 	%r8134, %r8132, %r8133, 0x3340U;
	prmt.b32 	%r8135, %r8134, %r8131, 0x5410U;
	st.local.v4.b32 	[%rd8+48], {%r8135, %r8128, %r8121, %r8114};
	st.local.v4.b32 	[%rd2], {%r8051, %r8044, %r8037, %r8030};
	st.local.v4.b32 	[%rd2+16], {%r8079, %r8072, %r8065, %r8058};
	st.local.v4.b32 	[%rd2+32], {%r8107, %r8100, %r8093, %r8086};
	st.local.v4.b32 	[%rd2+48], {%r8135, %r8128, %r8121, %r8114};
	@%p239 bra 	$L__BB0_377;
	shr.u64 	%rd19872, %rd19878, 48;
	shr.u64 	%rd19841, %rd19846, 40;
	shr.u64 	%rd19873, %rd19878, 40;
	shr.u64 	%rd19850, %rd19854, 32;
	shr.u64 	%rd19876, %rd19878, 16;
	shr.u64 	%rd19875, %rd19878, 24;
	add.s32 	%r10429, %r139, -64;
	mov.b32 	%r10436, 64;
$L__BB0_367:
	ld.const.u64 	%rd19888, [blake2b_IV+56];
	ld.const.u64 	%rd19896, [blake2b_IV+40];
	ld.const.u64 	%rd19887, [blake2b_IV+24];
	ld.const.u64 	%rd19891, [blake2b_IV+16];
	ld.const.u64 	%rd19895, [blake2b_IV+8];
	ld.const.u64 	%rd19893, [blake2b_IV+48];
	not.b64 	%rd19892, %rd19893;
	ld.const.u64 	%rd19899, [blake2b_IV];
	xor.b64  	%rd19902, %rd19899, 16842816;
	ld.const.u64 	%rd19901, [blake2b_IV+32];
	xor.b64  	%rd19900, %rd19901, 64;
	and.b64  	%rd16139, %rd19886, 255;
	shl.b64 	%rd16140, %rd19885, 8;
	and.b64  	%rd16141, %rd16140, 65280;
	or.b64  	%rd16142, %rd16141, %rd16139;
	shl.b64 	%rd16143, %rd19884, 16;
	and.b64  	%rd16144, %rd16143, 16711680;
	or.b64  	%rd16145, %rd16144, %rd16142;
	shl.b64 	%rd16146, %rd19883, 24;
	and.b64  	%rd16147, %rd16146, 4278190080;
	or.b64  	%rd16148, %rd16147, %rd16145;
	shl.b64 	%rd16149, %rd19882, 32;
	and.b64  	%rd16150, %rd16149, 1095216660480;
	or.b64  	%rd16151, %rd16150, %rd16148;
	shl.b64 	%rd16152, %rd19881, 40;
	and.b64  	%rd16153, %rd16152, 280375465082880;
	or.b64  	%rd16154, %rd16153, %rd16151;
	shl.b64 	%rd16155, %rd19880, 48;
	and.b64  	%rd16156, %rd16155, 71776119061217280;
	or.b64  	%rd16157, %rd16156, %rd16154;
	shl.b64 	%rd16158, %rd19879, 56;
	or.b64  	%rd16159, %rd16158, %rd16157;
	and.b64  	%rd16160, %rd19878, 255;
	shl.b64 	%rd16161, %rd19877, 8;
	and.b64  	%rd16162, %rd16161, 65280;
	or.b64  	%rd16163, %rd16162, %rd16160;
	shl.b64 	%rd16164, %rd19876, 16;
	and.b64  	%rd16165, %rd16164, 16711680;
	or.b64  	%rd16166, %rd16165, %rd16163;
	shl.b64 	%rd16167, %rd19875, 24;
	and.b64  	%rd16168, %rd16167, 4278190080;
	or.b64  	%rd16169, %rd16168, %rd16166;
	shl.b64 	%rd16170, %rd19874, 32;
	and.b64  	%rd16171, %rd16170, 1095216660480;
	or.b64  	%rd16172, %rd16171, %rd16169;
	shl.b64 	%rd16173, %rd19873, 40;
	and.b64  	%rd16174, %rd16173, 280375465082880;
	or.b64  	%rd16175, %rd16174, %rd16172;
	shl.b64 	%rd16176, %rd19872, 48;
	and.b64  	%rd16177, %rd16176, 71776119061217280;
	or.b64  	%rd16178, %rd16177, %rd16175;
	shl.b64 	%rd16179, %rd19871, 56;
	or.b64  	%rd16180, %rd16179, %rd16178;
	st.local.v2.u64 	[%rd5], {%rd16159, %rd16180};
	and.b64  	%rd16181, %rd19870, 255;
	shl.b64 	%rd16182, %rd19869, 8;
	and.b64  	%rd16183, %rd16182, 65280;
	or.b64  	%rd16184, %rd16183, %rd16181;
	shl.b64 	%rd16185, %rd19868, 16;
	and.b64  	%rd16186, %rd16185, 16711680;
	or.b64  	%rd16187, %rd16186, %rd16184;
	shl.b64 	%rd16188, %rd19867, 24;
	and.b64  	%rd16189, %rd16188, 4278190080;
	or.b64  	%rd16190, %rd16189, %rd16187;
	shl.b64 	%rd16191, %rd19866, 32;
	and.b64  	%rd16192, %rd16191, 1095216660480;
	or.b64  	%rd16193, %rd16192, %rd16190;
	shl.b64 	%rd16194, %rd19865, 40;
	and.b64  	%rd16195, %rd16194, 280375465082880;
	or.b64  	%rd16196, %rd16195, %rd16193;
	shl.b64 	%rd16197, %rd19864, 48;
	and.b64  	%rd16198, %rd16197, 71776119061217280;
	or.b64  	%rd16199, %rd16198, %rd16196;
	shl.b64 	%rd16200, %rd19863, 56;
	or.b64  	%rd16201, %rd16200, %rd16199;
	and.b64  	%rd16202, %rd19862, 255;
	shl.b64 	%rd16203, %rd19861, 8;
	and.b64  	%rd16204, %rd16203, 65280;
	or.b64  	%rd16205, %rd16204, %rd16202;
	shl.b64 	%rd16206, %rd19860, 16;
	and.b64  	%rd16207, %rd16206, 16711680;
	or.b64  	%rd16208, %rd16207, %rd16205;
	shl.b64 	%rd16209, %rd19859, 24;
	and.b64  	%rd16210, %rd16209, 4278190080;
	or.b64  	%rd16211, %rd16210, %rd16208;
	shl.b64 	%rd16212, %rd19858, 32;
	and.b64  	%rd16213, %rd16212, 1095216660480;
	or.b64  	%rd16214, %rd16213, %rd16211;
	shl.b64 	%rd16215, %rd19857, 40;
	and.b64  	%rd16216, %rd16215, 280375465082880;
	or.b64  	%rd16217, %rd16216, %rd16214;
	shl.b64 	%rd16218, %rd19856, 48;
	and.b64  	%rd16219, %rd16218, 71776119061217280;
	or.b64  	%rd16220, %rd16219, %rd16217;
	shl.b64 	%rd16221, %rd19855, 56;
	or.b64  	%rd16222, %rd16221, %rd16220;
	st.local.v2.u64 	[%rd5+16], {%rd16201, %rd16222};
	and.b64  	%rd16223, %rd19854, 255;
	shl.b64 	%rd16224, %rd19853, 8;
	and.b64  	%rd16225, %rd16224, 65280;
	or.b64  	%rd16226, %rd16225, %rd16223;
	shl.b64 	%rd16227, %rd19852, 16;
	and.b64  	%rd16228, %rd16227, 16711680;
	or.b64  	%rd16229, %rd16228, %rd16226;
	shl.b64 	%rd16230, %rd19851, 24;
	and.b64  	%rd16231, %rd16230, 4278190080;
	or.b64  	%rd16232, %rd16231, %rd16229;
	shl.b64 	%rd16233, %rd19850, 32;
	and.b64  	%rd16234, %rd16233, 1095216660480;
	or.b64  	%rd16235, %rd16234, %rd16232;
	shl.b64 	%rd16236, %rd19849, 40;
	and.b64  	%rd16237, %rd16236, 280375465082880;
	or.b64  	%rd16238, %rd16237, %rd16235;
	shl.b64 	%rd16239, %rd19848, 48;
	and.b64  	%rd16240, %rd16239, 71776119061217280;
	or.b64  	%rd16241, %rd16240, %rd16238;
	shl.b64 	%rd16242, %rd19847, 56;
	or.b64  	%rd16243, %rd16242, %rd16241;
	and.b64  	%rd16244, %rd19846, 255;
	shl.b64 	%rd16245, %rd19845, 8;
	and.b64  	%rd16246, %rd16245, 65280;
	or.b64  	%rd16247, %rd16246, %rd16244;
	shl.b64 	%rd16248, %rd19844, 16;
	and.b64  	%rd16249, %rd16248, 16711680;
	or.b64  	%rd16250, %rd16249, %rd16247;
	shl.b64 	%rd16251, %rd19843, 24;
	and.b64  	%rd16252, %rd16251, 4278190080;
	or.b64  	%rd16253, %rd16252, %rd16250;
	shl.b64 	%rd16254, %rd19842, 32;
	and.b64  	%rd16255, %rd16254, 1095216660480;
	or.b64  	%rd16256, %rd16255, %rd16253;
	shl.b64 	%rd16257, %rd19841, 40;
	and.b64  	%rd16258, %rd16257, 280375465082880;
	or.b64  	%rd16259, %rd16258, %rd16256;
	shl.b64 	%rd16260, %rd19840, 48;
	and.b64  	%rd16261, %rd16260, 71776119061217280;
	or.b64  	%rd16262, %rd16261, %rd16259;
	shl.b64 	%rd16263, %rd19839, 56;
	or.b64  	%rd16264, %rd16263, %rd16262;
	st.local.v2.u64 	[%rd5+32], {%rd16243, %rd16264};
	and.b64  	%rd16265, %rd19838, 255;
	shl.b64 	%rd16266, %rd19837, 8;
	and.b64  	%rd16267, %rd16266, 65280;
	or.b64  	%rd16268, %rd16267, %rd16265;
	shl.b64 	%rd16269, %rd19836, 16;
	and.b64  	%rd16270, %rd16269, 16711680;
	or.b64  	%rd16271, %rd16270, %rd16268;
	shl.b64 	%rd16272, %rd19835, 24;
	and.b64  	%rd16273, %rd16272, 4278190080;
	or.b64  	%rd16274, %rd16273, %rd16271;
	shl.b64 	%rd16275, %rd19834, 32;
	and.b64  	%rd16276, %rd16275, 1095216660480;
	or.b64  	%rd16277, %rd16276, %rd16274;
	shl.b64 	%rd16278, %rd19833, 40;
	and.b64  	%rd16279, %rd16278, 280375465082880;
	or.b64  	%rd16280, %rd16279, %rd16277;
	shl.b64 	%rd16281, %rd19832, 48;
	and.b64  	%rd16282, %rd16281, 71776119061217280;
	or.b64  	%rd16283, %rd16282, %rd16280;
	shl.b64 	%rd16284, %rd19831, 56;
	or.b64  	%rd16285, %rd16284, %rd16283;
	and.b64  	%rd16286, %rd19830, 255;
	shl.b64 	%rd16287, %rd19829, 8;
	and.b64  	%rd16288, %rd16287, 65280;
	or.b64  	%rd16289, %rd16288, %rd16286;
	shl.b64 	%rd16290, %rd19828, 16;
	and.b64  	%rd16291, %rd16290, 16711680;
	or.b64  	%rd16292, %rd16291, %rd16289;
	shl.b64 	%rd16293, %rd19827, 24;
	and.b64  	%rd16294, %rd16293, 4278190080;
	or.b64  	%rd16295, %rd16294, %rd16292;
	shl.b64 	%rd16296, %rd19826, 32;
	and.b64  	%rd16297, %rd16296, 1095216660480;
	or.b64  	%rd16298, %rd16297, %rd16295;
	shl.b64 	%rd16299, %rd19825, 40;
	and.b64  	%rd16300, %rd16299, 280375465082880;
	or.b64  	%rd16301, %rd16300, %rd16298;
	shl.b64 	%rd16302, %rd19824, 48;
	and.b64  	%rd16303, %rd16302, 71776119061217280;
	or.b64  	%rd16304, %rd16303, %rd16301;
	shl.b64 	%rd16305, %rd19823, 56;
	or.b64  	%rd16306, %rd16305, %rd16304;
	st.local.v2.u64 	[%rd5+48], {%rd16285, %rd16306};
	mov.b64 	%rd16307, 0;
	st.local.v2.u64 	[%rd5+64], {%rd16307, %rd16307};
	st.local.v2.u64 	[%rd5+80], {%rd16307, %rd16307};
	st.local.v2.u64 	[%rd5+96], {%rd16307, %rd16307};
	st.local.v2.u64 	[%rd5+112], {%rd16307, %rd16307};
	mov.b32 	%r10430, 0;
	mov.u64 	%rd19889, %rd19888;
	mov.u64 	%rd19890, %rd19887;
	mov.u64 	%rd19894, %rd19891;
	mov.u64 	%rd19897, %rd19896;
	mov.u64 	%rd19898, %rd19895;
$L__BB0_368:
	mul.wide.u32 	%rd16308, %r10430, 16;
	mov.u64 	%rd16309, blake2b_sigma;
	add.s64 	%rd16310, %rd16309, %rd16308;
	ld.const.u8 	%r8138, [%rd16310];
	mul.wide.u32 	%rd16311, %r8138, 8;
	add.s64 	%rd16312, %rd5, %rd16311;
	ld.local.u64 	%rd16313, [%rd16312];
	ld.const.u8 	%r8139, [%rd16310+1];
	mul.wide.u32 	%rd16314, %r8139, 8;
	add.s64 	%rd16315, %rd5, %rd16314;
	ld.local.u64 	%rd16316, [%rd16315];
	add.s64 	%rd16317, %rd19902, %rd16313;
	add.s64 	%rd16318, %rd16317, %rd19901;
	xor.b64  	%rd16319, %rd19900, %rd16318;
	mov.b64 	{%r8140, %r8141}, %rd16319;
	mov.b64 	%rd16320, {%r8141, %r8140};
	add.s64 	%rd16321, %rd19899, %rd16320;
	xor.b64  	%rd16322, %rd19901, %rd16321;
	mov.b64 	{%r8142, %r8143}, %rd16322;
	shf.l.wrap.b32 	%r8144, %r8143, %r8142, 8;
	shf.l.wrap.b32 	%r8145, %r8142, %r8143, 8;
	mov.b64 	%rd16323, {%r8145, %r8144};
	add.s64 	%rd16324, %rd16323, %rd16316;
	add.s64 	%rd16325, %rd16324, %rd16318;
	xor.b64  	%rd16326, %rd16320, %rd16325;
	mov.b64 	{%r8146, %r8147}, %rd16326;
	shf.l.wrap.b32 	%r8148, %r8147, %r8146, 16;
	shf.l.wrap.b32 	%r8149, %r8146, %r8147, 16;
	mov.b64 	%rd16327, {%r8149, %r8148};
	add.s64 	%rd16328, %rd16321, %rd16327;
	xor.b64  	%rd16329, %rd16323, %rd16328;
	mov.b64 	{%r8150, %r8151}, %rd16329;
	shf.l.wrap.b32 	%r8152, %r8150, %r8151, 1;
	shf.l.wrap.b32 	%r8153, %r8151, %r8150, 1;
	mov.b64 	%rd16330, {%r8153, %r8152};
	ld.const.u8 	%r8154, [%rd16310+2];
	mul.wide.u32 	%rd16331, %r8154, 8;
	add.s64 	%rd16332, %rd5, %rd16331;
	ld.local.u64 	%rd16333, [%rd16332];
	ld.const.u8 	%r8155, [%rd16310+3];
	mul.wide.u32 	%rd16334, %r8155, 8;
	add.s64 	%rd16335, %rd5, %rd16334;
	ld.local.u64 	%rd16336, [%rd16335];
	add.s64 	%rd16337, %rd19898, %rd16333;
	add.s64 	%rd16338, %rd16337, %rd19897;
	xor.b64  	%rd16339, %rd19896, %rd16338;
	mov.b64 	{%r8156, %r8157}, %rd16339;
	mov.b64 	%rd16340, {%r8157, %r8156};
	add.s64 	%rd16341, %rd19895, %rd16340;
	xor.b64  	%rd16342, %rd19897, %rd16341;
	mov.b64 	{%r8158, %r8159}, %rd16342;
	shf.l.wrap.b32 	%r8160, %r8159, %r8158, 8;
	shf.l.wrap.b32 	%r8161, %r8158, %r8159, 8;
	mov.b64 	%rd16343, {%r8161, %r8160};
	add.s64 	%rd16344, %rd16343, %rd16336;
	add.s64 	%rd16345, %rd16344, %rd16338;
	xor.b64  	%rd16346, %rd16340, %rd16345;
	mov.b64 	{%r8162, %r8163}, %rd16346;
	shf.l.wrap.b32 	%r8164, %r8163, %r8162, 16;
	shf.l.wrap.b32 	%r8165, %r8162, %r8163, 16;
	mov.b64 	%rd16347, {%r8165, %r8164};
	add.s64 	%rd16348, %rd16341, %rd16347;
	xor.b64  	%rd16349, %rd16343, %rd16348;
	mov.b64 	{%r8166, %r8167}, %rd16349;
	shf.l.wrap.b32 	%r8168, %r8166, %r8167, 1;
	shf.l.wrap.b32 	%r8169, %r8167, %r8166, 1;
	mov.b64 	%rd16350, {%r8169, %r8168};
	ld.const.u8 	%r8170, [%rd16310+4];
	mul.wide.u32 	%rd16351, %r8170, 8;
	add.s64 	%rd16352, %rd5, %rd16351;
	ld.local.u64 	%rd16353, [%rd16352];
	ld.const.u8 	%r8171, [%rd16310+5];
	mul.wide.u32 	%rd16354, %r8171, 8;
	add.s64 	%rd16355, %rd5, %rd16354;
	ld.local.u64 	%rd16356, [%rd16355];
	add.s64 	%rd16357, %rd19894, %rd16353;
	add.s64 	%rd16358, %rd16357, %rd19893;
	xor.b64  	%rd16359, %rd19892, %rd16358;
	mov.b64 	{%r8172, %r8173}, %rd16359;
	mov.b64 	%rd16360, {%r8173, %r8172};
	add.s64 	%rd16361, %rd19891, %rd16360;
	xor.b64  	%rd16362, %rd19893, %rd16361;
	mov.b64 	{%r8174, %r8175}, %rd16362;
	shf.l.wrap.b32 	%r8176, %r8175, %r8174, 8;
	shf.l.wrap.b32 	%r8177, %r8174, %r8175, 8;
	mov.b64 	%rd16363, {%r8177, %r8176};
	add.s64 	%rd16364, %rd16363, %rd16356;
	add.s64 	%rd16365, %rd16364, %rd16358;
	xor.b64  	%rd16366, %rd16360, %rd16365;
	mov.b64 	{%r8178, %r8179}, %rd16366;
	shf.l.wrap.b32 	%r8180, %r8179, %r8178, 16;
	shf.l.wrap.b32 	%r8181, %r8178, %r8179, 16;
	mov.b64 	%rd16367, {%r8181, %r8180};
	add.s64 	%rd16368, %rd16361, %rd16367;
	xor.b64  	%rd16369, %rd16363, %rd16368;
	mov.b64 	{%r8182, %r8183}, %rd16369;
	shf.l.wrap.b32 	%r8184, %r8182, %r8183, 1;
	shf.l.wrap.b32 	%r8185, %r8183, %r8182, 1;
	mov.b64 	%rd16370, {%r8185, %r8184};
	ld.const.u8 	%r8186, [%rd16310+6];
	mul.wide.u32 	%rd16371, %r8186, 8;
	add.s64 	%rd16372, %rd5, %rd16371;
	ld.local.u64 	%rd16373, [%rd16372];
	ld.const.u8 	%r8187, [%rd16310+7];
	mul.wide.u32 	%rd16374, %r8187, 8;
	add.s64 	%rd16375, %rd5, %rd16374;
	ld.local.u64 	%rd16376, [%rd16375];
	add.s64 	%rd16377, %rd19890, %rd16373;
	add.s64 	%rd16378, %rd16377, %rd19889;
	xor.b64  	%rd16379, %rd19888, %rd16378;
	mov.b64 	{%r8188, %r8189}, %rd16379;
	mov.b64 	%rd16380, {%r8189, %r8188};
	add.s64 	%rd16381, %rd19887, %rd16380;
	xor.b64  	%rd16382, %rd19889, %rd16381;
	mov.b64 	{%r8190, %r8191}, %rd16382;
	shf.l.wrap.b32 	%r8192, %r8191, %r8190, 8;
	shf.l.wrap.b32 	%r8193, %r8190, %r8191, 8;
	mov.b64 	%rd16383, {%r8193, %r8192};
	add.s64 	%rd16384, %rd16383, %rd16376;
	add.s64 	%rd16385, %rd16384, %rd16378;
	xor.b64  	%rd16386, %rd16380, %rd16385;
	mov.b64 	{%r8194, %r8195}, %rd16386;
	shf.l.wrap.b32 	%r8196, %r8195, %r8194, 16;
	shf.l.wrap.b32 	%r8197, %r8194, %r8195, 16;
	mov.b64 	%rd16387, {%r8197, %r8196};
	add.s64 	%rd16388, %rd16381, %rd16387;
	xor.b64  	%rd16389, %rd16383, %rd16388;
	mov.b64 	{%r8198, %r8199}, %rd16389;
	shf.l.wrap.b32 	%r8200, %r8198, %r8199, 1;
	shf.l.wrap.b32 	%r8201, %r8199, %r8198, 1;
	mov.b64 	%rd16390, {%r8201, %r8200};
	ld.const.u8 	%r8202, [%rd16310+8];
	mul.wide.u32 	%rd16391, %r8202, 8;
	add.s64 	%rd16392, %rd5, %rd16391;
	ld.local.u64 	%rd16393, [%rd16392];
	ld.const.u8 	%r8203, [%rd16310+9];
	mul.wide.u32 	%rd16394, %r8203, 8;
	add.s64 	%rd16395, %rd5, %rd16394;
	ld.local.u64 	%rd16396, [%rd16395];
	add.s64 	%rd16397, %rd16325, %rd16393;
	add.s64 	%rd16398, %rd16397, %rd16350;
	xor.b64  	%rd16399, %rd16387, %rd16398;
	mov.b64 	{%r8204, %r8205}, %rd16399;
	mov.b64 	%rd16400, {%r8205, %r8204};
	add.s64 	%rd16401, %rd16368, %rd16400;
	xor.b64  	%rd16402, %rd16350, %rd16401;
	mov.b64 	{%r8206, %r8207}, %rd16402;
	shf.l.wrap.b32 	%r8208, %r8207, %r8206, 8;
	shf.l.wrap.b32 	%r8209, %r8206, %r8207, 8;
	mov.b64 	%rd16403, {%r8209, %r8208};
	add.s64 	%rd16404, %rd16403, %rd16396;
	add.s64 	%rd19902, %rd16404, %rd16398;
	xor.b64  	%rd16405, %rd16400, %rd19902;
	mov.b64 	{%r8210, %r8211}, %rd16405;
	shf.l.wrap.b32 	%r8212, %r8211, %r8210, 16;
	shf.l.wrap.b32 	%r8213, %r8210, %r8211, 16;
	mov.b64 	%rd19888, {%r8213, %r8212};
	add.s64 	%rd19891, %rd16401, %rd19888;
	xor.b64  	%rd16406, %rd16403, %rd19891;
	mov.b64 	{%r8214, %r8215}, %rd16406;
	shf.l.wrap.b32 	%r8216, %r8214, %r8215, 1;
	shf.l.wrap.b32 	%r8217, %r8215, %r8214, 1;
	mov.b64 	%rd19897, {%r8217, %r8216};
	ld.const.u8 	%r8218, [%rd16310+10];
	mul.wide.u32 	%rd16407, %r8218, 8;
	add.s64 	%rd16408, %rd5, %rd16407;
	ld.local.u64 	%rd16409, [%rd16408];
	ld.const.u8 	%r8219, [%rd16310+11];
	mul.wide.u32 	%rd16410, %r8219, 8;
	add.s64 	%rd16411, %rd5, %rd16410;
	ld.local.u64 	%rd16412, [%rd16411];
	add.s64 	%rd16413, %rd16345, %rd16409;
	add.s64 	%rd16414, %rd16413, %rd16370;
	xor.b64  	%rd16415, %rd16327, %rd16414;
	mov.b64 	{%r8220, %r8221}, %rd16415;
	mov.b64 	%rd16416, {%r8221, %r8220};
	add.s64 	%rd16417, %rd16388, %rd16416;
	xor.b64  	%rd16418, %rd16370, %rd16417;
	mov.b64 	{%r8222, %r8223}, %rd16418;
	shf.l.wrap.b32 	%r8224, %r8223, %r8222, 8;
	shf.l.wrap.b32 	%r8225, %r8222, %r8223, 8;
	mov.b64 	%rd16419, {%r8225, %r8224};
	add.s64 	%rd16420, %rd16419, %rd16412;
	add.s64 	%rd19898, %rd16420, %rd16414;
	xor.b64  	%rd16421, %rd16416, %rd19898;
	mov.b64 	{%r8226, %r8227}, %rd16421;
	shf.l.wrap.b32 	%r8228, %r8227, %r8226, 16;
	shf.l.wrap.b32 	%r8229, %r8226, %r8227, 16;
	mov.b64 	%rd19900, {%r8229, %r8228};
	add.s64 	%rd19887, %rd16417, %rd19900;
	xor.b64  	%rd16422, %rd16419, %rd19887;
	mov.b64 	{%r8230, %r8231}, %rd16422;
	shf.l.wrap.b32 	%r8232, %r8230, %r8231, 1;
	shf.l.wrap.b32 	%r8233, %r8231, %r8230, 1;
	mov.b64 	%rd19893, {%r8233, %r8232};
	ld.const.u8 	%r8234, [%rd16310+12];
	mul.wide.u32 	%rd16423, %r8234, 8;
	add.s64 	%rd16424, %rd5, %rd16423;
	ld.local.u64 	%rd16425, [%rd16424];
	ld.const.u8 	%r8235, [%rd16310+13];
	mul.wide.u32 	%rd16426, %r8235, 8;
	add.s64 	%rd16427, %rd5, %rd16426;
	ld.local.u64 	%rd16428, [%rd16427];
	add.s64 	%rd16429, %rd16365, %rd16425;
	add.s64 	%rd16430, %rd16429, %rd16390;
	xor.b64  	%rd16431, %rd16347, %rd16430;
	mov.b64 	{%r8236, %r8237}, %rd16431;
	mov.b64 	%rd16432, {%r8237, %r8236};
	add.s64 	%rd16433, %rd16328, %rd16432;
	xor.b64  	%rd16434, %rd16390, %rd16433;
	mov.b64 	{%r8238, %r8239}, %rd16434;
	shf.l.wrap.b32 	%r8240, %r8239, %r8238, 8;
	shf.l.wrap.b32 	%r8241, %r8238, %r8239, 8;
	mov.b64 	%rd16435, {%r8241, %r8240};
	add.s64 	%rd16436, %rd16435, %rd16428;
	add.s64 	%rd19894, %rd16436, %rd16430;
	xor.b64  	%rd16437, %rd16432, %rd19894;
	mov.b64 	{%r8242, %r8243}, %rd16437;
	shf.l.wrap.b32 	%r8244, %r8243, %r8242, 16;
	shf.l.wrap.b32 	%r8245, %r8242, %r8243, 16;
	mov.b64 	%rd19896, {%r8245, %r8244};
	add.s64 	%rd19899, %rd16433, %rd19896;
	xor.b64  	%rd16438, %rd16435, %rd19899;
	mov.b64 	{%r8246, %r8247}, %rd16438;
	shf.l.wrap.b32 	%r8248, %r8246, %r8247, 1;
	shf.l.wrap.b32 	%r8249, %r8247, %r8246, 1;
	mov.b64 	%rd19889, {%r8249, %r8248};
	ld.const.u8 	%r8250, [%rd16310+14];
	mul.wide.u32 	%rd16439, %r8250, 8;
	add.s64 	%rd16440, %rd5, %rd16439;
	ld.local.u64 	%rd16441, [%rd16440];
	ld.const.u8 	%r8251, [%rd16310+15];
	mul.wide.u32 	%rd16442, %r8251, 8;
	add.s64 	%rd16443, %rd5, %rd16442;
	ld.local.u64 	%rd16444, [%rd16443];
	add.s64 	%rd16445, %rd16385, %rd16441;
	add.s64 	%rd16446, %rd16445, %rd16330;
	xor.b64  	%rd16447, %rd16367, %rd16446;
	mov.b64 	{%r8252, %r8253}, %rd16447;
	mov.b64 	%rd16448, {%r8253, %r8252};
	add.s64 	%rd16449, %rd16348, %rd16448;
	xor.b64  	%rd16450, %rd16330, %rd16449;
	mov.b64 	{%r8254, %r8255}, %rd16450;
	shf.l.wrap.b32 	%r8256, %r8255, %r8254, 8;
	shf.l.wrap.b32 	%r8257, %r8254, %r8255, 8;
	mov.b64 	%rd16451, {%r8257, %r8256};
	add.s64 	%rd16452, %rd16451, %rd16444;
	add.s64 	%rd19890, %rd16452, %rd16446;
	xor.b64  	%rd16453, %rd16448, %rd19890;
	mov.b64 	{%r8258, %r8259}, %rd16453;
	shf.l.wrap.b32 	%r8260, %r8259, %r8258, 16;
	shf.l.wrap.b32 	%r8261, %r8258, %r8259, 16;
	mov.b64 	%rd19892, {%r8261, %r8260};
	add.s64 	%rd19895, %rd16449, %rd19892;
	xor.b64  	%rd16454, %rd16451, %rd19895;
	mov.b64 	{%r8262, %r8263}, %rd16454;
	shf.l.wrap.b32 	%r8264, %r8262, %r8263, 1;
	shf.l.wrap.b32 	%r8265, %r8263, %r8262, 1;
	mov.b64 	%rd19901, {%r8265, %r8264};
	add.s32 	%r10430, %r10430, 1;
	setp.ne.s32 	%p240, %r10430, 12;
	@%p240 bra 	$L__BB0_368;
	xor.b64  	%rd16455, %rd19899, %rd19902;
	ld.const.u64 	%rd16456, [blake2b_IV];
	xor.b64  	%rd16457, %rd16456, %rd16455;
	xor.b64  	%rd19886, %rd16457, 16842816;
	xor.b64  	%rd16458, %rd19895, %rd19898;
	ld.const.u64 	%rd16459, [blake2b_IV+8];
	xor.b64  	%rd19878, %rd16458, %rd16459;
	xor.b64  	%rd16460, %rd19891, %rd19894;
	ld.const.u64 	%rd16461, [blake2b_IV+16];
	xor.b64  	%rd19870, %rd16460, %rd16461;
	xor.b64  	%rd16462, %rd19887, %rd19890;
	ld.const.u64 	%rd16463, [blake2b_IV+24];
	xor.b64  	%rd19862, %rd16462, %rd16463;
	xor.b64  	%rd16464, %rd19900, %rd19901;
	ld.const.u64 	%rd16465, [blake2b_IV+32];
	xor.b64  	%rd19854, %rd16464, %rd16465;
	xor.b64  	%rd16466, %rd19896, %rd19897;
	ld.const.u64 	%rd16467, [blake2b_IV+40];
	xor.b64  	%rd19846, %rd16466, %rd16467;
	xor.b64  	%rd16468, %rd19892, %rd19893;
	ld.const.u64 	%rd16469, [blake2b_IV+48];
	xor.b64  	%rd19838, %rd16468, %rd16469;
	xor.b64  	%rd16470, %rd19888, %rd19889;
	ld.const.u64 	%rd16471, [blake2b_IV+56];
	xor.b64  	%rd19830, %rd16470, %rd16471;
	shr.u64 	%rd19885, %rd19886, 8;
	shr.u64 	%rd16473, %rd19886, 16;
	shr.u64 	%rd16474, %rd19886, 24;
	shr.u64 	%rd19881, %rd16457, 40;
	shr.u64 	%rd16475, %rd16457, 48;
	shr.u64 	%rd16476, %rd16457, 56;
	shr.u64 	%rd19877, %rd19878, 8;
	shr.u64 	%rd16477, %rd19878, 16;
	shr.u64 	%rd16478, %rd19878, 24;
	shr.u64 	%rd19873, %rd19878, 40;
	shr.u64 	%rd16479, %rd19878, 48;
	shr.u64 	%rd19871, %rd19878, 56;
	cvt.u32.u64 	%r8268, %rd19871;
	cvt.u32.u64 	%r8269, %rd16479;
	prmt.b32 	%r8270, %r8269, %r8268, 0x3340U;
	{ .reg .b32 tmp; mov.b64 {tmp, %r8271}, %rd19878; }
	cvt.u32.u64 	%r8272, %rd19873;
	prmt.b32 	%r8273, %r8271, %r8272, 0x3340U;
	prmt.b32 	%r8274, %r8273, %r8270, 0x5410U;
	cvt.u32.u64 	%r8275, %rd16478;
	cvt.u32.u64 	%r8276, %rd16477;
	prmt.b32 	%r8277, %r8276, %r8275, 0x3340U;
	cvt.u32.u64 	%r8278, %rd19878;
	cvt.u32.u64 	%r8279, %rd19877;
	prmt.b32 	%r8280, %r8278, %r8279, 0x3340U;
	prmt.b32 	%r8281, %r8280, %r8277, 0x5410U;
	cvt.u32.u64 	%r8282, %rd16476;
	cvt.u32.u64 	%r8283, %rd16475;
	prmt.b32 	%r8284, %r8283, %r8282, 0x3340U;
	{ .reg .b32 tmp; mov.b64 {tmp, %r8285}, %rd16457; }
	cvt.u32.u64 	%r8286, %rd19881;
	prmt.b32 	%r8287, %r8285, %r8286, 0x3340U;
	prmt.b32 	%r8288, %r8287, %r8284, 0x5410U;
	cvt.u32.u64 	%r8289, %rd16474;
	cvt.u32.u64 	%r8290, %rd16473;
	prmt.b32 	%r8291, %r8290, %r8289, 0x3340U;
	cvt.u32.u64 	%r8292, %rd19886;
	cvt.u32.u64 	%r8293, %rd19885;
	prmt.b32 	%r8294, %r8292, %r8293, 0x3340U;
	prmt.b32 	%r8295, %r8294, %r8291, 0x5410U;
	st.local.v4.b32 	[%rd8], {%r8295, %r8288, %r8281, %r8274};
	shr.u64 	%rd19869, %rd19870, 8;
	shr.u64 	%rd19868, %rd19870, 16;
	shr.u64 	%rd19867, %rd19870, 24;
	shr.u64 	%rd19865, %rd19870, 40;
	shr.u64 	%rd19864, %rd19870, 48;
	shr.u64 	%rd19863, %rd19870, 56;
	shr.u64 	%rd19861, %rd19862, 8;
	shr.u64 	%rd19860, %rd19862, 16;
	shr.u64 	%rd19859, %rd19862, 24;
	shr.u64 	%rd19858, %rd19862, 32;
	shr.u64 	%rd19857, %rd19862, 40;
	shr.u64 	%rd19856, %rd19862, 48;
	shr.u64 	%rd19855, %rd19862, 56;
	cvt.u32.u64 	%r8296, %rd19855;
	cvt.u32.u64 	%r8297, %rd19856;
	prmt.b32 	%r8298, %r8297, %r8296, 0x3340U;
	{ .reg .b32 tmp; mov.b64 {tmp, %r8299}, %rd19862; }
	cvt.u32.u64 	%r8300, %rd19857;
	prmt.b32 	%r8301, %r8299, %r8300, 0x3340U;
	prmt.b32 	%r8302, %r8301, %r8298, 0x5410U;
	cvt.u32.u64 	%r8303, %rd19859;
	cvt.u32.u64 	%r8304, %rd19860;
	prmt.b32 	%r8305, %r8304, %r8303, 0x3340U;
	cvt.u32.u64 	%r8306, %rd19862;
	cvt.u32.u64 	%r8307, %rd19861;
	prmt.b32 	%r8308, %r8306, %r8307, 0x3340U;
	prmt.b32 	%r8309, %r8308, %r8305, 0x5410U;
	cvt.u32.u64 	%r8310, %rd19863;
	cvt.u32.u64 	%r8311, %rd19864;
	prmt.b32 	%r8312, %r8311, %r8310, 0x3340U;
	{ .reg .b32 tmp; mov.b64 {tmp, %r8313}, %rd19870; }
	cvt.u32.u64 	%r8314, %rd19865;
	prmt.b32 	%r8315, %r8313, %r8314, 0x3340U;
	prmt.b32 	%r8316, %r8315, %r8312, 0x5410U;
	cvt.u32.u64 	%r8317, %rd19867;
	cvt.u32.u64 	%r8318, %rd19868;
	prmt.b32 	%r8319, %r8318, %r8317, 0x3340U;
	cvt.u32.u64 	%r8320, %rd19870;
	cvt.u32.u64 	%r8321, %rd19869;
	prmt.b32 	%r8322, %r8320, %r8321, 0x3340U;
	prmt.b32 	%r8323, %r8322, %r8319, 0x5410U;
	st.local.v4.b32 	[%rd8+16], {%r8323, %r8316, %r8309, %r8302};
	shr.u64 	%rd19853, %rd19854, 8;
	shr.u64 	%rd19852, %rd19854, 16;
	shr.u64 	%rd19851, %rd19854, 24;
	shr.u64 	%rd19850, %rd19854, 32;
	shr.u64 	%rd19849, %rd19854, 40;
	shr.u64 	%rd19848, %rd19854, 48;
	shr.u64 	%rd19847, %rd19854, 56;
	shr.u64 	%rd19845, %rd19846, 8;
	shr.u64 	%rd19844, %rd19846, 16;
	shr.u64 	%rd19843, %rd19846, 24;
	shr.u64 	%rd19842, %rd19846, 32;
	shr.u64 	%rd19841, %rd19846, 40;
	shr.u64 	%rd19840, %rd19846, 48;
	shr.u64 	%rd19839, %rd19846, 56;
	cvt.u32.u64 	%r8324, %rd19839;
	cvt.u32.u64 	%r8325, %rd19840;
	prmt.b32 	%r8326, %r8325, %r8324, 0x3340U;
	{ .reg .b32 tmp; mov.b64 {tmp, %r8327}, %rd19846; }
	cvt.u32.u64 	%r8328, %rd19841;
	prmt.b32 	%r8329, %r8327, %r8328, 0x3340U;
	prmt.b32 	%r8330, %r8329, %r8326, 0x5410U;
	cvt.u32.u64 	%r8331, %rd19843;
	cvt.u32.u64 	%r8332, %rd19844;
	prmt.b32 	%r8333, %r8332, %r8331, 0x3340U;
	cvt.u32.u64 	%r8334, %rd19846;
	cvt.u32.u64 	%r8335, %rd19845;
	prmt.b32 	%r8336, %r8334, %r8335, 0x3340U;
	prmt.b32 	%r8337, %r8336, %r8333, 0x5410U;
	cvt.u32.u64 	%r8338, %rd19847;
	cvt.u32.u64 	%r8339, %rd19848;
	prmt.b32 	%r8340, %r8339, %r8338, 0x3340U;
	{ .reg .b32 tmp; mov.b64 {tmp, %r8341}, %rd19854; }
	cvt.u32.u64 	%r8342, %rd19849;
	prmt.b32 	%r8343, %r8341, %r8342, 0x3340U;
	prmt.b32 	%r8344, %r8343, %r8340, 0x5410U;
	cvt.u32.u64 	%r8345, %rd19851;
	cvt.u32.u64 	%r8346, %rd19852;
	prmt.b32 	%r8347, %r8346, %r8345, 0x3340U;
	cvt.u32.u64 	%r8348, %rd19854;
	cvt.u32.u64 	%r8349, %rd19853;
	prmt.b32 	%r8350, %r8348, %r8349, 0x3340U;
	prmt.b32 	%r8351, %r8350, %r8347, 0x5410U;
	st.local.v4.b32 	[%rd8+32], {%r8351, %r8344, %r8337, %r8330};
	shr.u64 	%rd19837, %rd19838, 8;
	shr.u64 	%rd19836, %rd19838, 16;
	shr.u64 	%rd16484, %rd19838, 24;
	shr.u64 	%rd19834, %rd19838, 32;
	shr.u64 	%rd16485, %rd19838, 40;
	shr.u64 	%rd19832, %rd19838, 48;
	shr.u64 	%rd19831, %rd19838, 56;
	shr.u64 	%rd19829, %rd19830, 8;
	shr.u64 	%rd19828, %rd19830, 16;
	shr.u64 	%rd19827, %rd19830, 24;
	shr.u64 	%rd19826, %rd19830, 32;
	shr.u64 	%rd19825, %rd19830, 40;
	shr.u64 	%rd19824, %rd19830, 48;
	shr.u64 	%rd16486, %rd19830, 56;
	cvt.u32.u64 	%r8352, %rd16486;
	cvt.u32.u64 	%r8353, %rd19824;
	prmt.b32 	%r8354, %r8353, %r8352, 0x3340U;
	{ .reg .b32 tmp; mov.b64 {tmp, %r8355}, %rd19830; }
	cvt.u32.u64 	%r8356, %rd19825;
	prmt.b32 	%r8357, %r8355, %r8356, 0x3340U;
	prmt.b32 	%r8358, %r8357, %r8354, 0x5410U;
	cvt.u32.u64 	%r8359, %rd19827;
	cvt.u32.u64 	%r8360, %rd19828;
	prmt.b32 	%r8361, %r8360, %r8359, 0x3340U;
	cvt.u32.u64 	%r8362, %rd19830;
	cvt.u32.u64 	%r8363, %rd19829;
	prmt.b32 	%r8364, %r8362, %r8363, 0x3340U;
	prmt.b32 	%r8365, %r8364, %r8361, 0x5410U;
	cvt.u32.u64 	%r8366, %rd19831;
	cvt.u32.u64 	%r8367, %rd19832;
	prmt.b32 	%r8368, %r8367, %r8366, 0x3340U;
	{ .reg .b32 tmp; mov.b64 {tmp, %r8369}, %rd19838; }
	cvt.u32.u64 	%r8370, %rd16485;
	prmt.b32 	%r8371, %r8369, %r8370, 0x3340U;
	prmt.b32 	%r8372, %r8371, %r8368, 0x5410U;
	cvt.u32.u64 	%r8373, %rd16484;
	cvt.u32.u64 	%r8374, %rd19836;
	prmt.b32 	%r8375, %r8374, %r8373, 0x3340U;
	cvt.u32.u64 	%r8376, %rd19838;
	cvt.u32.u64 	%r8377, %rd19837;
	prmt.b32 	%r8378, %r8376, %r8377, 0x3340U;
	prmt.b32 	%r8379, %r8378, %r8375, 0x5410U;
	st.local.v4.b32 	[%rd8+48], {%r8379, %r8372, %r8365, %r8358};
	min.u32 	%r145, %r10429, 64;
	setp.lt.u32 	%p241, %r10429, 4;
	mov.b32 	%r10434, 0;
	mov.u32 	%r10433, %r10436;
	@%p241 bra 	$L__BB0_372;
	mov.b32 	%r10431, 0;
	mov.u32 	%r10433, %r10436;
$L__BB0_371:
	cvt.u64.u32 	%rd16487, %r10431;
	add.s64 	%rd16488, %rd8, %rd16487;
	ld.local.u32 	%r8381, [%rd16488];
	bfe.u32 	%r8382, %r8381, 0, 8;
	bfe.u32 	%r8383, %r8381, 8, 8;
	bfe.u32 	%r8384, %r8381, 16, 8;
	bfe.u32 	%r8385, %r8381, 24, 8;
	add.s32 	%r8386, %r10433, 1;
	cvt.u64.u32 	%rd16489, %r10433;
	add.s64 	%rd16490, %rd2, %rd16489;
	st.local.u8 	[%rd16490], %r8382;
	add.s32 	%r8387, %r10433, 2;
	cvt.u64.u32 	%rd16491, %r8386;
	add.s64 	%rd16492, %rd2, %rd16491;
	st.local.u8 	[%rd16492], %r8383;
	add.s32 	%r8388, %r10433, 3;
	cvt.u64.u32 	%rd16493, %r8387;
	add.s64 	%rd16494, %rd2, %rd16493;
	st.local.u8 	[%rd16494], %r8384;
	add.s32 	%r10433, %r10433, 4;
	cvt.u64.u32 	%rd16495, %r8388;
	add.s64 	%rd16496, %rd2, %rd16495;
	st.local.u8 	[%rd16496], %r8385;
	add.s32 	%r10431, %r10431, 4;
	and.b32  	%r10434, %r145, 124;
	setp.ne.s32 	%p242, %r10431, %r10434;
	@%p242 bra 	$L__BB0_371;
$L__BB0_372:
	and.b32  	%r8389, %r145, 3;
	setp.eq.s32 	%p243, %r8389, 0;
	mov.u32 	%r10436, %r10433;
	@%p243 bra 	$L__BB0_376;
	cvt.u64.u32 	%rd16497, %r10434;
	add.s64 	%rd2531, %rd8, %rd16497;
	ld.local.u8 	%rs329, [%rd2531];
	add.s32 	%r10436, %r10433, 1;
	cvt.u64.u32 	%rd16498, %r10433;
	add.s64 	%rd16499, %rd2, %rd16498;
	st.local.u8 	[%rd16499], %rs329;
	setp.eq.s32 	%p244, %r8389, 1;
	@%p244 bra 	$L__BB0_376;
	ld.local.u8 	%rs330, [%rd2531+1];
	add.s32 	%r155, %r10433, 2;
	cvt.u64.u32 	%rd16500, %r10436;
	add.s64 	%rd16501, %rd2, %rd16500;
	st.local.u8 	[%rd16501], %rs330;
	setp.eq.s32 	%p245, %r8389, 2;
	mov.u32 	%r10436, %r155;
	@%p245 bra 	$L__BB0_376;
	ld.local.u8 	%rs331, [%rd2531+2];
	add.s32 	%r10436, %r10433, 3;
	cvt.u64.u32 	%rd16502, %r155;
	add.s64 	%rd16503, %rd2, %rd16502;
	st.local.u8 	[%rd16503], %rs331;
$L__BB0_376:
	shr.u64 	%rd19866, %rd19870, 32;
	shr.u64 	%rd19872, %rd19878, 48;
	shr.u64 	%rd19874, %rd19878, 32;
	shr.u64 	%rd19875, %rd19878, 24;
	shr.u64 	%rd19876, %rd19878, 16;
	shr.u64 	%rd19879, %rd19886, 56;
	shr.u64 	%rd19880, %rd19886, 48;
	shr.u64 	%rd19882, %rd19886, 32;
	shr.u64 	%rd19883, %rd19886, 24;
	shr.u64 	%rd19884, %rd19886, 16;
	shr.u64 	%rd19833, %rd19838, 40;
	shr.u64 	%rd19835, %rd19838, 24;
	shr.u64 	%rd19823, %rd19830, 56;
	sub.s32 	%r10429, %r10429, %r145;
	setp.ne.s32 	%p246, %r10429, 0;
	@%p246 bra 	$L__BB0_367;
$L__BB0_377:
	ld.param.u32 	%r10356, [hashengine_mine_batch_param_6];
	setp.ne.s32 	%p248, %r10390, %r10356;
	@%p248 bra 	$L__BB0_57;
	ld.local.u64 	%rd19903, [%rd45+448];
$L__BB0_379:
	mov.b32 	%r8633, 0;
	st.local.v4.b32 	[%rd4], {%r8633, %r8633, %r8633, %r8633};
	st.local.v4.b32 	[%rd4+16], {%r8633, %r8633, %r8633, %r8633};
	st.local.v4.b32 	[%rd4+32], {%r8633, %r8633, %r8633, %r8633};
	st.local.v4.b32 	[%rd4+48], {%r8633, %r8633, %r8633, %r8633};
	st.local.v4.b32 	[%rd4+64], {%r8633, %r8633, %r8633, %r8633};
	st.local.v4.b32 	[%rd4+80], {%r8633, %r8633, %r8633, %r8633};
	st.local.v4.b32 	[%rd4+96], {%r8633, %r8633, %r8633, %r8633};
	st.local.v4.b32 	[%rd4+112], {%r8633, %r8633, %r8633, %r8633};
	setp.eq.s64 	%p249, %rd19903, 0;
	@%p249 bra 	$L__BB0_386;
	and.b64  	%rd19905, %rd19903, 3;
	setp.lt.u64 	%p250, %rd19903, 4;
	mov.b64 	%rd19904, 0;
	@%p250 bra 	$L__BB0_383;
	add.s64 	%rd19910, %rd45, 320;
	and.b64  	%rd19904, %rd19903, -4;
	mov.u64 	%rd19908, %rd4;
	mov.u64 	%rd19909, %rd19904;
$L__BB0_382:
	ld.local.u32 	%r8634, [%rd19910];
	st.local.u32 	[%rd19908], %r8634;
	add.s64 	%rd19910, %rd19910, 4;
	add.s64 	%rd19909, %rd19909, -4;
	add.s64 	%rd19908, %rd19908, 4;
	setp.eq.s64 	%p251, %rd19909, 0;
	@%p251 bra 	$L__BB0_383;
	bra.uni 	$L__BB0_382;
$L__BB0_383:
	setp.eq.s64 	%p252, %rd19905, 0;
	@%p252 bra 	$L__BB0_386;
	add.s64 	%rd16717, %rd19904, %rd45;
	add.s64 	%rd19907, %rd16717, 320;
	add.s64 	%rd19906, %rd4, %rd19904;
$L__BB0_385:
	.pragma "nounroll";
	ld.local.u8 	%rs332, [%rd19907];
	st.local.u8 	[%rd19906], %rs332;
	add.s64 	%rd19907, %rd19907, 1;
	add.s64 	%rd19906, %rd19906, 1;
	add.s64 	%rd19905, %rd19905, -1;
	setp.eq.s64 	%p253, %rd19905, 0;
	@%p253 bra 	$L__BB0_386;
	bra.uni 	$L__BB0_385;
$L__BB0_386:
	ld.const.u64 	%rd19986, [blake2b_IV+56];
	ld.const.u64 	%rd19994, [blake2b_IV+40];
	ld.const.u64 	%rd19985, [blake2b_IV+24];
	ld.const.u64 	%rd19989, [blake2b_IV+16];
	ld.const.u64 	%rd19993, [blake2b_IV+8];
	ld.const.u64 	%rd19997, [blake2b_IV];
	ld.const.u64 	%rd2576, [blake2b_IV+48];
	not.b64 	%rd19990, %rd2576;
	ld.local.v4.b32 	{%r8636, %r8637, %r8638, %r8639}, [%rd4];
	bfe.u32 	%r8640, %r8639, 24, 8;
	bfe.u32 	%r8641, %r8639, 16, 8;
	bfe.u32 	%r8642, %r8639, 8, 8;
	bfe.u32 	%r8643, %r8639, 0, 8;
	bfe.u32 	%r8644, %r8638, 0, 8;
	bfe.u32 	%r8645, %r8637, 24, 8;
	bfe.u32 	%r8646, %r8637, 16, 8;
	bfe.u32 	%r8647, %r8637, 8, 8;
	bfe.u32 	%r8648, %r8637, 0, 8;
	ld.local.u32 	%rd16719, [%rd4];
	cvt.u64.u32 	%rd16720, %r8648;
	shl.b64 	%rd16721, %rd16720, 32;
	and.b64  	%rd16722, %rd16721, 1095216660480;
	or.b64  	%rd16723, %rd16722, %rd16719;
	cvt.u64.u32 	%rd16724, %r8647;
	shl.b64 	%rd16725, %rd16724, 40;
	and.b64  	%rd16726, %rd16725, 280375465082880;
	or.b64  	%rd16727, %rd16726, %rd16723;
	cvt.u64.u32 	%rd16728, %r8646;
	shl.b64 	%rd16729, %rd16728, 48;
	and.b64  	%rd16730, %rd16729, 71776119061217280;
	or.b64  	%rd16731, %rd16730, %rd16727;
	cvt.u64.u32 	%rd16732, %r8645;
	shl.b64 	%rd16733, %rd16732, 56;
	or.b64  	%rd16734, %rd16733, %rd16731;
	cvt.u64.u32 	%rd16735, %r8644;
	and.b64  	%rd16736, %rd16735, 255;
	bfe.u32 	%r8649, %r8638, 8, 8;
	mul.wide.u32 	%rd16737, %r8649, 256;
	or.b64  	%rd16738, %rd16737, %rd16736;
	bfe.u32 	%r8650, %r8638, 16, 8;
	mul.wide.u32 	%rd16739, %r8650, 65536;
	or.b64  	%rd16740, %rd16739, %rd16738;
	bfe.u32 	%r8651, %r8638, 24, 8;
	mul.wide.u32 	%rd16741, %r8651, 16777216;
	or.b64  	%rd16742, %rd16741, %rd16740;
	cvt.u64.u32 	%rd16743, %r8643;
	shl.b64 	%rd16744, %rd16743, 32;
	and.b64  	%rd16745, %rd16744, 1095216660480;
	or.b64  	%rd16746, %rd16745, %rd16742;
	cvt.u64.u32 	%rd16747, %r8642;
	shl.b64 	%rd16748, %rd16747, 40;
	and.b64  	%rd16749, %rd16748, 280375465082880;
	or.b64  	%rd16750, %rd16749, %rd16746;
	cvt.u64.u32 	%rd16751, %r8641;
	shl.b64 	%rd16752, %rd16751, 48;
	and.b64  	%rd16753, %rd16752, 71776119061217280;
	or.b64  	%rd16754, %rd16753, %rd16750;
	cvt.u64.u32 	%rd16755, %r8640;
	shl.b64 	%rd16756, %rd16755, 56;
	or.b64  	%rd16757, %rd16756, %rd16754;
	st.local.v2.u64 	[%rd3], {%rd16734, %rd16757};
	ld.local.v4.b32 	{%r8652, %r8653, %r8654, %r8655}, [%rd4+16];
	bfe.u32 	%r8656, %r8655, 24, 8;
	bfe.u32 	%r8657, %r8655, 16, 8;
	bfe.u32 	%r8658, %r8655, 8, 8;
	bfe.u32 	%r8659, %r8655, 0, 8;
	bfe.u32 	%r8660, %r8654, 0, 8;
	bfe.u32 	%r8661, %r8653, 24, 8;
	bfe.u32 	%r8662, %r8653, 16, 8;
	bfe.u32 	%r8663, %r8653, 8, 8;
	bfe.u32 	%r8664, %r8653, 0, 8;
	ld.local.u32 	%rd16758, [%rd4+16];
	cvt.u64.u32 	%rd16759, %r8664;
	shl.b64 	%rd16760, %rd16759, 32;
	and.b64  	%rd16761, %rd16760, 1095216660480;
	or.b64  	%rd16762, %rd16761, %rd16758;
	cvt.u64.u32 	%rd16763, %r8663;
	shl.b64 	%rd16764, %rd16763, 40;
	and.b64  	%rd16765, %rd16764, 280375465082880;
	or.b64  	%rd16766, %rd16765, %rd16762;
	cvt.u64.u32 	%rd16767, %r8662;
	shl.b64 	%rd16768, %rd16767, 48;
	and.b64  	%rd16769, %rd16768, 71776119061217280;
	or.b64  	%rd16770, %rd16769, %rd16766;
	cvt.u64.u32 	%rd16771, %r8661;
	shl.b64 	%rd16772, %rd16771, 56;
	or.b64  	%rd16773, %rd16772, %rd16770;
	cvt.u64.u32 	%rd16774, %r8660;
	and.b64  	%rd16775, %rd16774, 255;
	bfe.u32 	%r8665, %r8654, 8, 8;
	mul.wide.u32 	%rd16776, %r8665, 256;
	or.b64  	%rd16777, %rd16776, %rd16775;
	bfe.u32 	%r8666, %r8654, 16, 8;
	mul.wide.u32 	%rd16778, %r8666, 65536;
	or.b64  	%rd16779, %rd16778, %rd16777;
	bfe.u32 	%r8667, %r8654, 24, 8;
	mul.wide.u32 	%rd16780, %r8667, 16777216;
	or.b64  	%rd16781, %rd16780, %rd16779;
	cvt.u64.u32 	%rd16782, %r8659;
	shl.b64 	%rd16783, %rd16782, 32;
	and.b64  	%rd16784, %rd16783, 1095216660480;
	or.b64  	%rd16785, %rd16784, %rd16781;
	cvt.u64.u32 	%rd16786, %r8658;
	shl.b64 	%rd16787, %rd16786, 40;
	and.b64  	%rd16788, %rd16787, 280375465082880;
	or.b64  	%rd16789, %rd16788, %rd16785;
	cvt.u64.u32 	%rd16790, %r8657;
	shl.b64 	%rd16791, %rd16790, 48;
	and.b64  	%rd16792, %rd16791, 71776119061217280;
	or.b64  	%rd16793, %rd16792, %rd16789;
	cvt.u64.u32 	%rd16794, %r8656;
	shl.b64 	%rd16795, %rd16794, 56;
	or.b64  	%rd16796, %rd16795, %rd16793;
	st.local.v2.u64 	[%rd3+16], {%rd16773, %rd16796};
	ld.local.v4.b32 	{%r8668, %r8669, %r8670, %r8671}, [%rd4+32];
	bfe.u32 	%r8672, %r8671, 24, 8;
	bfe.u32 	%r8673, %r8671, 16, 8;
	bfe.u32 	%r8674, %r8671, 8, 8;
	bfe.u32 	%r8675, %r8671, 0, 8;
	bfe.u32 	%r8676, %r8670, 0, 8;
	bfe.u32 	%r8677, %r8669, 24, 8;
	bfe.u32 	%r8678, %r8669, 16, 8;
	bfe.u32 	%r8679, %r8669, 8, 8;
	bfe.u32 	%r8680, %r8669, 0, 8;
	ld.local.u32 	%rd16797, [%rd4+32];
	cvt.u64.u32 	%rd16798, %r8680;
	shl.b64 	%rd16799, %rd16798, 32;
	and.b64  	%rd16800, %rd16799, 1095216660480;
	or.b64  	%rd16801, %rd16800, %rd16797;
	cvt.u64.u32 	%rd16802, %r8679;
	shl.b64 	%rd16803, %rd16802, 40;
	and.b64  	%rd16804, %rd16803, 280375465082880;
	or.b64  	%rd16805, %rd16804, %rd16801;
	cvt.u64.u32 	%rd16806, %r8678;
	shl.b64 	%rd16807, %rd16806, 48;
	and.b64  	%rd16808, %rd16807, 71776119061217280;
	or.b64  	%rd16809, %rd16808, %rd16805;
	cvt.u64.u32 	%rd16810, %r8677;
	shl.b64 	%rd16811, %rd16810, 56;
	or.b64  	%rd16812, %rd16811, %rd16809;
	cvt.u64.u32 	%rd16813, %r8676;
	and.b64  	%rd16814, %rd16813, 255;
	bfe.u32 	%r8681, %r8670, 8, 8;
	mul.wide.u32 	%rd16815, %r8681, 256;
	or.b64  	%rd16816, %rd16815, %rd16814;
	bfe.u32 	%r8682, %r8670, 16, 8;
	mul.wide.u32 	%rd16817, %r8682, 65536;
	or.b64  	%rd16818, %rd16817, %rd16816;
	bfe.u32 	%r8683, %r8670, 24, 8;
	mul.wide.u32 	%rd16819, %r8683, 16777216;
	or.b64  	%rd16820, %rd16819, %rd16818;
	cvt.u64.u32 	%rd16821, %r8675;
	shl.b64 	%rd16822, %rd16821, 32;
	and.b64  	%rd16823, %rd16822, 1095216660480;
	or.b64  	%rd16824, %rd16823, %rd16820;
	cvt.u64.u32 	%rd16825, %r8674;
	shl.b64 	%rd16826, %rd16825, 40;
	and.b64  	%rd16827, %rd16826, 280375465082880;
	or.b64  	%rd16828, %rd16827, %rd16824;
	cvt.u64.u32 	%rd16829, %r8673;
	shl.b64 	%rd16830, %rd16829, 48;
	and.b64  	%rd16831, %rd16830, 71776119061217280;
	or.b64  	%rd16832, %rd16831, %rd16828;
	cvt.u64.u32 	%rd16833, %r8672;
	shl.b64 	%rd16834, %rd16833, 56;
	or.b64  	%rd16835, %rd16834, %rd16832;
	st.local.v2.u64 	[%rd3+32], {%rd16812, %rd16835};
	ld.local.v4.b32 	{%r8684, %r8685, %r8686, %r8687}, [%rd4+48];
	bfe.u32 	%r8688, %r8687, 24, 8;
	bfe.u32 	%r8689, %r8687, 16, 8;
	bfe.u32 	%r8690, %r8687, 8, 8;
	bfe.u32 	%r8691, %r8687, 0, 8;
	bfe.u32 	%r8692, %r8686, 0, 8;
	bfe.u32 	%r8693, %r8685, 24, 8;
	bfe.u32 	%r8694, %r8685, 16, 8;
	bfe.u32 	%r8695, %r8685, 8, 8;
	bfe.u32 	%r8696, %r8685, 0, 8;
	ld.local.u32 	%rd16836, [%rd4+48];
	cvt.u64.u32 	%rd16837, %r8696;
	shl.b64 	%rd16838, %rd16837, 32;
	and.b64  	%rd16839, %rd16838, 1095216660480;
	or.b64  	%rd16840, %rd16839, %rd16836;
	cvt.u64.u32 	%rd16841, %r8695;
	shl.b64 	%rd16842, %rd16841, 40;
	and.b64  	%rd16843, %rd16842, 280375465082880;
	or.b64  	%rd16844, %rd16843, %rd16840;
	cvt.u64.u32 	%rd16845, %r8694;
	shl.b64 	%rd16846, %rd16845, 48;
	and.b64  	%rd16847, %rd16846, 71776119061217280;
	or.b64  	%rd16848, %rd16847, %rd16844;
	cvt.u64.u32 	%rd16849, %r8693;
	shl.b64 	%rd16850, %rd16849, 56;
	or.b64  	%rd16851, %rd16850, %rd16848;
	cvt.u64.u32 	%rd16852, %r8692;
	and.b64  	%rd16853, %rd16852, 255;
	bfe.u32 	%r8697, %r8686, 8, 8;
	mul.wide.u32 	%rd16854, %r8697, 256;
	or.b64  	%rd16855, %rd16854, %rd16853;
	bfe.u32 	%r8698, %r8686, 16, 8;
	mul.wide.u32 	%rd16856, %r8698, 65536;
	or.b64  	%rd16857, %rd16856, %rd16855;
	bfe.u32 	%r8699, %r8686, 24, 8;
	mul.wide.u32 	%rd16858, %r8699, 16777216;
	or.b64  	%rd16859, %rd16858, %rd16857;
	cvt.u64.u32 	%rd16860, %r8691;
	shl.b64 	%rd16861, %rd16860, 32;
	and.b64  	%rd16862, %rd16861, 1095216660480;
	or.b64  	%rd16863, %rd16862, %rd16859;
	cvt.u64.u32 	%rd16864, %r8690;
	shl.b64 	%rd16865, %rd16864, 40;
	and.b64  	%rd16866, %rd16865, 280375465082880;
	or.b64  	%rd16867, %rd16866, %rd16863;
	cvt.u64.u32 	%rd16868, %r8689;
	shl.b64 	%rd16869, %rd16868, 48;
	and.b64  	%rd16870, %rd16869, 71776119061217280;
	or.b64  	%rd16871, %rd16870, %rd16867;
	cvt.u64.u32 	%rd16872, %r8688;
	shl.b64 	%rd16873, %rd16872, 56;
	or.b64  	%rd16874, %rd16873, %rd16871;
	st.local.v2.u64 	[%rd3+48], {%rd16851, %rd16874};
	ld.local.v4.b32 	{%r8700, %r8701, %r8702, %r8703}, [%rd4+64];
	bfe.u32 	%r8704, %r8703, 24, 8;
	bfe.u32 	%r8705, %r8703, 16, 8;
	bfe.u32 	%r8706, %r8703, 8, 8;
	bfe.u32 	%r8707, %r8703, 0, 8;
	bfe.u32 	%r8708, %r8702, 0, 8;
	bfe.u32 	%r8709, %r8701, 24, 8;
	bfe.u32 	%r8710, %r8701, 16, 8;
	bfe.u32 	%r8711, %r8701, 8, 8;
	bfe.u32 	%r8712, %r8701, 0, 8;
	ld.local.u32 	%rd16875, [%rd4+64];
	cvt.u64.u32 	%rd16876, %r8712;
	shl.b64 	%rd16877, %rd16876, 32;
	and.b64  	%rd16878, %rd16877, 1095216660480;
	or.b64  	%rd16879, %rd16878, %rd16875;
	cvt.u64.u32 	%rd16880, %r8711;
	shl.b64 	%rd16881, %rd16880, 40;
	and.b64  	%rd16882, %rd16881, 280375465082880;
	or.b64  	%rd16883, %rd16882, %rd16879;
	cvt.u64.u32 	%rd16884, %r8710;
	shl.b64 	%rd16885, %rd16884, 48;
	and.b64  	%rd16886, %rd16885, 71776119061217280;
	or.b64  	%rd16887, %rd16886, %rd16883;
	cvt.u64.u32 	%rd16888, %r8709;
	shl.b64 	%rd16889, %rd16888, 56;
	or.b64  	%rd16890, %rd16889, %rd16887;
	cvt.u64.u32 	%rd16891, %r8708;
	and.b64  	%rd16892, %rd16891, 255;
	bfe.u32 	%r8713, %r8702, 8, 8;
	mul.wide.u32 	%rd16893, %r8713, 256;
	or.b64  	%rd16894, %rd16893, %rd16892;
	bfe.u32 	%r8714, %r8702, 16, 8;
	mul.wide.u32 	%rd16895, %r8714, 65536;
	or.b64  	%rd16896, %rd16895, %rd16894;
	bfe.u32 	%r8715, %r8702, 24, 8;
	mul.wide.u32 	%rd16897, %r8715, 16777216;
	or.b64  	%rd16898, %rd16897, %rd16896;
	cvt.u64.u32 	%rd16899, %r8707;
	shl.b64 	%rd16900, %rd16899, 32;
	and.b64  	%rd16901, %rd16900, 1095216660480;
	or.b64  	%rd16902, %rd16901, %rd16898;
	cvt.u64.u32 	%rd16903, %r8706;
	shl.b64 	%rd16904, %rd16903, 40;
	and.b64  	%rd16905, %rd16904, 280375465082880;
	or.b64  	%rd16906, %rd16905, %rd16902;
	cvt.u64.u32 	%rd16907, %r8705;
	shl.b64 	%rd16908, %rd16907, 48;
	and.b64  	%rd16909, %rd16908, 71776119061217280;
	or.b64  	%rd16910, %rd16909, %rd16906;
	cvt.u64.u32 	%rd16911, %r8704;
	shl.b64 	%rd16912, %rd16911, 56;
	or.b64  	%rd16913, %rd16912, %rd16910;
	st.local.v2.u64 	[%rd3+64], {%rd16890, %rd16913};
	ld.local.v4.b32 	{%r8716, %r8717, %r8718, %r8719}, [%rd4+80];
	bfe.u32 	%r8720, %r8719, 24, 8;
	bfe.u32 	%r8721, %r8719, 16, 8;
	bfe.u32 	%r8722, %r8719, 8, 8;
	bfe.u32 	%r8723, %r8719, 0, 8;
	bfe.u32 	%r8724, %r8718, 0, 8;
	bfe.u32 	%r8725, %r8717, 24, 8;
	bfe.u32 	%r8726, %r8717, 16, 8;
	bfe.u32 	%r8727, %r8717, 8, 8;
	bfe.u32 	%r8728, %r8717, 0, 8;
	ld.local.u32 	%rd16914, [%rd4+80];
	cvt.u64.u32 	%rd16915, %r8728;
	shl.b64 	%rd16916, %rd16915, 32;
	and.b64  	%rd16917, %rd16916, 1095216660480;
	or.b64  	%rd16918, %rd16917, %rd16914;
	cvt.u64.u32 	%rd16919, %r8727;
	shl.b64 	%rd16920, %rd16919, 40;
	and.b64  	%rd16921, %rd16920, 280375465082880;
	or.b64  	%rd16922, %rd16921, %rd16918;
	cvt.u64.u32 	%rd16923, %r8726;
	shl.b64 	%rd16924, %rd16923, 48;
	and.b64  	%rd16925, %rd16924, 71776119061217280;
	or.b64  	%rd16926, %rd16925, %rd16922;
	cvt.u64.u32 	%rd16927, %r8725;
	shl.b64 	%rd16928, %rd16927, 56;
	or.b64  	%rd16929, %rd16928, %rd16926;
	cvt.u64.u32 	%rd16930, %r8724;
	and.b64  	%rd16931, %rd16930, 255;
	bfe.u32 	%r8729, %r8718, 8, 8;
	mul.wide.u32 	%rd16932, %r8729, 256;
	or.b64  	%rd16933, %rd16932, %rd16931;
	bfe.u32 	%r8730, %r8718, 16, 8;
	mul.wide.u32 	%rd16934, %r8730, 65536;
	or.b64  	%rd16935, %rd16934, %rd16933;
	bfe.u32 	%r8731, %r8718, 24, 8;
	mul.wide.u32 	%rd16936, %r8731, 16777216;
	or.b64  	%rd16937, %rd16936, %rd16935;
	cvt.u64.u32 	%rd16938, %r8723;
	shl.b64 	%rd16939, %rd16938, 32;
	and.b64  	%rd16940, %rd16939, 1095216660480;
	or.b64  	%rd16941, %rd16940, %rd16937;
	cvt.u64.u32 	%rd16942, %r8722;
	shl.b64 	%rd16943, %rd16942, 40;
	and.b64  	%rd16944, %rd16943, 280375465082880;
	or.b64  	%rd16945, %rd16944, %rd16941;
	cvt.u64.u32 	%rd16946, %r8721;
	shl.b64 	%rd16947, %rd16946, 48;
	and.b64  	%rd16948, %rd16947, 71776119061217280;
	or.b64  	%rd16949, %rd16948, %rd16945;
	cvt.u64.u32 	%rd16950, %r8720;
	shl.b64 	%rd16951, %rd16950, 56;
	or.b64  	%rd16952, %rd16951, %rd16949;
	st.local.v2.u64 	[%rd3+80], {%rd16929, %rd16952};
	ld.local.v4.b32 	{%r8732, %r8733, %r8734, %r8735}, [%rd4+96];
	bfe.u32 	%r8736, %r8735, 24, 8;
	bfe.u32 	%r8737, %r8735, 16, 8;
	bfe.u32 	%r8738, %r8735, 8, 8;
	bfe.u32 	%r8739, %r8735, 0, 8;
	bfe.u32 	%r8740, %r8734, 0, 8;
	bfe.u32 	%r8741, %r8733, 24, 8;
	bfe.u32 	%r8742, %r8733, 16, 8;
	bfe.u32 	%r8743, %r8733, 8, 8;
	bfe.u32 	%r8744, %r8733, 0, 8;
	ld.local.u32 	%rd16953, [%rd4+96];
	cvt.u64.u32 	%rd16954, %r8744;
	shl.b64 	%rd16955, %rd16954, 32;
	and.b64  	%rd16956, %rd16955, 1095216660480;
	or.b64  	%rd16957, %rd16956, %rd16953;
	cvt.u64.u32 	%rd16958, %r8743;
	shl.b64 	%rd16959, %rd16958, 40;
	and.b64  	%rd16960, %rd16959, 280375465082880;
	or.b64  	%rd16961, %rd16960, %rd16957;
	cvt.u64.u32 	%rd16962, %r8742;
	shl.b64 	%rd16963, %rd16962, 48;
	and.b64  	%rd16964, %rd16963, 71776119061217280;
	or.b64  	%rd16965, %rd16964, %rd16961;
	cvt.u64.u32 	%rd16966, %r8741;
	shl.b64 	%rd16967, %rd16966, 56;
	or.b64  	%rd16968, %rd16967, %rd16965;
	cvt.u64.u32 	%rd16969, %r8740;
	and.b64  	%rd16970, %rd16969, 255;
	bfe.u32 	%r8745, %r8734, 8, 8;
	mul.wide.u32 	%rd16971, %r8745, 256;
	or.b64  	%rd16972, %rd16971, %rd16970;
	bfe.u32 	%r8746, %r8734, 16, 8;
	mul.wide.u32 	%rd16973, %r8746, 65536;
	or.b64  	%rd16974, %rd16973, %rd16972;
	bfe.u32 	%r8747, %r8734, 24, 8;
	mul.wide.u32 	%rd16975, %r8747, 16777216;
	or.b64  	%rd16976, %rd16975, %rd16974;
	cvt.u64.u32 	%rd16977, %r8739;
	shl.b64 	%rd16978, %rd16977, 32;
	and.b64  	%rd16979, %rd16978, 1095216660480;
	or.b64  	%rd16980, %rd16979, %rd16976;
	cvt.u64.u32 	%rd16981, %r8738;
	shl.b64 	%rd16982, %rd16981, 40;
	and.b64  	%rd16983, %rd16982, 280375465082880;
	or.b64  	%rd16984, %rd16983, %rd16980;
	cvt.u64.u32 	%rd16985, %r8737;
	shl.b64 	%rd16986, %rd16985, 48;
	and.b64  	%rd16987, %rd16986, 71776119061217280;
	or.b64  	%rd16988, %rd16987, %rd16984;
	cvt.u64.u32 	%rd16989, %r8736;
	shl.b64 	%rd16990, %rd16989, 56;
	or.b64  	%rd16991, %rd16990, %rd16988;
	st.local.v2.u64 	[%rd3+96], {%rd16968, %rd16991};
	ld.local.v4.b32 	{%r8748, %r8749, %r8750, %r8751}, [%rd4+112];
	bfe.u32 	%r8752, %r8751, 24, 8;
	bfe.u32 	%r8753, %r8751, 16, 8;
	bfe.u32 	%r8754, %r8751, 8, 8;
	bfe.u32 	%r8755, %r8751, 0, 8;
	bfe.u32 	%r8756, %r8750, 0, 8;
	bfe.u32 	%r8757, %r8749, 24, 8;
	bfe.u32 	%r8758, %r8749, 16, 8;
	bfe.u32 	%r8759, %r8749, 8, 8;
	bfe.u32 	%r8760, %r8749, 0, 8;
	ld.local.u32 	%rd16992, [%rd4+112];
	cvt.u64.u32 	%rd16993, %r8760;
	shl.b64 	%rd16994, %rd16993, 32;
	and.b64  	%rd16995, %rd16994, 1095216660480;
	or.b64  	%rd16996, %rd16995, %rd16992;
	cvt.u64.u32 	%rd16997, %r8759;
	shl.b64 	%rd16998, %rd16997, 40;
	and.b64  	%rd16999, %rd16998, 280375465082880;
	or.b64  	%rd17000, %rd16999, %rd16996;
	cvt.u64.u32 	%rd17001, %r8758;
	shl.b64 	%rd17002, %rd17001, 48;
	and.b64  	%rd17003, %rd17002, 71776119061217280;
	or.b64  	%rd17004, %rd17003, %rd17000;
	cvt.u64.u32 	%rd17005, %r8757;
	shl.b64 	%rd17006, %rd17005, 56;
	or.b64  	%rd17007, %rd17006, %rd17004;
	cvt.u64.u32 	%rd17008, %r8756;
	and.b64  	%rd17009, %rd17008, 255;
	bfe.u32 	%r8761, %r8750, 8, 8;
	mul.wide.u32 	%rd17010, %r8761, 256;
	or.b64  	%rd17011, %rd17010, %rd17009;
	bfe.u32 	%r8762, %r8750, 16, 8;
	mul.wide.u32 	%rd17012, %r8762, 65536;
	or.b64  	%rd17013, %rd17012, %rd17011;
	bfe.u32 	%r8763, %r8750, 24, 8;
	mul.wide.u32 	%rd17014, %r8763, 16777216;
	or.b64  	%rd17015, %rd17014, %rd17013;
	cvt.u64.u32 	%rd17016, %r8755;
	shl.b64 	%rd17017, %rd17016, 32;
	and.b64  	%rd17018, %rd17017, 1095216660480;
	or.b64  	%rd17019, %rd17018, %rd17015;
	cvt.u64.u32 	%rd17020, %r8754;
	shl.b64 	%rd17021, %rd17020, 40;
	and.b64  	%rd17022, %rd17021, 280375465082880;
	or.b64  	%rd17023, %rd17022, %rd17019;
	cvt.u64.u32 	%rd17024, %r8753;
	shl.b64 	%rd17025, %rd17024, 48;
	and.b64  	%rd17026, %rd17025, 71776119061217280;
	or.b64  	%rd17027, %rd17026, %rd17023;
	cvt.u64.u32 	%rd17028, %r8752;
	shl.b64 	%rd17029, %rd17028, 56;
	or.b64  	%rd17030, %rd17029, %rd17027;
	st.local.v2.u64 	[%rd3+112], {%rd17007, %rd17030};
	ld.local.u64 	%rd17031, [%rd45+456];
	ld.local.u64 	%rd2578, [%rd45+256];
	ld.local.u64 	%rd2579, [%rd45+264];
	ld.local.u64 	%rd2580, [%rd45+272];
	ld.local.u64 	%rd2581, [%rd45+280];
	ld.local.u64 	%rd2582, [%rd45+288];
	ld.local.u64 	%rd2583, [%rd45+296];
	ld.local.u64 	%rd2584, [%rd45+304];
	ld.local.u64 	%rd2585, [%rd45+312];
	ld.const.u64 	%rd2586, [blake2b_IV+32];
	xor.b64  	%rd19925, %rd2586, %rd17031;
	mov.u64 	%rd17032, blake2b_sigma;
	add.s64 	%rd19911, %rd17032, 7;
	mov.b32 	%r10437, 0;
	mov.u64 	%rd19912, %rd19985;
	mov.u64 	%rd19913, %rd19986;
	mov.u64 	%rd19914, %rd2585;
	mov.u64 	%rd19915, %rd2581;
	mov.u64 	%rd19916, %rd19989;
	mov.u64 	%rd19917, %rd19990;
	mov.u64 	%rd19918, %rd2584;
	mov.u64 	%rd19919, %rd2580;
	mov.u64 	%rd19920, %rd19993;
	mov.u64 	%rd19921, %rd19994;
	mov.u64 	%rd19922, %rd2583;
	mov.u64 	%rd19923, %rd2579;
	mov.u64 	%rd19924, %rd19997;
	mov.u64 	%rd19926, %rd2582;
	mov.u64 	%rd19927, %rd2578;
$L__BB0_387:
	ld.const.u8 	%r8764, [%rd19911+-7];
	mul.wide.u32 	%rd17033, %r8764, 8;
	add.s64 	%rd17034, %rd3, %rd17033;
	ld.local.u64 	%rd17035, [%rd17034];
	ld.const.u8 	%r8765, [%rd19911+-6];
	mul.wide.u32 	%rd17036, %r8765, 8;
	add.s64 	%rd17037, %rd3, %rd17036;
	ld.local.u64 	%rd17038, [%rd17037];
	add.s64 	%rd17039, %rd19927, %rd17035;
	add.s64 	%rd17040, %rd17039, %rd19926;
	xor.b64  	%rd17041, %rd19925, %rd17040;
	mov.b64 	{%r8766, %r8767}, %rd17041;
	mov.b64 	%rd17042, {%r8767, %r8766};
	add.s64 	%rd17043, %rd19924, %rd17042;
	xor.b64  	%rd17044, %rd19926, %rd17043;
	mov.b64 	{%r8768, %r8769}, %rd17044;
	shf.l.wrap.b32 	%r8770, %r8769, %r8768, 8;
	shf.l.wrap.b32 	%r8771, %r8768, %r8769, 8;
	mov.b64 	%rd17045, {%r8771, %r8770};
	add.s64 	%rd17046, %rd17045, %rd17038;
	add.s64 	%rd17047, %rd17046, %rd17040;
	xor.b64  	%rd17048, %rd17042, %rd17047;
	mov.b64 	{%r8772, %r8773}, %rd17048;
	shf.l.wrap.b32 	%r8774, %r8773, %r8772, 16;
	shf.l.wrap.b32 	%r8775, %r8772, %r8773, 16;
	mov.b64 	%rd17049, {%r8775, %r8774};
	add.s64 	%rd17050, %rd17043, %rd17049;
	xor.b64  	%rd17051, %rd17045, %rd17050;
	mov.b64 	{%r8776, %r8777}, %rd17051;
	shf.l.wrap.b32 	%r8778, %r8776, %r8777, 1;
	shf.l.wrap.b32 	%r8779, %r8777, %r8776, 1;
	mov.b64 	%rd17052, {%r8779, %r8778};
	ld.const.u8 	%r8780, [%rd19911+-5];
	mul.wide.u32 	%rd17053, %r8780, 8;
	add.s64 	%rd17054, %rd3, %rd17053;
	ld.local.u64 	%rd17055, [%rd17054];
	ld.const.u8 	%r8781, [%rd19911+-4];
	mul.wide.u32 	%rd17056, %r8781, 8;
	add.s64 	%rd17057, %rd3, %rd17056;
	ld.local.u64 	%rd17058, [%rd17057];
	add.s64 	%rd17059, %rd19923, %rd17055;
	add.s64 	%rd17060, %rd17059, %rd19922;
	xor.b64  	%rd17061, %rd19921, %rd17060;
	mov.b64 	{%r8782, %r8783}, %rd17061;
	mov.b64 	%rd17062, {%r8783, %r8782};
	add.s64 	%rd17063, %rd19920, %rd17062;
	xor.b64  	%rd17064, %rd19922, %rd17063;
	mov.b64 	{%r8784, %r8785}, %rd17064;
	shf.l.wrap.b32 	%r8786, %r8785, %r8784, 8;
	shf.l.wrap.b32 	%r8787, %r8784, %r8785, 8;
	mov.b64 	%rd17065, {%r8787, %r8786};
	add.s64 	%rd17066, %rd17065, %rd17058;
	add.s64 	%rd17067, %rd17066, %rd17060;
	xor.b64  	%rd17068, %rd17062, %rd17067;
	mov.b64 	{%r8788, %r8789}, %rd17068;
	shf.l.wrap.b32 	%r8790, %r8789, %r8788, 16;
	shf.l.wrap.b32 	%r8791, %r8788, %r8789, 16;
	mov.b64 	%rd17069, {%r8791, %r8790};
	add.s64 	%rd17070, %rd17063, %rd17069;
	xor.b64  	%rd17071, %rd17065, %rd17070;
	mov.b64 	{%r8792, %r8793}, %rd17071;
	shf.l.wrap.b32 	%r8794, %r8792, %r8793, 1;
	shf.l.wrap.b32 	%r8795, %r8793, %r8792, 1;
	mov.b64 	%rd17072, {%r8795, %r8794};
	ld.const.u8 	%r8796, [%rd19911+-3];
	mul.wide.u32 	%rd17073, %r8796, 8;
	add.s64 	%rd17074, %rd3, %rd17073;
	ld.local.u64 	%rd17075, [%rd17074];
	ld.const.u8 	%r8797, [%rd19911+-2];
	mul.wide.u32 	%rd17076, %r8797, 8;
	add.s64 	%rd17077, %rd3, %rd17076;
	ld.local.u64 	%rd17078, [%rd17077];
	add.s64 	%rd17079, %rd19919, %rd17075;
	add.s64 	%rd17080, %rd17079, %rd19918;
	xor.b64  	%rd17081, %rd19917, %rd17080;
	mov.b64 	{%r8798, %r8799}, %rd17081;
	mov.b64 	%rd17082, {%r8799, %r8798};
	add.s64 	%rd17083, %rd19916, %rd17082;
	xor.b64  	%rd17084, %rd19918, %rd17083;
	mov.b64 	{%r8800, %r8801}, %rd17084;
	shf.l.wrap.b32 	%r8802, %r8801, %r8800, 8;
	shf.l.wrap.b32 	%r8803, %r8800, %r8801, 8;
	mov.b64 	%rd17085, {%r8803, %r8802};
	add.s64 	%rd17086, %rd17085, %rd17078;
	add.s64 	%rd17087, %rd17086, %rd17080;
	xor.b64  	%rd17088, %rd17082, %rd17087;
	mov.b64 	{%r8804, %r8805}, %rd17088;
	shf.l.wrap.b32 	%r8806, %r8805, %r8804, 16;
	shf.l.wrap.b32 	%r8807, %r8804, %r8805, 16;
	mov.b64 	%rd17089, {%r8807, %r8806};
	add.s64 	%rd17090, %rd17083, %rd17089;
	xor.b64  	%rd17091, %rd17085, %rd17090;
	mov.b64 	{%r8808, %r8809}, %rd17091;
	shf.l.wrap.b32 	%r8810, %r8808, %r8809, 1;
	shf.l.wrap.b32 	%r8811, %r8809, %r8808, 1;
	mov.b64 	%rd17092, {%r8811, %r8810};
	ld.const.u8 	%r8812, [%rd19911+-1];
	mul.wide.u32 	%rd17093, %r8812, 8;
	add.s64 	%rd17094, %rd3, %rd17093;
	ld.local.u64 	%rd17095, [%rd17094];
	ld.const.u8 	%r8813, [%rd19911];
	mul.wide.u32 	%rd17096, %r8813, 8;
	add.s64 	%rd17097, %rd3, %rd17096;
	ld.local.u64 	%rd17098, [%rd17097];
	add.s64 	%rd17099, %rd19915, %rd17095;
	add.s64 	%rd17100, %rd17099, %rd19914;
	xor.b64  	%rd17101, %rd19913, %rd17100;
	mov.b64 	{%r8814, %r8815}, %rd17101;
	mov.b64 	%rd17102, {%r8815, %r8814};
	add.s64 	%rd17103, %rd19912, %rd17102;
	xor.b64  	%rd17104, %rd19914, %rd17103;
	mov.b64 	{%r8816, %r8817}, %rd17104;
	shf.l.wrap.b32 	%r8818, %r8817, %r8816, 8;
	shf.l.wrap.b32 	%r8819, %r8816, %r8817, 8;
	mov.b64 	%rd17105, {%r8819, %r8818};
	add.s64 	%rd17106, %rd17105, %rd17098;
	add.s64 	%rd17107, %rd17106, %rd17100;
	xor.b64  	%rd17108, %rd17102, %rd17107;
	mov.b64 	{%r8820, %r8821}, %rd17108;
	shf.l.wrap.b32 	%r8822, %r8821, %r8820, 16;
	shf.l.wrap.b32 	%r8823, %r8820, %r8821, 16;
	mov.b64 	%rd17109, {%r8823, %r8822};
	add.s64 	%rd17110, %rd17103, %rd17109;
	xor.b64  	%rd17111, %rd17105, %rd17110;
	mov.b64 	{%r8824, %r8825}, %rd17111;
	shf.l.wrap.b32 	%r8826, %r8824, %r8825, 1;
	shf.l.wrap.b32 	%r8827, %r8825, %r8824, 1;
	mov.b64 	%rd17112, {%r8827, %r8826};
	ld.const.u8 	%r8828, [%rd19911+1];
	mul.wide.u32 	%rd17113, %r8828, 8;
	add.s64 	%rd17114, %rd3, %rd17113;
	ld.local.u64 	%rd17115, [%rd17114];
	ld.const.u8 	%r8829, [%rd19911+2];
	mul.wide.u32 	%rd17116, %r8829, 8;
	add.s64 	%rd17117, %rd3, %rd17116;
	ld.local.u64 	%rd17118, [%rd17117];
	add.s64 	%rd17119, %rd17047, %rd17115;
	add.s64 	%rd17120, %rd17119, %rd17072;
	xor.b64  	%rd17121, %rd17109, %rd17120;
	mov.b64 	{%r8830, %r8831}, %rd17121;
	mov.b64 	%rd17122, {%r8831, %r8830};
	add.s64 	%rd17123, %rd17090, %rd17122;
	xor.b64  	%rd17124, %rd17072, %rd17123;
	mov.b64 	{%r8832, %r8833}, %rd17124;
	shf.l.wrap.b32 	%r8834, %r8833, %r8832, 8;
	shf.l.wrap.b32 	%r8835, %r8832, %r8833, 8;
	mov.b64 	%rd17125, {%r8835, %r8834};
	add.s64 	%rd17126, %rd17125, %rd17118;
	add.s64 	%rd19927, %rd17126, %rd17120;
	xor.b64  	%rd17127, %rd17122, %rd19927;
	mov.b64 	{%r8836, %r8837}, %rd17127;
	shf.l.wrap.b32 	%r8838, %r8837, %r8836, 16;
	shf.l.wrap.b32 	%r8839, %r8836, %r8837, 16;
	mov.b64 	%rd19913, {%r8839, %r8838};
	add.s64 	%rd19916, %rd17123, %rd19913;
	xor.b64  	%rd17128, %rd17125, %rd19916;
	mov.b64 	{%r8840, %r8841}, %rd17128;
	shf.l.wrap.b32 	%r8842, %r8840, %r8841, 1;
	shf.l.wrap.b32 	%r8843, %r8841, %r8840, 1;
	mov.b64 	%rd19922, {%r8843, %r8842};
	ld.const.u8 	%r8844, [%rd19911+3];
	mul.wide.u32 	%rd17129, %r8844, 8;
	add.s64 	%rd17130, %rd3, %rd17129;
	ld.local.u64 	%rd17131, [%rd17130];
	ld.const.u8 	%r8845, [%rd19911+4];
	mul.wide.u32 	%rd17132, %r8845, 8;
	add.s64 	%rd17133, %rd3, %rd17132;
	ld.local.u64 	%rd17134, [%rd17133];
	add.s64 	%rd17135, %rd17067, %rd17131;
	add.s64 	%rd17136, %rd17135, %rd17092;
	xor.b64  	%rd17137, %rd17049, %rd17136;
	mov.b64 	{%r8846, %r8847}, %rd17137;
	mov.b64 	%rd17138, {%r8847, %r8846};
	add.s64 	%rd17139, %rd17110, %rd17138;
	xor.b64  	%rd17140, %rd17092, %rd17139;
	mov.b64 	{%r8848, %r8849}, %rd17140;
	shf.l.wrap.b32 	%r8850, %r8849, %r8848, 8;
	shf.l.wrap.b32 	%r8851, %r8848, %r8849, 8;
	mov.b64 	%rd17141, {%r8851, %r8850};
	add.s64 	%rd17142, %rd17141, %rd17134;
	add.s64 	%rd19923, %rd17142, %rd17136;
	xor.b64  	%rd17143, %rd17138, %rd19923;
	mov.b64 	{%r8852, %r8853}, %rd17143;
	shf.l.wrap.b32 	%r8854, %r8853, %r8852, 16;
	shf.l.wrap.b32 	%r8855, %r8852, %r8853, 16;
	mov.b64 	%rd19925, {%r8855, %r8854};
	add.s64 	%rd19912, %rd17139, %rd19925;
	xor.b64  	%rd17144, %rd17141, %rd19912;
	mov.b64 	{%r8856, %r8857}, %rd17144;
	shf.l.wrap.b32 	%r8858, %r8856, %r8857, 1;
	shf.l.wrap.b32 	%r8859, %r8857, %r8856, 1;
	mov.b64 	%rd19918, {%r8859, %r8858};
	ld.const.u8 	%r8860, [%rd19911+5];
	mul.wide.u32 	%rd17145, %r8860, 8;
	add.s64 	%rd17146, %rd3, %rd17145;
	ld.local.u64 	%rd17147, [%rd17146];
	ld.const.u8 	%r8861, [%rd19911+6];
	mul.wide.u32 	%rd17148, %r8861, 8;
	add.s64 	%rd17149, %rd3, %rd17148;
	ld.local.u64 	%rd17150, [%rd17149];
	add.s64 	%rd17151, %rd17087, %rd17147;
	add.s64 	%rd17152, %rd17151, %rd17112;
	xor.b64  	%rd17153, %rd17069, %rd17152;
	mov.b64 	{%r8862, %r8863}, %rd17153;
	mov.b64 	%rd17154, {%r8863, %r8862};
	add.s64 	%rd17155, %rd17050, %rd17154;
	xor.b64  	%rd17156, %rd17112, %rd17155;
	mov.b64 	{%r8864, %r8865}, %rd17156;
	shf.l.wrap.b32 	%r8866, %r8865, %r8864, 8;
	shf.l.wrap.b32 	%r8867, %r8864, %r8865, 8;
	mov.b64 	%rd17157, {%r8867, %r8866};
	add.s64 	%rd17158, %rd17157, %rd17150;
	add.s64 	%rd19919, %rd17158, %rd17152;
	xor.b64  	%rd17159, %rd17154, %rd19919;
	mov.b64 	{%r8868, %r8869}, %rd17159;
	shf.l.wrap.b32 	%r8870, %r8869, %r8868, 16;
	shf.l.wrap.b32 	%r8871, %r8868, %r8869, 16;
	mov.b64 	%rd19921, {%r8871, %r8870};
	add.s64 	%rd19924, %rd17155, %rd19921;
	xor.b64  	%rd17160, %rd17157, %rd19924;
	mov.b64 	{%r8872, %r8873}, %rd17160;
	shf.l.wrap.b32 	%r8874, %r8872, %r8873, 1;
	shf.l.wrap.b32 	%r8875, %r8873, %r8872, 1;
	mov.b64 	%rd19914, {%r8875, %r8874};
	ld.const.u8 	%r8876, [%rd19911+7];
	mul.wide.u32 	%rd17161, %r8876, 8;
	add.s64 	%rd17162, %rd3, %rd17161;
	ld.local.u64 	%rd17163, [%rd17162];
	ld.const.u8 	%r8877, [%rd19911+8];
	mul.wide.u32 	%rd17164, %r8877, 8;
	add.s64 	%rd17165, %rd3, %rd17164;
	ld.local.u64 	%rd17166, [%rd17165];
	add.s64 	%rd17167, %rd17107, %rd17163;
	add.s64 	%rd17168, %rd17167, %rd17052;
	xor.b64  	%rd17169, %rd17089, %rd17168;
	mov.b64 	{%r8878, %r8879}, %rd17169;
	mov.b64 	%rd17170, {%r8879, %r8878};
	add.s64 	%rd17171, %rd17070, %rd17170;
	xor.b64  	%rd17172, %rd17052, %rd17171;
	mov.b64 	{%r8880, %r8881}, %rd17172;
	shf.l.wrap.b32 	%r8882, %r8881, %r8880, 8;
	shf.l.wrap.b32 	%r8883, %r8880, %r8881, 8;
	mov.b64 	%rd17173, {%r8883, %r8882};
	add.s64 	%rd17174, %rd17173, %rd17166;
	add.s64 	%rd19915, %rd17174, %rd17168;
	xor.b64  	%rd17175, %rd17170, %rd19915;
	mov.b64 	{%r8884, %r8885}, %rd17175;
	shf.l.wrap.b32 	%r8886, %r8885, %r8884, 16;
	shf.l.wrap.b32 	%r8887, %r8884, %r8885, 16;
	mov.b64 	%rd19917, {%r8887, %r8886};
	add.s64 	%rd19920, %rd17171, %rd19917;
	xor.b64  	%rd17176, %rd17173, %rd19920;
	mov.b64 	{%r8888, %r8889}, %rd17176;
	shf.l.wrap.b32 	%r8890, %r8888, %r8889, 1;
	shf.l.wrap.b32 	%r8891, %r8889, %r8888, 1;
	mov.b64 	%rd19926, {%r8891, %r8890};
	add.s32 	%r10437, %r10437, 1;
	add.s64 	%rd19911, %rd19911, 16;
	setp.ne.s32 	%p254, %r10437, 12;
	@%p254 bra 	$L__BB0_387;
	xor.b64  	%rd17177, %rd19927, %rd2578;
	xor.b64  	%rd2622, %rd17177, %rd19924;
	st.local.u64 	[%rd45+256], %rd2622;
	xor.b64  	%rd17178, %rd19923, %rd2579;
	xor.b64  	%rd2623, %rd17178, %rd19920;
	st.local.u64 	[%rd45+264], %rd2623;
	xor.b64  	%rd17179, %rd19919, %rd2580;
	xor.b64  	%rd2624, %rd17179, %rd19916;
	st.local.u64 	[%rd45+272], %rd2624;
	xor.b64  	%rd17180, %rd19915, %rd2581;
	xor.b64  	%rd2625, %rd17180, %rd19912;
	st.local.u64 	[%rd45+280], %rd2625;
	xor.b64  	%rd17181, %rd19926, %rd2582;
	xor.b64  	%rd2626, %rd17181, %rd19925;
	st.local.u64 	[%rd45+288], %rd2626;
	xor.b64  	%rd17182, %rd19922, %rd2583;
	xor.b64  	%rd2627, %rd17182, %rd19921;
	st.local.u64 	[%rd45+296], %rd2627;
	xor.b64  	%rd17183, %rd19918, %rd2584;
	xor.b64  	%rd2628, %rd17183, %rd19917;
	st.local.u64 	[%rd45+304], %rd2628;
	xor.b64  	%rd17184, %rd19914, %rd2585;
	xor.b64  	%rd2629, %rd17184, %rd19913;
	st.local.u64 	[%rd45+312], %rd2629;
	mov.b32 	%r8892, 0;
	st.local.v4.b32 	[%rd4], {%r8892, %r8892, %r8892, %r8892};
	st.local.v4.b32 	[%rd4+16], {%r8892, %r8892, %r8892, %r8892};
	st.local.v4.b32 	[%rd4+32], {%r8892, %r8892, %r8892, %r8892};
	st.local.v4.b32 	[%rd4+48], {%r8892, %r8892, %r8892, %r8892};
	st.local.v4.b32 	[%rd4+64], {%r8892, %r8892, %r8892, %r8892};
	st.local.v4.b32 	[%rd4+80], {%r8892, %r8892, %r8892, %r8892};
	st.local.v4.b32 	[%rd4+96], {%r8892, %r8892, %r8892, %r8892};
	st.local.v4.b32 	[%rd4+112], {%r8892, %r8892, %r8892, %r8892};
	ld.local.u64 	%rd2630, [%rd45+656];
	setp.eq.s64 	%p255, %rd2630, 0;
	@%p255 bra 	$L__BB0_395;
	and.b64  	%rd19929, %rd2630, 3;
	setp.lt.u64 	%p256, %rd2630, 4;
	mov.b64 	%rd19928, 0;
	@%p256 bra 	$L__BB0_392;
	add.s64 	%rd19934, %rd45, 528;
	and.b64  	%rd19928, %rd2630, -4;
	mov.u64 	%rd19932, %rd4;
	mov.u64 	%rd19933, %rd19928;
$L__BB0_391:
	ld.local.u32 	%r8893, [%rd19934];
	st.local.u32 	[%rd19932], %r8893;
	add.s64 	%rd19934, %rd19934, 4;
	add.s64 	%rd19933, %rd19933, -4;
	add.s64 	%rd19932, %rd19932, 4;
	setp.eq.s64 	%p257, %rd19933, 0;
	@%p257 bra 	$L__BB0_392;
	bra.uni 	$L__BB0_391;
$L__BB0_392:
	setp.eq.s64 	%p258, %rd19929, 0;
	@%p258 bra 	$L__BB0_395;
	add.s64 	%rd17186, %rd19928, %rd45;
	add.s64 	%rd19931, %rd17186, 528;
	add.s64 	%rd19930, %rd4, %rd19928;
$L__BB0_394:
	.pragma "nounroll";
	ld.local.u8 	%rs333, [%rd19931];
	st.local.u8 	[%rd19930], %rs333;
	add.s64 	%rd19931, %rd19931, 1;
	add.s64 	%rd19930, %rd19930, 1;
	add.s64 	%rd19929, %rd19929, -1;
	setp.eq.s64 	%p259, %rd19929, 0;
	@%p259 bra 	$L__BB0_395;
	bra.uni 	$L__BB0_394;
$L__BB0_395:
	ld.local.v4.b32 	{%r8895, %r8896, %r8897, %r8898}, [%rd4];
	bfe.u32 	%r8899, %r8898, 24, 8;
	bfe.u32 	%r8900, %r8898, 16, 8;
	bfe.u32 	%r8901, %r8898, 8, 8;
	bfe.u32 	%r8902, %r8898, 0, 8;
	bfe.u32 	%r8903, %r8897, 0, 8;
	bfe.u32 	%r8904, %r8896, 24, 8;
	bfe.u32 	%r8905, %r8896, 16, 8;
	bfe.u32 	%r8906, %r8896, 8, 8;
	bfe.u32 	%r8907, %r8896, 0, 8;
	ld.local.u32 	%rd17187, [%rd4];
	cvt.u64.u32 	%rd17188, %r8907;
	shl.b64 	%rd17189, %rd17188, 32;
	and.b64  	%rd17190, %rd17189, 1095216660480;
	or.b64  	%rd17191, %rd17190, %rd17187;
	cvt.u64.u32 	%rd17192, %r8906;
	shl.b64 	%rd17193, %rd17192, 40;
	and.b64  	%rd17194, %rd17193, 280375465082880;
	or.b64  	%rd17195, %rd17194, %rd17191;
	cvt.u64.u32 	%rd17196, %r8905;
	shl.b64 	%rd17197, %rd17196, 48;
	and.b64  	%rd17198, %rd17197, 71776119061217280;
	or.b64  	%rd17199, %rd17198, %rd17195;
	cvt.u64.u32 	%rd17200, %r8904;
	shl.b64 	%rd17201, %rd17200, 56;
	or.b64  	%rd17202, %rd17201, %rd17199;
	cvt.u64.u32 	%rd17203, %r8903;
	and.b64  	%rd17204, %rd17203, 255;
	bfe.u32 	%r8908, %r8897, 8, 8;
	mul.wide.u32 	%rd17205, %r8908, 256;
	or.b64  	%rd17206, %rd17205, %rd17204;
	bfe.u32 	%r8909, %r8897, 16, 8;
	mul.wide.u32 	%rd17207, %r8909, 65536;
	or.b64  	%rd17208, %rd17207, %rd17206;
	bfe.u32 	%r8910, %r8897, 24, 8;
	mul.wide.u32 	%rd17209, %r8910, 16777216;
	or.b64  	%rd17210, %rd17209, %rd17208;
	cvt.u64.u32 	%rd17211, %r8902;
	shl.b64 	%rd17212, %rd17211, 32;
	and.b64  	%rd17213, %rd17212, 1095216660480;
	or.b64  	%rd17214, %rd17213, %rd17210;
	cvt.u64.u32 	%rd17215, %r8901;
	shl.b64 	%rd17216, %rd17215, 40;
	and.b64  	%rd17217, %rd17216, 280375465082880;
	or.b64  	%rd17218, %rd17217, %rd17214;
	cvt.u64.u32 	%rd17219, %r8900;
	shl.b64 	%rd17220, %rd17219, 48;
	and.b64  	%rd17221, %rd17220, 71776119061217280;
	or.b64  	%rd17222, %rd17221, %rd17218;
	cvt.u64.u32 	%rd17223, %r8899;
	shl.b64 	%rd17224, %rd17223, 56;
	or.b64  	%rd17225, %rd17224, %rd17222;
	st.local.v2.u64 	[%rd3], {%rd17202, %rd17225};
	ld.local.v4.b32 	{%r8911, %r8912, %r8913, %r8914}, [%rd4+16];
	bfe.u32 	%r8915, %r8914, 24, 8;
	bfe.u32 	%r8916, %r8914, 16, 8;
	bfe.u32 	%r8917, %r8914, 8, 8;
	bfe.u32 	%r8918, %r8914, 0, 8;
	bfe.u32 	%r8919, %r8913, 0, 8;
	bfe.u32 	%r8920, %r8912, 24, 8;
	bfe.u32 	%r8921, %r8912, 16, 8;
	bfe.u32 	%r8922, %r8912, 8, 8;
	bfe.u32 	%r8923, %r8912, 0, 8;
	ld.local.u32 	%rd17226, [%rd4+16];
	cvt.u64.u32 	%rd17227, %r8923;
	shl.b64 	%rd17228, %rd17227, 32;
	and.b64  	%rd17229, %rd17228, 1095216660480;
	or.b64  	%rd17230, %rd17229, %rd17226;
	cvt.u64.u32 	%rd17231, %r8922;
	shl.b64 	%rd17232, %rd17231, 40;
	and.b64  	%rd17233, %rd17232, 280375465082880;
	or.b64  	%rd17234, %rd17233, %rd17230;
	cvt.u64.u32 	%rd17235, %r8921;
	shl.b64 	%rd17236, %rd17235, 48;
	and.b64  	%rd17237, %rd17236, 71776119061217280;
	or.b64  	%rd17238, %rd17237, %rd17234;
	cvt.u64.u32 	%rd17239, %r8920;
	shl.b64 	%rd17240, %rd17239, 56;
	or.b64  	%rd17241, %rd17240, %rd17238;
	cvt.u64.u32 	%rd17242, %r8919;
	and.b64  	%rd17243, %rd17242, 255;
	bfe.u32 	%r8924, %r8913, 8, 8;
	mul.wide.u32 	%rd17244, %r8924, 256;
	or.b64  	%rd17245, %rd17244, %rd17243;
	bfe.u32 	%r8925, %r8913, 16, 8;
	mul.wide.u32 	%rd17246, %r8925, 65536;
	or.b64  	%rd17247, %rd17246, %rd17245;
	bfe.u32 	%r8926, %r8913, 24, 8;
	mul.wide.u32 	%rd17248, %r8926, 16777216;
	or.b64  	%rd17249, %rd17248, %rd17247;
	cvt.u64.u32 	%rd17250, %r8918;
	shl.b64 	%rd17251, %rd17250, 32;
	and.b64  	%rd17252, %rd17251, 1095216660480;
	or.b64  	%rd17253, %rd17252, %rd17249;
	cvt.u64.u32 	%rd17254, %r8917;
	shl.b64 	%rd17255, %rd17254, 40;
	and.b64  	%rd17256, %rd17255, 280375465082880;
	or.b64  	%rd17257, %rd17256, %rd17253;
	cvt.u64.u32 	%rd17258, %r8916;
	shl.b64 	%rd17259, %rd17258, 48;
	and.b64  	%rd17260, %rd17259, 71776119061217280;
	or.b64  	%rd17261, %rd17260, %rd17257;
	cvt.u64.u32 	%rd17262, %r8915;
	shl.b64 	%rd17263, %rd17262, 56;
	or.b64  	%rd17264, %rd17263, %rd17261;
	st.local.v2.u64 	[%rd3+16], {%rd17241, %rd17264};
	ld.local.v4.b32 	{%r8927, %r8928, %r8929, %r8930}, [%rd4+32];
	bfe.u32 	%r8931, %r8930, 24, 8;
	bfe.u32 	%r8932, %r8930, 16, 8;
	bfe.u32 	%r8933, %r8930, 8, 8;
	bfe.u32 	%r8934, %r8930, 0, 8;
	bfe.u32 	%r8935, %r8929, 0, 8;
	bfe.u32 	%r8936, %r8928, 24, 8;
	bfe.u32 	%r8937, %r8928, 16, 8;
	bfe.u32 	%r8938, %r8928, 8, 8;
	bfe.u32 	%r8939, %r8928, 0, 8;
	ld.local.u32 	%rd17265, [%rd4+32];
	cvt.u64.u32 	%rd17266, %r8939;
	shl.b64 	%rd17267, %rd17266, 32;
	and.b64  	%rd17268, %rd17267, 1095216660480;
	or.b64  	%rd17269, %rd17268, %rd17265;
	cvt.u64.u32 	%rd17270, %r8938;
	shl.b64 	%rd17271, %rd17270, 40;
	and.b64  	%rd17272, %rd17271, 280375465082880;
	or.b64  	%rd17273, %rd17272, %rd17269;
	cvt.u64.u32 	%rd17274, %r8937;
	shl.b64 	%rd17275, %rd17274, 48;
	and.b64  	%rd17276, %rd17275, 71776119061217280;
	or.b64  	%rd17277, %rd17276, %rd17273;
	cvt.u64.u32 	%rd17278, %r8936;
	shl.b64 	%rd17279, %rd17278, 56;
	or.b64  	%rd17280, %rd17279, %rd17277;
	cvt.u64.u32 	%rd17281, %r8935;
	and.b64  	%rd17282, %rd17281, 255;
	bfe.u32 	%r8940, %r8929, 8, 8;
	mul.wide.u32 	%rd17283, %r8940, 256;
	or.b64  	%rd17284, %rd17283, %rd17282;
	bfe.u32 	%r8941, %r8929, 16, 8;
	mul.wide.u32 	%rd17285, %r8941, 65536;
	or.b64  	%rd17286, %rd17285, %rd17284;
	bfe.u32 	%r8942, %r8929, 24, 8;
	mul.wide.u32 	%rd17287, %r8942, 16777216;
	or.b64  	%rd17288, %rd17287, %rd17286;
	cvt.u64.u32 	%rd17289, %r8934;
	shl.b64 	%rd17290, %rd17289, 32;
	and.b64  	%rd17291, %rd17290, 1095216660480;
	or.b64  	%rd17292, %rd17291, %rd17288;
	cvt.u64.u32 	%rd17293, %r8933;
	shl.b64 	%rd17294, %rd17293, 40;
	and.b64  	%rd17295, %rd17294, 280375465082880;
	or.b64  	%rd17296, %rd17295, %rd17292;
	cvt.u64.u32 	%rd17297, %r8932;
	shl.b64 	%rd17298, %rd17297, 48;
	and.b64  	%rd17299, %rd17298, 71776119061217280;
	or.b64  	%rd17300, %rd17299, %rd17296;
	cvt.u64.u32 	%rd17301, %r8931;
	shl.b64 	%rd17302, %rd17301, 56;
	or.b64  	%rd17303, %rd17302, %rd17300;
	st.local.v2.u64 	[%rd3+32], {%rd17280, %rd17303};
	ld.local.v4.b32 	{%r8943, %r8944, %r8945, %r8946}, [%rd4+48];
	bfe.u32 	%r8947, %r8946, 24, 8;
	bfe.u32 	%r8948, %r8946, 16, 8;
	bfe.u32 	%r8949, %r8946, 8, 8;
	bfe.u32 	%r8950, %r8946, 0, 8;
	bfe.u32 	%r8951, %r8945, 0, 8;
	bfe.u32 	%r8952, %r8944, 24, 8;
	bfe.u32 	%r8953, %r8944, 16, 8;
	bfe.u32 	%r8954, %r8944, 8, 8;
	bfe.u32 	%r8955, %r8944, 0, 8;
	ld.local.u32 	%rd17304, [%rd4+48];
	cvt.u64.u32 	%rd17305, %r8955;
	shl.b64 	%rd17306, %rd17305, 32;
	and.b64  	%rd17307, %rd17306, 1095216660480;
	or.b64  	%rd17308, %rd17307, %rd17304;
	cvt.u64.u32 	%rd17309, %r8954;
	shl.b64 	%rd17310, %rd17309, 40;
	and.b64  	%rd17311, %rd17310, 280375465082880;
	or.b64  	%rd17312, %rd17311, %rd17308;
	cvt.u64.u32 	%rd17313, %r8953;
	shl.b64 	%rd17314, %rd17313, 48;
	and.b64  	%rd17315, %rd17314, 71776119061217280;
	or.b64  	%rd17316, %rd17315, %rd17312;
	cvt.u64.u32 	%rd17317, %r8952;
	shl.b64 	%rd17318, %rd17317, 56;
	or.b64  	%rd17319, %rd17318, %rd17316;
	cvt.u64.u32 	%rd17320, %r8951;
	and.b64  	%rd17321, %rd17320, 255;
	bfe.u32 	%r8956, %r8945, 8, 8;
	mul.wide.u32 	%rd17322, %r8956, 256;
	or.b64  	%rd17323, %rd17322, %rd17321;
	bfe.u32 	%r8957, %r8945, 16, 8;
	mul.wide.u32 	%rd17324, %r8957, 65536;
	or.b64  	%rd17325, %rd17324, %rd17323;
	bfe.u32 	%r8958, %r8945, 24, 8;
	mul.wide.u32 	%rd17326, %r8958, 16777216;
	or.b64  	%rd17327, %rd17326, %rd17325;
	cvt.u64.u32 	%rd17328, %r8950;
	shl.b64 	%rd17329, %rd17328, 32;
	and.b64  	%rd17330, %rd17329, 1095216660480;
	or.b64  	%rd17331, %rd17330, %rd17327;
	cvt.u64.u32 	%rd17332, %r8949;
	shl.b64 	%rd17333, %rd17332, 40;
	and.b64  	%rd17334, %rd17333, 280375465082880;
	or.b64  	%rd17335, %rd17334, %rd17331;
	cvt.u64.u32 	%rd17336, %r8948;
	shl.b64 	%rd17337, %rd17336, 48;
	and.b64  	%rd17338, %rd17337, 71776119061217280;
	or.b64  	%rd17339, %rd17338, %rd17335;
	cvt.u64.u32 	%rd17340, %r8947;
	shl.b64 	%rd17341, %rd17340, 56;
	or.b64  	%rd17342, %rd17341, %rd17339;
	st.local.v2.u64 	[%rd3+48], {%rd17319, %rd17342};
	ld.local.v4.b32 	{%r8959, %r8960, %r8961, %r8962}, [%rd4+64];
	bfe.u32 	%r8963, %r8962, 24, 8;
	bfe.u32 	%r8964, %r8962, 16, 8;
	bfe.u32 	%r8965, %r8962, 8, 8;
	bfe.u32 	%r8966, %r8962, 0, 8;
	bfe.u32 	%r8967, %r8961, 0, 8;
	bfe.u32 	%r8968, %r8960, 24, 8;
	bfe.u32 	%r8969, %r8960, 16, 8;
	bfe.u32 	%r8970, %r8960, 8, 8;
	bfe.u32 	%r8971, %r8960, 0, 8;
	ld.local.u32 	%rd17343, [%rd4+64];
	cvt.u64.u32 	%rd17344, %r8971;
	shl.b64 	%rd17345, %rd17344, 32;
	and.b64  	%rd17346, %rd17345, 1095216660480;
	or.b64  	%rd17347, %rd17346, %rd17343;
	cvt.u64.u32 	%rd17348, %r8970;
	shl.b64 	%rd17349, %rd17348, 40;
	and.b64  	%rd17350, %rd17349, 280375465082880;
	or.b64  	%rd17351, %rd17350, %rd17347;
	cvt.u64.u32 	%rd17352, %r8969;
	shl.b64 	%rd17353, %rd17352, 48;
	and.b64  	%rd17354, %rd17353, 71776119061217280;
	or.b64  	%rd17355, %rd17354, %rd17351;
	cvt.u64.u32 	%rd17356, %r8968;
	shl.b64 	%rd17357, %rd17356, 56;
	or.b64  	%rd17358, %rd17357, %rd17355;
	cvt.u64.u32 	%rd17359, %r8967;
	and.b64  	%rd17360, %rd17359, 255;
	bfe.u32 	%r8972, %r8961, 8, 8;
	mul.wide.u32 	%rd17361, %r8972, 256;
	or.b64  	%rd17362, %rd17361, %rd17360;
	bfe.u32 	%r8973, %r8961, 16, 8;
	mul.wide.u32 	%rd17363, %r8973, 65536;
	or.b64  	%rd17364, %rd17363, %rd17362;
	bfe.u32 	%r8974, %r8961, 24, 8;
	mul.wide.u32 	%rd17365, %r8974, 16777216;
	or.b64  	%rd17366, %rd17365, %rd17364;
	cvt.u64.u32 	%rd17367, %r8966;
	shl.b64 	%rd17368, %rd17367, 32;
	and.b64  	%rd17369, %rd17368, 1095216660480;
	or.b64  	%rd17370, %rd17369, %rd17366;
	cvt.u64.u32 	%rd17371, %r8965;
	shl.b64 	%rd17372, %rd17371, 40;
	and.b64  	%rd17373, %rd17372, 280375465082880;
	or.b64  	%rd17374, %rd17373, %rd17370;
	cvt.u64.u32 	%rd17375, %r8964;
	shl.b64 	%rd17376, %rd17375, 48;
	and.b64  	%rd17377, %rd17376, 71776119061217280;
	or.b64  	%rd17378, %rd17377, %rd17374;
	cvt.u64.u32 	%rd17379, %r8963;
	shl.b64 	%rd17380, %rd17379, 56;
	or.b64  	%rd17381, %rd17380, %rd17378;
	st.local.v2.u64 	[%rd3+64], {%rd17358, %rd17381};
	ld.local.v4.b32 	{%r8975, %r8976, %r8977, %r8978}, [%rd4+80];
	bfe.u32 	%r8979, %r8978, 24, 8;
	bfe.u32 	%r8980, %r8978, 16, 8;
	bfe.u32 	%r8981, %r8978, 8, 8;
	bfe.u32 	%r8982, %r8978, 0, 8;
	bfe.u32 	%r8983, %r8977, 0, 8;
	bfe.u32 	%r8984, %r8976, 24, 8;
	bfe.u32 	%r8985, %r8976, 16, 8;
	bfe.u32 	%r8986, %r8976, 8, 8;
	bfe.u32 	%r8987, %r8976, 0, 8;
	ld.local.u32 	%rd17382, [%rd4+80];
	cvt.u64.u32 	%rd17383, %r8987;
	shl.b64 	%rd17384, %rd17383, 32;
	and.b64  	%rd17385, %rd17384, 1095216660480;
	or.b64  	%rd17386, %rd17385, %rd17382;
	cvt.u64.u32 	%rd17387, %r8986;
	shl.b64 	%rd17388, %rd17387, 40;
	and.b64  	%rd17389, %rd17388, 280375465082880;
	or.b64  	%rd17390, %rd17389, %rd17386;
	cvt.u64.u32 	%rd17391, %r8985;
	shl.b64 	%rd17392, %rd17391, 48;
	and.b64  	%rd17393, %rd17392, 71776119061217280;
	or.b64  	%rd17394, %rd17393, %rd17390;
	cvt.u64.u32 	%rd17395, %r8984;
	shl.b64 	%rd17396, %rd17395, 56;
	or.b64  	%rd17397, %rd17396, %rd17394;
	cvt.u64.u32 	%rd17398, %r8983;
	and.b64  	%rd17399, %rd17398, 255;
	bfe.u32 	%r8988, %r8977, 8, 8;
	mul.wide.u32 	%rd17400, %r8988, 256;
	or.b64  	%rd17401, %rd17400, %rd17399;
	bfe.u32 	%r8989, %r8977, 16, 8;
	mul.wide.u32 	%rd17402, %r8989, 65536;
	or.b64  	%rd17403, %rd17402, %rd17401;
	bfe.u32 	%r8990, %r8977, 24, 8;
	mul.wide.u32 	%rd17404, %r8990, 16777216;
	or.b64  	%rd17405, %rd17404, %rd17403;
	cvt.u64.u32 	%rd17406, %r8982;
	shl.b64 	%rd17407, %rd17406, 32;
	and.b64  	%rd17408, %rd17407, 1095216660480;
	or.b64  	%rd17409, %rd17408, %rd17405;
	cvt.u64.u32 	%rd17410, %r8981;
	shl.b64 	%rd17411, %rd17410, 40;
	and.b64  	%rd17412, %rd17411, 280375465082880;
	or.b64  	%rd17413, %rd17412, %rd17409;
	cvt.u64.u32 	%rd17414, %r8980;
	shl.b64 	%rd17415, %rd17414, 48;
	and.b64  	%rd17416, %rd17415, 71776119061217280;
	or.b64  	%rd17417, %rd17416, %rd17413;
	cvt.u64.u32 	%rd17418, %r8979;
	shl.b64 	%rd17419, %rd17418, 56;
	or.b64  	%rd17420, %rd17419, %rd17417;
	st.local.v2.u64 	[%rd3+80], {%rd17397, %rd17420};
	ld.local.v4.b32 	{%r8991, %r8992, %r8993, %r8994}, [%rd4+96];
	bfe.u32 	%r8995, %r8994, 24, 8;
	bfe.u32 	%r8996, %r8994, 16, 8;
	bfe.u32 	%r8997, %r8994, 8, 8;
	bfe.u32 	%r8998, %r8994, 0, 8;
	bfe.u32 	%r8999, %r8993, 0, 8;
	bfe.u32 	%r9000, %r8992, 24, 8;
	bfe.u32 	%r9001, %r8992, 16, 8;
	bfe.u32 	%r9002, %r8992, 8, 8;
	bfe.u32 	%r9003, %r8992, 0, 8;
	ld.local.u32 	%rd17421, [%rd4+96];
	cvt.u64.u32 	%rd17422, %r9003;
	shl.b64 	%rd17423, %rd17422, 32;
	and.b64  	%rd17424, %rd17423, 1095216660480;
	or.b64  	%rd17425, %rd17424, %rd17421;
	cvt.u64.u32 	%rd17426, %r9002;
	shl.b64 	%rd17427, %rd17426, 40;
	and.b64  	%rd17428, %rd17427, 280375465082880;
	or.b64  	%rd17429, %rd17428, %rd17425;
	cvt.u64.u32 	%rd17430, %r9001;
	shl.b64 	%rd17431, %rd17430, 48;
	and.b64  	%rd17432, %rd17431, 71776119061217280;
	or.b64  	%rd17433, %rd17432, %rd17429;
	cvt.u64.u32 	%rd17434, %r9000;
	shl.b64 	%rd17435, %rd17434, 56;
	or.b64  	%rd17436, %rd17435, %rd17433;
	cvt.u64.u32 	%rd17437, %r8999;
	and.b64  	%rd17438, %rd17437, 255;
	bfe.u32 	%r9004, %r8993, 8, 8;
	mul.wide.u32 	%rd17439, %r9004, 256;
	or.b64  	%rd17440, %rd17439, %rd17438;
	bfe.u32 	%r9005, %r8993, 16, 8;
	mul.wide.u32 	%rd17441, %r9005, 65536;
	or.b64  	%rd17442, %rd17441, %rd17440;
	bfe.u32 	%r9006, %r8993, 24, 8;
	mul.wide.u32 	%rd17443, %r9006, 16777216;
	or.b64  	%rd17444, %rd17443, %rd17442;
	cvt.u64.u32 	%rd17445, %r8998;
	shl.b64 	%rd17446, %rd17445, 32;
	and.b64  	%rd17447, %rd17446, 1095216660480;
	or.b64  	%rd17448, %rd17447, %rd17444;
	cvt.u64.u32 	%rd17449, %r8997;
	shl.b64 	%rd17450, %rd17449, 40;
	and.b64  	%rd17451, %rd17450, 280375465082880;
	or.b64  	%rd17452, %rd17451, %rd17448;
	cvt.u64.u32 	%rd17453, %r8996;
	shl.b64 	%rd17454, %rd17453, 48;
	and.b64  	%rd17455, %rd17454, 71776119061217280;
	or.b64  	%rd17456, %rd17455, %rd17452;
	cvt.u64.u32 	%rd17457, %r8995;
	shl.b64 	%rd17458, %rd17457, 56;
	or.b64  	%rd17459, %rd17458, %rd17456;
	st.local.v2.u64 	[%rd3+96], {%rd17436, %rd17459};
	ld.local.v4.b32 	{%r9007, %r9008, %r9009, %r9010}, [%rd4+112];
	bfe.u32 	%r9011, %r9010, 24, 8;
	bfe.u32 	%r9012, %r9010, 16, 8;
	bfe.u32 	%r9013, %r9010, 8, 8;
	bfe.u32 	%r9014, %r9010, 0, 8;
	bfe.u32 	%r9015, %r9009, 0, 8;
	bfe.u32 	%r9016, %r9008, 24, 8;
	bfe.u32 	%r9017, %r9008, 16, 8;
	bfe.u32 	%r9018, %r9008, 8, 8;
	bfe.u32 	%r9019, %r9008, 0, 8;
	ld.local.u32 	%rd17460, [%rd4+112];
	cvt.u64.u32 	%rd17461, %r9019;
	shl.b64 	%rd17462, %rd17461, 32;
	and.b64  	%rd17463, %rd17462, 1095216660480;
	or.b64  	%rd17464, %rd17463, %rd17460;
	cvt.u64.u32 	%rd17465, %r9018;
	shl.b64 	%rd17466, %rd17465, 40;
	and.b64  	%rd17467, %rd17466, 280375465082880;
	or.b64  	%rd17468, %rd17467, %rd17464;
	cvt.u64.u32 	%rd17469, %r9017;
	shl.b64 	%rd17470, %rd17469, 48;
	and.b64  	%rd17471, %rd17470, 71776119061217280;
	or.b64  	%rd17472, %rd17471, %rd17468;
	cvt.u64.u32 	%rd17473, %r9016;
	shl.b64 	%rd17474, %rd17473, 56;
	or.b64  	%rd17475, %rd17474, %rd17472;
	cvt.u64.u32 	%rd17476, %r9015;
	and.b64  	%rd17477, %rd17476, 255;
	bfe.u32 	%r9020, %r9009, 8, 8;
	mul.wide.u32 	%rd17478, %r9020, 256;
	or.b64  	%rd17479, %rd17478, %rd17477;
	bfe.u32 	%r9021, %r9009, 16, 8;
	mul.wide.u32 	%rd17480, %r9021, 65536;
	or.b64  	%rd17481, %rd17480, %rd17479;
	bfe.u32 	%r9022, %r9009, 24, 8;
	mul.wide.u32 	%rd17482, %r9022, 16777216;
	or.b64  	%rd17483, %rd17482, %rd17481;
	cvt.u64.u32 	%rd17484, %r9014;
	shl.b64 	%rd17485, %rd17484, 32;
	and.b64  	%rd17486, %rd17485, 1095216660480;
	or.b64  	%rd17487, %rd17486, %rd17483;
	cvt.u64.u32 	%rd17488, %r9013;
	shl.b64 	%rd17489, %rd17488, 40;
	and.b64  	%rd17490, %rd17489, 280375465082880;
	or.b64  	%rd17491, %rd17490, %rd17487;
	cvt.u64.u32 	%rd17492, %r9012;
	shl.b64 	%rd17493, %rd17492, 48;
	and.b64  	%rd17494, %rd17493, 71776119061217280;
	or.b64  	%rd17495, %rd17494, %rd17491;
	cvt.u64.u32 	%rd17496, %r9011;
	shl.b64 	%rd17497, %rd17496, 56;
	or.b64  	%rd17498, %rd17497, %rd17495;
	st.local.v2.u64 	[%rd3+112], {%rd17475, %rd17498};
	ld.local.u64 	%rd17499, [%rd45+664];
	ld.local.u64 	%rd2649, [%rd45+464];
	ld.local.u64 	%rd2650, [%rd45+472];
	ld.local.u64 	%rd2651, [%rd45+480];
	ld.local.u64 	%rd2652, [%rd45+488];
	ld.local.u64 	%rd2653, [%rd45+496];
	ld.local.u64 	%rd2654, [%rd45+504];
	ld.local.u64 	%rd2655, [%rd45+512];
	ld.local.u64 	%rd2656, [%rd45+520];
	xor.b64  	%rd19948, %rd2586, %rd17499;
	mov.b32 	%r10438, 0;
	mov.u64 	%rd19935, %rd19985;
	mov.u64 	%rd19936, %rd19986;
	mov.u64 	%rd19937, %rd2656;
	mov.u64 	%rd19938, %rd2652;
	mov.u64 	%rd19939, %rd19989;
	mov.u64 	%rd19940, %rd19990;
	mov.u64 	%rd19941, %rd2655;
	mov.u64 	%rd19942, %rd2651;
	mov.u64 	%rd19943, %rd19993;
	mov.u64 	%rd19944, %rd19994;
	mov.u64 	%rd19945, %rd2654;
	mov.u64 	%rd19946, %rd2650;
	mov.u64 	%rd19947, %rd19997;
	mov.u64 	%rd19949, %rd2653;
	mov.u64 	%rd19950, %rd2649;
$L__BB0_396:
	mul.wide.u32 	%rd17500, %r10438, 16;
	add.s64 	%rd17502, %rd17032, %rd17500;
	ld.const.u8 	%r9023, [%rd17502];
	mul.wide.u32 	%rd17503, %r9023, 8;
	add.s64 	%rd17504, %rd3, %rd17503;
	ld.local.u64 	%rd17505, [%rd17504];
	ld.const.u8 	%r9024, [%rd17502+1];
	mul.wide.u32 	%rd17506, %r9024, 8;
	add.s64 	%rd17507, %rd3, %rd17506;
	ld.local.u64 	%rd17508, [%rd17507];
	add.s64 	%rd17509, %rd19950, %rd17505;
	add.s64 	%rd17510, %rd17509, %rd19949;
	xor.b64  	%rd17511, %rd19948, %rd17510;
	mov.b64 	{%r9025, %r9026}, %rd17511;
	mov.b64 	%rd17512, {%r9026, %r9025};
	add.s64 	%rd17513, %rd19947, %rd17512;
	xor.b64  	%rd17514, %rd19949, %rd17513;
	mov.b64 	{%r9027, %r9028}, %rd17514;
	shf.l.wrap.b32 	%r9029, %r9028, %r9027, 8;
	shf.l.wrap.b32 	%r9030, %r9027, %r9028, 8;
	mov.b64 	%rd17515, {%r9030, %r9029};
	add.s64 	%rd17516, %rd17515, %rd17508;
	add.s64 	%rd17517, %rd17516, %rd17510;
	xor.b64  	%rd17518, %rd17512, %rd17517;
	mov.b64 	{%r9031, %r9032}, %rd17518;
	shf.l.wrap.b32 	%r9033, %r9032, %r9031, 16;
	shf.l.wrap.b32 	%r9034, %r9031, %r9032, 16;
	mov.b64 	%rd17519, {%r9034, %r9033};
	add.s64 	%rd17520, %rd17513, %rd17519;
	xor.b64  	%rd17521, %rd17515, %rd17520;
	mov.b64 	{%r9035, %r9036}, %rd17521;
	shf.l.wrap.b32 	%r9037, %r9035, %r9036, 1;
	shf.l.wrap.b32 	%r9038, %r9036, %r9035, 1;
	mov.b64 	%rd17522, {%r9038, %r9037};
	ld.const.u8 	%r9039, [%rd17502+2];
	mul.wide.u32 	%rd17523, %r9039, 8;
	add.s64 	%rd17524, %rd3, %rd17523;
	ld.local.u64 	%rd17525, [%rd17524];
	ld.const.u8 	%r9040, [%rd17502+3];
	mul.wide.u32 	%rd17526, %r9040, 8;
	add.s64 	%rd17527, %rd3, %rd17526;
	ld.local.u64 	%rd17528, [%rd17527];
	add.s64 	%rd17529, %rd19946, %rd17525;
	add.s64 	%rd17530, %rd17529, %rd19945;
	xor.b64  	%rd17531, %rd19944, %rd17530;
	mov.b64 	{%r9041, %r9042}, %rd17531;
	mov.b64 	%rd17532, {%r9042, %r9041};
	add.s64 	%rd17533, %rd19943, %rd17532;
	xor.b64  	%rd17534, %rd19945, %rd17533;
	mov.b64 	{%r9043, %r9044}, %rd17534;
	shf.l.wrap.b32 	%r9045, %r9044, %r9043, 8;
	shf.l.wrap.b32 	%r9046, %r9043, %r9044, 8;
	mov.b64 	%rd17535, {%r9046, %r9045};
	add.s64 	%rd17536, %rd17535, %rd17528;
	add.s64 	%rd17537, %rd17536, %rd17530;
	xor.b64  	%rd17538, %rd17532, %rd17537;
	mov.b64 	{%r9047, %r9048}, %rd17538;
	shf.l.wrap.b32 	%r9049, %r9048, %r9047, 16;
	shf.l.wrap.b32 	%r9050, %r9047, %r9048, 16;
	mov.b64 	%rd17539, {%r9050, %r9049};
	add.s64 	%rd17540, %rd17533, %rd17539;
	xor.b64  	%rd17541, %rd17535, %rd17540;
	mov.b64 	{%r9051, %r9052}, %rd17541;
	shf.l.wrap.b32 	%r9053, %r9051, %r9052, 1;
	shf.l.wrap.b32 	%r9054, %r9052, %r9051, 1;
	mov.b64 	%rd17542, {%r9054, %r9053};
	ld.const.u8 	%r9055, [%rd17502+4];
	mul.wide.u32 	%rd17543, %r9055, 8;
	add.s64 	%rd17544, %rd3, %rd17543;
	ld.local.u64 	%rd17545, [%rd17544];
	ld.const.u8 	%r9056, [%rd17502+5];
	mul.wide.u32 	%rd17546, %r9056, 8;
	add.s64 	%rd17547, %rd3, %rd17546;
	ld.local.u64 	%rd17548, [%rd17547];
	add.s64 	%rd17549, %rd19942, %rd17545;
	add.s64 	%rd17550, %rd17549, %rd19941;
	xor.b64  	%rd17551, %rd19940, %rd17550;
	mov.b64 	{%r9057, %r9058}, %rd17551;
	mov.b64 	%rd17552, {%r9058, %r9057};
	add.s64 	%rd17553, %rd19939, %rd17552;
	xor.b64  	%rd17554, %rd19941, %rd17553;
	mov.b64 	{%r9059, %r9060}, %rd17554;
	shf.l.wrap.b32 	%r9061, %r9060, %r9059, 8;
	shf.l.wrap.b32 	%r9062, %r9059, %r9060, 8;
	mov.b64 	%rd17555, {%r9062, %r9061};
	add.s64 	%rd17556, %rd17555, %rd17548;
	add.s64 	%rd17557, %rd17556, %rd17550;
	xor.b64  	%rd17558, %rd17552, %rd17557;
	mov.b64 	{%r9063, %r9064}, %rd17558;
	shf.l.wrap.b32 	%r9065, %r9064, %r9063, 16;
	shf.l.wrap.b32 	%r9066, %r9063, %r9064, 16;
	mov.b64 	%rd17559, {%r9066, %r9065};
	add.s64 	%rd17560, %rd17553, %rd17559;
	xor.b64  	%rd17561, %rd17555, %rd17560;
	mov.b64 	{%r9067, %r9068}, %rd17561;
	shf.l.wrap.b32 	%r9069, %r9067, %r9068, 1;
	shf.l.wrap.b32 	%r9070, %r9068, %r9067, 1;
	mov.b64 	%rd17562, {%r9070, %r9069};
	ld.const.u8 	%r9071, [%rd17502+6];
	mul.wide.u32 	%rd17563, %r9071, 8;
	add.s64 	%rd17564, %rd3, %rd17563;
	ld.local.u64 	%rd17565, [%rd17564];
	ld.const.u8 	%r9072, [%rd17502+7];
	mul.wide.u32 	%rd17566, %r9072, 8;
	add.s64 	%rd17567, %rd3, %rd17566;
	ld.local.u64 	%rd17568, [%rd17567];
	add.s64 	%rd17569, %rd19938, %rd17565;
	add.s64 	%rd17570, %rd17569, %rd19937;
	xor.b64  	%rd17571, %rd19936, %rd17570;
	mov.b64 	{%r9073, %r9074}, %rd17571;
	mov.b64 	%rd17572, {%r9074, %r9073};
	add.s64 	%rd17573, %rd19935, %rd17572;
	xor.b64  	%rd17574, %rd19937, %rd17573;
	mov.b64 	{%r9075, %r9076}, %rd17574;
	shf.l.wrap.b32 	%r9077, %r9076, %r9075, 8;
	shf.l.wrap.b32 	%r9078, %r9075, %r9076, 8;
	mov.b64 	%rd17575, {%r9078, %r9077};
	add.s64 	%rd17576, %rd17575, %rd17568;
	add.s64 	%rd17577, %rd17576, %rd17570;
	xor.b64  	%rd17578, %rd17572, %rd17577;
	mov.b64 	{%r9079, %r9080}, %rd17578;
	shf.l.wrap.b32 	%r9081, %r9080, %r9079, 16;
	shf.l.wrap.b32 	%r9082, %r9079, %r9080, 16;
	mov.b64 	%rd17579, {%r9082, %r9081};
	add.s64 	%rd17580, %rd17573, %rd17579;
	xor.b64  	%rd17581, %rd17575, %rd17580;
	mov.b64 	{%r9083, %r9084}, %rd17581;
	shf.l.wrap.b32 	%r9085, %r9083, %r9084, 1;
	shf.l.wrap.b32 	%r9086, %r9084, %r9083, 1;
	mov.b64 	%rd17582, {%r9086, %r9085};
	ld.const.u8 	%r9087, [%rd17502+8];
	mul.wide.u32 	%rd17583, %r9087, 8;
	add.s64 	%rd17584, %rd3, %rd17583;
	ld.local.u64 	%rd17585, [%rd17584];
	ld.const.u8 	%r9088, [%rd17502+9];
	mul.wide.u32 	%rd17586, %r9088, 8;
	add.s64 	%rd17587, %rd3, %rd17586;
	ld.local.u64 	%rd17588, [%rd17587];
	add.s64 	%rd17589, %rd17517, %rd17585;
	add.s64 	%rd17590, %rd17589, %rd17542;
	xor.b64  	%rd17591, %rd17579, %rd17590;
	mov.b64 	{%r9089, %r9090}, %rd17591;
	mov.b64 	%rd17592, {%r9090, %r9089};
	add.s64 	%rd17593, %rd17560, %rd17592;
	xor.b64  	%rd17594, %rd17542, %rd17593;
	mov.b64 	{%r9091, %r9092}, %rd17594;
	shf.l.wrap.b32 	%r9093, %r9092, %r9091, 8;
	shf.l.wrap.b32 	%r9094, %r9091, %r9092, 8;
	mov.b64 	%rd17595, {%r9094, %r9093};
	add.s64 	%rd17596, %rd17595, %rd17588;
	add.s64 	%rd19950, %rd17596, %rd17590;
	xor.b64  	%rd17597, %rd17592, %rd19950;
	mov.b64 	{%r9095, %r9096}, %rd17597;
	shf.l.wrap.b32 	%r9097, %r9096, %r9095, 16;
	shf.l.wrap.b32 	%r9098, %r9095, %r9096, 16;
	mov.b64 	%rd19936, {%r9098, %r9097};
	add.s64 	%rd19939, %rd17593, %rd19936;
	xor.b64  	%rd17598, %rd17595, %rd19939;
	mov.b64 	{%r9099, %r9100}, %rd17598;
	shf.l.wrap.b32 	%r9101, %r9099, %r9100, 1;
	shf.l.wrap.b32 	%r9102, %r9100, %r9099, 1;
	mov.b64 	%rd19945, {%r9102, %r9101};
	ld.const.u8 	%r9103, [%rd17502+10];
	mul.wide.u32 	%rd17599, %r9103, 8;
	add.s64 	%rd17600, %rd3, %rd17599;
	ld.local.u64 	%rd17601, [%rd17600];
	ld.const.u8 	%r9104, [%rd17502+11];
	mul.wide.u32 	%rd17602, %r9104, 8;
	add.s64 	%rd17603, %rd3, %rd17602;
	ld.local.u64 	%rd17604, [%rd17603];
	add.s64 	%rd17605, %rd17537, %rd17601;
	add.s64 	%rd17606, %rd17605, %rd17562;
	xor.b64  	%rd17607, %rd17519, %rd17606;
	mov.b64 	{%r9105, %r9106}, %rd17607;
	mov.b64 	%rd17608, {%r9106, %r9105};
	add.s64 	%rd17609, %rd17580, %rd17608;
	xor.b64  	%rd17610, %rd17562, %rd17609;
	mov.b64 	{%r9107, %r9108}, %rd17610;
	shf.l.wrap.b32 	%r9109, %r9108, %r9107, 8;
	shf.l.wrap.b32 	%r9110, %r9107, %r9108, 8;
	mov.b64 	%rd17611, {%r9110, %r9109};
	add.s64 	%rd17612, %rd17611, %rd17604;
	add.s64 	%rd19946, %rd17612, %rd17606;
	xor.b64  	%rd17613, %rd17608, %rd19946;
	mov.b64 	{%r9111, %r9112}, %rd17613;
	shf.l.wrap.b32 	%r9113, %r9112, %r9111, 16;
	shf.l.wrap.b32 	%r9114, %r9111, %r9112, 16;
	mov.b64 	%rd19948, {%r9114, %r9113};
	add.s64 	%rd19935, %rd17609, %rd19948;
	xor.b64  	%rd17614, %rd17611, %rd19935;
	mov.b64 	{%r9115, %r9116}, %rd17614;
	shf.l.wrap.b32 	%r9117, %r9115, %r9116, 1;
	shf.l.wrap.b32 	%r9118, %r9116, %r9115, 1;
	mov.b64 	%rd19941, {%r9118, %r9117};
	ld.const.u8 	%r9119, [%rd17502+12];
	mul.wide.u32 	%rd17615, %r9119, 8;
	add.s64 	%rd17616, %rd3, %rd17615;
	ld.local.u64 	%rd17617, [%rd17616];
	ld.const.u8 	%r9120, [%rd17502+13];
	mul.wide.u32 	%rd17618, %r9120, 8;
	add.s64 	%rd17619, %rd3, %rd17618;
	ld.local.u64 	%rd17620, [%rd17619];
	add.s64 	%rd17621, %rd17557, %rd17617;
	add.s64 	%rd17622, %rd17621, %rd17582;
	xor.b64  	%rd17623, %rd17539, %rd17622;
	mov.b64 	{%r9121, %r9122}, %rd17623;
	mov.b64 	%rd17624, {%r9122, %r9121};
	add.s64 	%rd17625, %rd17520, %rd17624;
	xor.b64  	%rd17626, %rd17582, %rd17625;
	mov.b64 	{%r9123, %r9124}, %rd17626;
	shf.l.wrap.b32 	%r9125, %r9124, %r9123, 8;
	shf.l.wrap.b32 	%r9126, %r9123, %r9124, 8;
	mov.b64 	%rd17627, {%r9126, %r9125};
	add.s64 	%rd17628, %rd17627, %rd17620;
	add.s64 	%rd19942, %rd17628, %rd17622;
	xor.b64  	%rd17629, %rd17624, %rd19942;
	mov.b64 	{%r9127, %r9128}, %rd17629;
	shf.l.wrap.b32 	%r9129, %r9128, %r9127, 16;
	shf.l.wrap.b32 	%r9130, %r9127, %r9128, 16;
	mov.b64 	%rd19944, {%r9130, %r9129};
	add.s64 	%rd19947, %rd17625, %rd19944;
	xor.b64  	%rd17630, %rd17627, %rd19947;
	mov.b64 	{%r9131, %r9132}, %rd17630;
	shf.l.wrap.b32 	%r9133, %r9131, %r9132, 1;
	shf.l.wrap.b32 	%r9134, %r9132, %r9131, 1;
	mov.b64 	%rd19937, {%r9134, %r9133};
	ld.const.u8 	%r9135, [%rd17502+14];
	mul.wide.u32 	%rd17631, %r9135, 8;
	add.s64 	%rd17632, %rd3, %rd17631;
	ld.local.u64 	%rd17633, [%rd17632];
	ld.const.u8 	%r9136, [%rd17502+15];
	mul.wide.u32 	%rd17634, %r9136, 8;
	add.s64 	%rd17635, %rd3, %rd17634;
	ld.local.u64 	%rd17636, [%rd17635];
	add.s64 	%rd17637, %rd17577, %rd17633;
	add.s64 	%rd17638, %rd17637, %rd17522;
	xor.b64  	%rd17639, %rd17559, %rd17638;
	mov.b64 	{%r9137, %r9138}, %rd17639;
	mov.b64 	%rd17640, {%r9138, %r9137};
	add.s64 	%rd17641, %rd17540, %rd17640;
	xor.b64  	%rd17642, %rd17522, %rd17641;
	mov.b64 	{%r9139, %r9140}, %rd17642;
	shf.l.wrap.b32 	%r9141, %r9140, %r9139, 8;
	shf.l.wrap.b32 	%r9142, %r9139, %r9140, 8;
	mov.b64 	%rd17643, {%r9142, %r9141};
	add.s64 	%rd17644, %rd17643, %rd17636;
	add.s64 	%rd19938, %rd17644, %rd17638;
	xor.b64  	%rd17645, %rd17640, %rd19938;
	mov.b64 	{%r9143, %r9144}, %rd17645;
	shf.l.wrap.b32 	%r9145, %r9144, %r9143, 16;
	shf.l.wrap.b32 	%r9146, %r9143, %r9144, 16;
	mov.b64 	%rd19940, {%r9146, %r9145};
	add.s64 	%rd19943, %rd17641, %rd19940;
	xor.b64  	%rd17646, %rd17643, %rd19943;
	mov.b64 	{%r9147, %r9148}, %rd17646;
	shf.l.wrap.b32 	%r9149, %r9147, %r9148, 1;
	shf.l.wrap.b32 	%r9150, %r9148, %r9147, 1;
	mov.b64 	%rd19949, {%r9150, %r9149};
	add.s32 	%r10438, %r10438, 1;
	setp.ne.s32 	%p260, %r10438, 12;
	@%p260 bra 	$L__BB0_396;
	xor.b64  	%rd19952, %rd19997, 16842816;
	add.s64 	%rd19951, %rd4, 128;
	xor.b64  	%rd17649, %rd19950, %rd2649;
	xor.b64  	%rd17650, %rd17649, %rd19947;
	st.local.u64 	[%rd45+464], %rd17650;
	xor.b64  	%rd17651, %rd19946, %rd2650;
	xor.b64  	%rd17652, %rd17651, %rd19943;
	st.local.u64 	[%rd45+472], %rd17652;
	xor.b64  	%rd17653, %rd19942, %rd2651;
	xor.b64  	%rd17654, %rd17653, %rd19939;
	st.local.u64 	[%rd45+480], %rd17654;
	xor.b64  	%rd17655, %rd19938, %rd2652;
	xor.b64  	%rd17656, %rd17655, %rd19935;
	st.local.u64 	[%rd45+488], %rd17656;
	xor.b64  	%rd17657, %rd19949, %rd2653;
	xor.b64  	%rd17658, %rd17657, %rd19948;
	st.local.u64 	[%rd45+496], %rd17658;
	xor.b64  	%rd17659, %rd19945, %rd2654;
	xor.b64  	%rd17660, %rd17659, %rd19944;
	st.local.u64 	[%rd45+504], %rd17660;
	xor.b64  	%rd17661, %rd19941, %rd2655;
	xor.b64  	%rd17662, %rd17661, %rd19940;
	st.local.u64 	[%rd45+512], %rd17662;
	xor.b64  	%rd17663, %rd19937, %rd2656;
	xor.b64  	%rd17664, %rd17663, %rd19936;
	st.local.u64 	[%rd45+520], %rd17664;
	shr.u64 	%rd17665, %rd17650, 8;
	shr.u64 	%rd17666, %rd17650, 16;
	shr.u64 	%rd17667, %rd17650, 24;
	shr.u64 	%rd17668, %rd17650, 40;
	shr.u64 	%rd17669, %rd17650, 48;
	shr.u64 	%rd17670, %rd17650, 56;
	shr.u64 	%rd17671, %rd17652, 8;
	shr.u64 	%rd17672, %rd17652, 16;
	shr.u64 	%rd17673, %rd17652, 24;
	shr.u64 	%rd17674, %rd17652, 40;
	shr.u64 	%rd17675, %rd17652, 48;
	shr.u64 	%rd17676, %rd17652, 56;
	shr.u64 	%rd17677, %rd17654, 8;
	shr.u64 	%rd17678, %rd17654, 16;
	shr.u64 	%rd17679, %rd17654, 24;
	shr.u64 	%rd17680, %rd17654, 40;
	shr.u64 	%rd17681, %rd17654, 48;
	shr.u64 	%rd17682, %rd17654, 56;
	shr.u64 	%rd17683, %rd17656, 8;
	shr.u64 	%rd17684, %rd17656, 16;
	shr.u64 	%rd17685, %rd17656, 24;
	shr.u64 	%rd17686, %rd17656, 40;
	shr.u64 	%rd17687, %rd17656, 48;
	shr.u64 	%rd17688, %rd17656, 56;
	shr.u64 	%rd17689, %rd17658, 8;
	shr.u64 	%rd17690, %rd17658, 16;
	shr.u64 	%rd17691, %rd17658, 24;
	shr.u64 	%rd17692, %rd17658, 40;
	shr.u64 	%rd17693, %rd17658, 48;
	shr.u64 	%rd17694, %rd17658, 56;
	shr.u64 	%rd17695, %rd17660, 8;
	shr.u64 	%rd17696, %rd17660, 16;
	shr.u64 	%rd17697, %rd17660, 24;
	shr.u64 	%rd17698, %rd17660, 40;
	shr.u64 	%rd17699, %rd17660, 48;
	shr.u64 	%rd17700, %rd17660, 56;
	shr.u64 	%rd17701, %rd17662, 8;
	shr.u64 	%rd17702, %rd17662, 16;
	shr.u64 	%rd17703, %rd17662, 24;
	shr.u64 	%rd17704, %rd17662, 40;
	shr.u64 	%rd17705, %rd17662, 48;
	shr.u64 	%rd17706, %rd17662, 56;
	shr.u64 	%rd17707, %rd17664, 8;
	shr.u64 	%rd17708, %rd17664, 16;
	shr.u64 	%rd17709, %rd17664, 24;
	shr.u64 	%rd17710, %rd17664, 40;
	shr.u64 	%rd17711, %rd17664, 48;
	shr.u64 	%rd17712, %rd17664, 56;
	shr.u64 	%rd17713, %rd2622, 8;
	shr.u64 	%rd17714, %rd2622, 16;
	shr.u64 	%rd17715, %rd2622, 24;
	shr.u64 	%rd17716, %rd2622, 40;
	shr.u64 	%rd17717, %rd2622, 48;
	shr.u64 	%rd17718, %rd2622, 56;
	shr.u64 	%rd17719, %rd2623, 8;
	shr.u64 	%rd17720, %rd2623, 16;
	shr.u64 	%rd17721, %rd2623, 24;
	shr.u64 	%rd17722, %rd2623, 40;
	shr.u64 	%rd17723, %rd2623, 48;
	shr.u64 	%rd17724, %rd2623, 56;
	cvt.u32.u64 	%r9151, %rd17724;
	cvt.u32.u64 	%r9152, %rd17723;
	prmt.b32 	%r9153, %r9152, %r9151, 0x3340U;
	{ .reg .b32 tmp; mov.b64 {tmp, %r9154}, %rd2623; }
	cvt.u32.u64 	%r9155, %rd17722;
	prmt.b32 	%r9156, %r9154, %r9155, 0x3340U;
	prmt.b32 	%r9157, %r9156, %r9153, 0x5410U;
	cvt.u32.u64 	%r9158, %rd17721;
	cvt.u32.u64 	%r9159, %rd17720;
	prmt.b32 	%r9160, %r9159, %r9158, 0x3340U;
	cvt.u32.u64 	%r9161, %rd2623;
	cvt.u32.u64 	%r9162, %rd17719;
	prmt.b32 	%r9163, %r9161, %r9162, 0x3340U;
	prmt.b32 	%r9164, %r9163, %r9160, 0x5410U;
	cvt.u32.u64 	%r9165, %rd17718;
	cvt.u32.u64 	%r9166, %rd17717;
	prmt.b32 	%r9167, %r9166, %r9165, 0x3340U;
	{ .reg .b32 tmp; mov.b64 {tmp, %r9168}, %rd2622; }
	cvt.u32.u64 	%r9169, %rd17716;
	prmt.b32 	%r9170, %r9168, %r9169, 0x3340U;
	prmt.b32 	%r9171, %r9170, %r9167, 0x5410U;
	cvt.u32.u64 	%r9172, %rd17715;
	cvt.u32.u64 	%r9173, %rd17714;
	prmt.b32 	%r9174, %r9173, %r9172, 0x3340U;
	cvt.u32.u64 	%r9175, %rd2622;
	cvt.u32.u64 	%r9176, %rd17713;
	prmt.b32 	%r9177, %r9175, %r9176, 0x3340U;
	prmt.b32 	%r9178, %r9177, %r9174, 0x5410U;
	st.local.v4.b32 	[%rd4], {%r9178, %r9171, %r9164, %r9157};
	shr.u64 	%rd17725, %rd2624, 8;
	shr.u64 	%rd17726, %rd2624, 16;
	shr.u64 	%rd17727, %rd2624, 24;
	shr.u64 	%rd17728, %rd2624, 40;
	shr.u64 	%rd17729, %rd2624, 48;
	shr.u64 	%rd17730, %rd2624, 56;
	shr.u64 	%rd17731, %rd2625, 8;
	shr.u64 	%rd17732, %rd2625, 16;
	shr.u64 	%rd17733, %rd2625, 24;
	shr.u64 	%rd17734, %rd2625, 40;
	shr.u64 	%rd17735, %rd2625, 48;
	shr.u64 	%rd17736, %rd2625, 56;
	cvt.u32.u64 	%r9179, %rd17736;
	cvt.u32.u64 	%r9180, %rd17735;
	prmt.b32 	%r9181, %r9180, %r9179, 0x3340U;
	{ .reg .b32 tmp; mov.b64 {tmp, %r9182}, %rd2625; }
	cvt.u32.u64 	%r9183, %rd17734;
	prmt.b32 	%r9184, %r9182, %r9183, 0x3340U;
	prmt.b32 	%r9185, %r9184, %r9181, 0x5410U;
	cvt.u32.u64 	%r9186, %rd17733;
	cvt.u32.u64 	%r9187, %rd17732;
	prmt.b32 	%r9188, %r9187, %r9186, 0x3340U;
	cvt.u32.u64 	%r9189, %rd2625;
	cvt.u32.u64 	%r9190, %rd17731;
	prmt.b32 	%r9191, %r9189, %r9190, 0x3340U;
	prmt.b32 	%r9192, %r9191, %r9188, 0x5410U;
	cvt.u32.u64 	%r9193, %rd17730;
	cvt.u32.u64 	%r9194, %rd17729;
	prmt.b32 	%r9195, %r9194, %r9193, 0x3340U;
	{ .reg .b32 tmp; mov.b64 {tmp, %r9196}, %rd2624; }
	cvt.u32.u64 	%r9197, %rd17728;
	prmt.b32 	%r9198, %r9196, %r9197, 0x3340U;
	prmt.b32 	%r9199, %r9198, %r9195, 0x5410U;
	cvt.u32.u64 	%r9200, %rd17727;
	cvt.u32.u64 	%r9201, %rd17726;
	prmt.b32 	%r9202, %r9201, %r9200, 0x3340U;
	cvt.u32.u64 	%r9203, %rd2624;
	cvt.u32.u64 	%r9204, %rd17725;
	prmt.b32 	%r9205, %r9203, %r9204, 0x3340U;
	prmt.b32 	%r9206, %r9205, %r9202, 0x5410U;
	st.local.v4.b32 	[%rd4+16], {%r9206, %r9199, %r9192, %r9185};
	shr.u64 	%rd17737, %rd2626, 8;
	shr.u64 	%rd17738, %rd2626, 16;
	shr.u64 	%rd17739, %rd2626, 24;
	shr.u64 	%rd17740, %rd2626, 40;
	shr.u64 	%rd17741, %rd2626, 48;
	shr.u64 	%rd17742, %rd2626, 56;
	shr.u64 	%rd17743, %rd2627, 8;
	shr.u64 	%rd17744, %rd2627, 16;
	shr.u64 	%rd17745, %rd2627, 24;
	shr.u64 	%rd17746, %rd2627, 40;
	shr.u64 	%rd17747, %rd2627, 48;
	shr.u64 	%rd17748, %rd2627, 56;
	cvt.u32.u64 	%r9207, %rd17748;
	cvt.u32.u64 	%r9208, %rd17747;
	prmt.b32 	%r9209, %r9208, %r9207, 0x3340U;
	{ .reg .b32 tmp; mov.b64 {tmp, %r9210}, %rd2627; }
	cvt.u32.u64 	%r9211, %rd17746;
	prmt.b32 	%r9212, %r9210, %r9211, 0x3340U;
	prmt.b32 	%r9213, %r9212, %r9209, 0x5410U;
	cvt.u32.u64 	%r9214, %rd17745;
	cvt.u32.u64 	%r9215, %rd17744;
	prmt.b32 	%r9216, %r9215, %r9214, 0x3340U;
	cvt.u32.u64 	%r9217, %rd2627;
	cvt.u32.u64 	%r9218, %rd17743;
	prmt.b32 	%r9219, %r9217, %r9218, 0x3340U;
	prmt.b32 	%r9220, %r9219, %r9216, 0x5410U;
	cvt.u32.u64 	%r9221, %rd17742;
	cvt.u32.u64 	%r9222, %rd17741;
	prmt.b32 	%r9223, %r9222, %r9221, 0x3340U;
	{ .reg .b32 tmp; mov.b64 {tmp, %r9224}, %rd2626; }
	cvt.u32.u64 	%r9225, %rd17740;
	prmt.b32 	%r9226, %r9224, %r9225, 0x3340U;
	prmt.b32 	%r9227, %r9226, %r9223, 0x5410U;
	cvt.u32.u64 	%r9228, %rd17739;
	cvt.u32.u64 	%r9229, %rd17738;
	prmt.b32 	%r9230, %r9229, %r9228, 0x3340U;
	cvt.u32.u64 	%r9231, %rd2626;
	cvt.u32.u64 	%r9232, %rd17737;
	prmt.b32 	%r9233, %r9231, %r9232, 0x3340U;
	prmt.b32 	%r9234, %r9233, %r9230, 0x5410U;
	st.local.v4.b32 	[%rd4+32], {%r9234, %r9227, %r9220, %r9213};
	shr.u64 	%rd17749, %rd2628, 8;
	shr.u64 	%rd17750, %rd2628, 16;
	shr.u64 	%rd17751, %rd2628, 24;
	shr.u64 	%rd17752, %rd2628, 40;
	shr.u64 	%rd17753, %rd2628, 48;
	shr.u64 	%rd17754, %rd2628, 56;
	shr.u64 	%rd17755, %rd2629, 8;
	shr.u64 	%rd17756, %rd2629, 16;
	shr.u64 	%rd17757, %rd2629, 24;
	shr.u64 	%rd17758, %rd2629, 40;
	shr.u64 	%rd17759, %rd2629, 48;
	shr.u64 	%rd17760, %rd2629, 56;
	cvt.u32.u64 	%r9235, %rd17760;
	cvt.u32.u64 	%r9236, %rd17759;
	prmt.b32 	%r9237, %r9236, %r9235, 0x3340U;
	{ .reg .b32 tmp; mov.b64 {tmp, %r9238}, %rd2629; }
	cvt.u32.u64 	%r9239, %rd17758;
	prmt.b32 	%r9240, %r9238, %r9239, 0x3340U;
	prmt.b32 	%r9241, %r9240, %r9237, 0x5410U;
	cvt.u32.u64 	%r9242, %rd17757;
	cvt.u32.u64 	%r9243, %rd17756;
	prmt.b32 	%r9244, %r9243, %r9242, 0x3340U;
	cvt.u32.u64 	%r9245, %rd2629;
	cvt.u32.u64 	%r9246, %rd17755;
	prmt.b32 	%r9247, %r9245, %r9246, 0x3340U;
	prmt.b32 	%r9248, %r9247, %r9244, 0x5410U;
	cvt.u32.u64 	%r9249, %rd17754;
	cvt.u32.u64 	%r9250, %rd17753;
	prmt.b32 	%r9251, %r9250, %r9249, 0x3340U;
	{ .reg .b32 tmp; mov.b64 {tmp, %r9252}, %rd2628; }
	cvt.u32.u64 	%r9253, %rd17752;
	prmt.b32 	%r9254, %r9252, %r9253, 0x3340U;
	prmt.b32 	%r9255, %r9254, %r9251, 0x5410U;
	cvt.u32.u64 	%r9256, %rd17751;
	cvt.u32.u64 	%r9257, %rd17750;
	prmt.b32 	%r9258, %r9257, %r9256, 0x3340U;
	cvt.u32.u64 	%r9259, %rd2628;
	cvt.u32.u64 	%r9260, %rd17749;
	prmt.b32 	%r9261, %r9259, %r9260, 0x3340U;
	prmt.b32 	%r9262, %r9261, %r9258, 0x5410U;
	st.local.v4.b32 	[%rd4+48], {%r9262, %r9255, %r9248, %r9241};
	cvt.u32.u64 	%r9263, %rd17676;
	cvt.u32.u64 	%r9264, %rd17675;
	prmt.b32 	%r9265, %r9264, %r9263, 0x3340U;
	{ .reg .b32 tmp; mov.b64 {tmp, %r9266}, %rd17652; }
	cvt.u32.u64 	%r9267, %rd17674;
	prmt.b32 	%r9268, %r9266, %r9267, 0x3340U;
	prmt.b32 	%r9269, %r9268, %r9265, 0x5410U;
	cvt.u32.u64 	%r9270, %rd17673;
	cvt.u32.u64 	%r9271, %rd17672;
	prmt.b32 	%r9272, %r9271, %r9270, 0x3340U;
	cvt.u32.u64 	%r9273, %rd17652;
	cvt.u32.u64 	%r9274, %rd17671;
	prmt.b32 	%r9275, %r9273, %r9274, 0x3340U;
	prmt.b32 	%r9276, %r9275, %r9272, 0x5410U;
	cvt.u32.u64 	%r9277, %rd17670;
	cvt.u32.u64 	%r9278, %rd17669;
	prmt.b32 	%r9279, %r9278, %r9277, 0x3340U;
	{ .reg .b32 tmp; mov.b64 {tmp, %r9280}, %rd17650; }
	cvt.u32.u64 	%r9281, %rd17668;
	prmt.b32 	%r9282, %r9280, %r9281, 0x3340U;
	prmt.b32 	%r9283, %r9282, %r9279, 0x5410U;
	cvt.u32.u64 	%r9284, %rd17667;
	cvt.u32.u64 	%r9285, %rd17666;
	prmt.b32 	%r9286, %r9285, %r9284, 0x3340U;
	cvt.u32.u64 	%r9287, %rd17650;
	cvt.u32.u64 	%r9288, %rd17665;
	prmt.b32 	%r9289, %r9287, %r9288, 0x3340U;
	prmt.b32 	%r9290, %r9289, %r9286, 0x5410U;
	st.local.v4.b32 	[%rd4+64], {%r9290, %r9283, %r9276, %r9269};
	cvt.u32.u64 	%r9291, %rd17688;
	cvt.u32.u64 	%r9292, %rd17687;
	prmt.b32 	%r9293, %r9292, %r9291, 0x3340U;
	{ .reg .b32 tmp; mov.b64 {tmp, %r9294}, %rd17656; }
	cvt.u32.u64 	%r9295, %rd17686;
	prmt.b32 	%r9296, %r9294, %r9295, 0x3340U;
	prmt.b32 	%r9297, %r9296, %r9293, 0x5410U;
	cvt.u32.u64 	%r9298, %rd17685;
	cvt.u32.u64 	%r9299, %rd17684;
	prmt.b32 	%r9300, %r9299, %r9298, 0x3340U;
	cvt.u32.u64 	%r9301, %rd17656;
	cvt.u32.u64 	%r9302, %rd17683;
	prmt.b32 	%r9303, %r9301, %r9302, 0x3340U;
	prmt.b32 	%r9304, %r9303, %r9300, 0x5410U;
	cvt.u32.u64 	%r9305, %rd17682;
	cvt.u32.u64 	%r9306, %rd17681;
	prmt.b32 	%r9307, %r9306, %r9305, 0x3340U;
	{ .reg .b32 tmp; mov.b64 {tmp, %r9308}, %rd17654; }
	cvt.u32.u64 	%r9309, %rd17680;
	prmt.b32 	%r9310, %r9308, %r9309, 0x3340U;
	prmt.b32 	%r9311, %r9310, %r9307, 0x5410U;
	cvt.u32.u64 	%r9312, %rd17679;
	cvt.u32.u64 	%r9313, %rd17678;
	prmt.b32 	%r9314, %r9313, %r9312, 0x3340U;
	cvt.u32.u64 	%r9315, %rd17654;
	cvt.u32.u64 	%r9316, %rd17677;
	prmt.b32 	%r9317, %r9315, %r9316, 0x3340U;
	prmt.b32 	%r9318, %r9317, %r9314, 0x5410U;
	st.local.v4.b32 	[%rd4+80], {%r9318, %r9311, %r9304, %r9297};
	cvt.u32.u64 	%r9319, %rd17700;
	cvt.u32.u64 	%r9320, %rd17699;
	prmt.b32 	%r9321, %r9320, %r9319, 0x3340U;
	{ .reg .b32 tmp; mov.b64 {tmp, %r9322}, %rd17660; }
	cvt.u32.u64 	%r9323, %rd17698;
	prmt.b32 	%r9324, %r9322, %r9323, 0x3340U;
	prmt.b32 	%r9325, %r9324, %r9321, 0x5410U;
	cvt.u32.u64 	%r9326, %rd17697;
	cvt.u32.u64 	%r9327, %rd17696;
	prmt.b32 	%r9328, %r9327, %r9326, 0x3340U;
	cvt.u32.u64 	%r9329, %rd17660;
	cvt.u32.u64 	%r9330, %rd17695;
	prmt.b32 	%r9331, %r9329, %r9330, 0x3340U;
	prmt.b32 	%r9332, %r9331, %r9328, 0x5410U;
	cvt.u32.u64 	%r9333, %rd17694;
	cvt.u32.u64 	%r9334, %rd17693;
	prmt.b32 	%r9335, %r9334, %r9333, 0x3340U;
	{ .reg .b32 tmp; mov.b64 {tmp, %r9336}, %rd17658; }
	cvt.u32.u64 	%r9337, %rd17692;
	prmt.b32 	%r9338, %r9336, %r9337, 0x3340U;
	prmt.b32 	%r9339, %r9338, %r9335, 0x5410U;
	cvt.u32.u64 	%r9340, %rd17691;
	cvt.u32.u64 	%r9341, %rd17690;
	prmt.b32 	%r9342, %r9341, %r9340, 0x3340U;
	cvt.u32.u64 	%r9343, %rd17658;
	cvt.u32.u64 	%r9344, %rd17689;
	prmt.b32 	%r9345, %r9343, %r9344, 0x3340U;
	prmt.b32 	%r9346, %r9345, %r9342, 0x5410U;
	st.local.v4.b32 	[%rd4+96], {%r9346, %r9339, %r9332, %r9325};
	cvt.u32.u64 	%r9347, %rd17712;
	cvt.u32.u64 	%r9348, %rd17711;
	prmt.b32 	%r9349, %r9348, %r9347, 0x3340U;
	{ .reg .b32 tmp; mov.b64 {tmp, %r9350}, %rd17664; }
	cvt.u32.u64 	%r9351, %rd17710;
	prmt.b32 	%r9352, %r9350, %r9351, 0x3340U;
	prmt.b32 	%r9353, %r9352, %r9349, 0x5410U;
	cvt.u32.u64 	%r9354, %rd17709;
	cvt.u32.u64 	%r9355, %rd17708;
	prmt.b32 	%r9356, %r9355, %r9354, 0x3340U;
	cvt.u32.u64 	%r9357, %rd17664;
	cvt.u32.u64 	%r9358, %rd17707;
	prmt.b32 	%r9359, %r9357, %r9358, 0x3340U;
	prmt.b32 	%r9360, %r9359, %r9356, 0x5410U;
	cvt.u32.u64 	%r9361, %rd17706;
	cvt.u32.u64 	%r9362, %rd17705;
	prmt.b32 	%r9363, %r9362, %r9361, 0x3340U;
	{ .reg .b32 tmp; mov.b64 {tmp, %r9364}, %rd17662; }
	cvt.u32.u64 	%r9365, %rd17704;
	prmt.b32 	%r9366, %r9364, %r9365, 0x3340U;
	prmt.b32 	%r9367, %r9366, %r9363, 0x5410U;
	cvt.u32.u64 	%r9368, %rd17703;
	cvt.u32.u64 	%r9369, %rd17702;
	prmt.b32 	%r9370, %r9369, %r9368, 0x3340U;
	cvt.u32.u64 	%r9371, %rd17662;
	cvt.u32.u64 	%r9372, %rd17701;
	prmt.b32 	%r9373, %r9371, %r9372, 0x3340U;
	prmt.b32 	%r9374, %r9373, %r9370, 0x5410U;
	st.local.v4.b32 	[%rd4+112], {%r9374, %r9367, %r9360, %r9353};
	ld.local.u32 	%r9375, [%rd45+740];
	ld.local.u64 	%rd17761, [%rd45];
	shr.u64 	%rd17762, %rd17761, 8;
	shr.u64 	%rd17763, %rd17761, 16;
	shr.u64 	%rd17764, %rd17761, 24;
	shr.u64 	%rd17765, %rd17761, 40;
	shr.u64 	%rd17766, %rd17761, 48;
	shr.u64 	%rd17767, %rd17761, 56;
	ld.local.u64 	%rd17768, [%rd45+8];
	shr.u64 	%rd17769, %rd17768, 8;
	shr.u64 	%rd17770, %rd17768, 16;
	shr.u64 	%rd17771, %rd17768, 24;
	cvt.u32.u64 	%r9376, %rd17771;
	cvt.u32.u64 	%r9377, %rd17770;
	prmt.b32 	%r9378, %r9377, %r9376, 0x3340U;
	cvt.u32.u64 	%r9379, %rd17768;
	cvt.u32.u64 	%r9380, %rd17769;
	prmt.b32 	%r9381, %r9379, %r9380, 0x3340U;
	prmt.b32 	%r9382, %r9381, %r9378, 0x5410U;
	cvt.u32.u64 	%r9383, %rd17767;
	cvt.u32.u64 	%r9384, %rd17766;
	prmt.b32 	%r9385, %r9384, %r9383, 0x3340U;
	{ .reg .b32 tmp; mov.b64 {tmp, %r9386}, %rd17761; }
	cvt.u32.u64 	%r9387, %rd17765;
	prmt.b32 	%r9388, %r9386, %r9387, 0x3340U;
	prmt.b32 	%r9389, %r9388, %r9385, 0x5410U;
	cvt.u32.u64 	%r9390, %rd17764;
	cvt.u32.u64 	%r9391, %rd17763;
	prmt.b32 	%r9392, %r9391, %r9390, 0x3340U;
	cvt.u32.u64 	%r9393, %rd17761;
	cvt.u32.u64 	%r9394, %rd17762;
	prmt.b32 	%r9395, %r9393, %r9394, 0x3340U;
	prmt.b32 	%r9396, %r9395, %r9392, 0x5410U;
	st.local.v4.b32 	[%rd4+128], {%r9375, %r9396, %r9389, %r9382};
	shr.u64 	%rd17772, %rd17768, 40;
	shr.u64 	%rd17773, %rd17768, 48;
	shr.u64 	%rd17774, %rd17768, 56;
	ld.local.u64 	%rd17775, [%rd45+16];
	shr.u64 	%rd17776, %rd17775, 8;
	shr.u64 	%rd17777, %rd17775, 16;
	shr.u64 	%rd17778, %rd17775, 24;
	shr.u64 	%rd17779, %rd17775, 40;
	shr.u64 	%rd17780, %rd17775, 48;
	shr.u64 	%rd17781, %rd17775, 56;
	ld.local.u64 	%rd17782, [%rd45+24];
	shr.u64 	%rd17783, %rd17782, 8;
	shr.u64 	%rd17784, %rd17782, 16;
	shr.u64 	%rd17785, %rd17782, 24;
	cvt.u32.u64 	%r9397, %rd17774;
	cvt.u32.u64 	%r9398, %rd17773;
	prmt.b32 	%r9399, %r9398, %r9397, 0x3340U;
	{ .reg .b32 tmp; mov.b64 {tmp, %r9400}, %rd17768; }
	cvt.u32.u64 	%r9401, %rd17772;
	prmt.b32 	%r9402, %r9400, %r9401, 0x3340U;
	prmt.b32 	%r9403, %r9402, %r9399, 0x5410U;
	cvt.u32.u64 	%r9404, %rd17785;
	cvt.u32.u64 	%r9405, %rd17784;
	prmt.b32 	%r9406, %r9405, %r9404, 0x3340U;
	cvt.u32.u64 	%r9407, %rd17782;
	cvt.u32.u64 	%r9408, %rd17783;
	prmt.b32 	%r9409, %r9407, %r9408, 0x3340U;
	prmt.b32 	%r9410, %r9409, %r9406, 0x5410U;
	cvt.u32.u64 	%r9411, %rd17781;
	cvt.u32.u64 	%r9412, %rd17780;
	prmt.b32 	%r9413, %r9412, %r9411, 0x3340U;
	{ .reg .b32 tmp; mov.b64 {tmp, %r9414}, %rd17775; }
	cvt.u32.u64 	%r9415, %rd17779;
	prmt.b32 	%r9416, %r9414, %r9415, 0x3340U;
	prmt.b32 	%r9417, %r9416, %r9413, 0x5410U;
	cvt.u32.u64 	%r9418, %rd17778;
	cvt.u32.u64 	%r9419, %rd17777;
	prmt.b32 	%r9420, %r9419, %r9418, 0x3340U;
	cvt.u32.u64 	%r9421, %rd17775;
	cvt.u32.u64 	%r9422, %rd17776;
	prmt.b32 	%r9423, %r9421, %r9422, 0x3340U;
	prmt.b32 	%r9424, %r9423, %r9420, 0x5410U;
	st.local.v4.b32 	[%rd4+144], {%r9403, %r9424, %r9417, %r9410};
	shr.u64 	%rd17786, %rd17782, 40;
	shr.u64 	%rd17787, %rd17782, 48;
	shr.u64 	%rd17788, %rd17782, 56;
	ld.local.u64 	%rd17789, [%rd45+32];
	shr.u64 	%rd17790, %rd17789, 8;
	shr.u64 	%rd17791, %rd17789, 16;
	shr.u64 	%rd17792, %rd17789, 24;
	shr.u64 	%rd17793, %rd17789, 40;
	shr.u64 	%rd17794, %rd17789, 48;
	shr.u64 	%rd17795, %rd17789, 56;
	ld.local.u64 	%rd17796, [%rd45+40];
	shr.u64 	%rd17797, %rd17796, 8;
	shr.u64 	%rd17798, %rd17796, 16;
	shr.u64 	%rd17799, %rd17796, 24;
	cvt.u32.u64 	%r9425, %rd17788;
	cvt.u32.u64 	%r9426, %rd17787;
	prmt.b32 	%r9427, %r9426, %r9425, 0x3340U;
	{ .reg .b32 tmp; mov.b64 {tmp, %r9428}, %rd17782; }
	cvt.u32.u64 	%r9429, %rd17786;
	prmt.b32 	%r9430, %r9428, %r9429, 0x3340U;
	prmt.b32 	%r9431, %r9430, %r9427, 0x5410U;
	cvt.u32.u64 	%r9432, %rd17799;
	cvt.u32.u64 	%r9433, %rd17798;
	prmt.b32 	%r9434, %r9433, %r9432, 0x3340U;
	cvt.u32.u64 	%r9435, %rd17796;
	cvt.u32.u64 	%r9436, %rd17797;
	prmt.b32 	%r9437, %r9435, %r9436, 0x3340U;
	prmt.b32 	%r9438, %r9437, %r9434, 0x5410U;
	cvt.u32.u64 	%r9439, %rd17795;
	cvt.u32.u64 	%r9440, %rd17794;
	prmt.b32 	%r9441, %r9440, %r9439, 0x3340U;
	{ .reg .b32 tmp; mov.b64 {tmp, %r9442}, %rd17789; }
	cvt.u32.u64 	%r9443, %rd17793;
	prmt.b32 	%r9444, %r9442, %r9443, 0x3340U;
	prmt.b32 	%r9445, %r9444, %r9441, 0x5410U;
	cvt.u32.u64 	%r9446, %rd17792;
	cvt.u32.u64 	%r9447, %rd17791;
	prmt.b32 	%r9448, %r9447, %r9446, 0x3340U;
	cvt.u32.u64 	%r9449, %rd17789;
	cvt.u32.u64 	%r9450, %rd17790;
	prmt.b32 	%r9451, %r9449, %r9450, 0x3340U;
	prmt.b32 	%r9452, %r9451, %r9448, 0x5410U;
	st.local.v4.b32 	[%rd4+160], {%r9431, %r9452, %r9445, %r9438};
	shr.u64 	%rd17800, %rd17796, 40;
	shr.u64 	%rd17801, %rd17796, 48;
	shr.u64 	%rd17802, %rd17796, 56;
	ld.local.u64 	%rd17803, [%rd45+48];
	shr.u64 	%rd17804, %rd17803, 8;
	shr.u64 	%rd17805, %rd17803, 16;
	shr.u64 	%rd17806, %rd17803, 24;
	shr.u64 	%rd17807, %rd17803, 40;
	shr.u64 	%rd17808, %rd17803, 48;
	shr.u64 	%rd17809, %rd17803, 56;
	ld.local.u64 	%rd17810, [%rd45+56];
	shr.u64 	%rd17811, %rd17810, 8;
	shr.u64 	%rd17812, %rd17810, 16;
	shr.u64 	%rd17813, %rd17810, 24;
	cvt.u32.u64 	%r9453, %rd17802;
	cvt.u32.u64 	%r9454, %rd17801;
	prmt.b32 	%r9455, %r9454, %r9453, 0x3340U;
	{ .reg .b32 tmp; mov.b64 {tmp, %r9456}, %rd17796; }
	cvt.u32.u64 	%r9457, %rd17800;
	prmt.b32 	%r9458, %r9456, %r9457, 0x3340U;
	prmt.b32 	%r9459, %r9458, %r9455, 0x5410U;
	cvt.u32.u64 	%r9460, %rd17813;
	cvt.u32.u64 	%r9461, %rd17812;
	prmt.b32 	%r9462, %r9461, %r9460, 0x3340U;
	cvt.u32.u64 	%r9463, %rd17810;
	cvt.u32.u64 	%r9464, %rd17811;
	prmt.b32 	%r9465, %r9463, %r9464, 0x3340U;
	prmt.b32 	%r9466, %r9465, %r9462, 0x5410U;
	cvt.u32.u64 	%r9467, %rd17809;
	cvt.u32.u64 	%r9468, %rd17808;
	prmt.b32 	%r9469, %r9468, %r9467, 0x3340U;
	{ .reg .b32 tmp; mov.b64 {tmp, %r9470}, %rd17803; }
	cvt.u32.u64 	%r9471, %rd17807;
	prmt.b32 	%r9472, %r9470, %r9471, 0x3340U;
	prmt.b32 	%r9473, %r9472, %r9469, 0x5410U;
	cvt.u32.u64 	%r9474, %rd17806;
	cvt.u32.u64 	%r9475, %rd17805;
	prmt.b32 	%r9476, %r9475, %r9474, 0x3340U;
	cvt.u32.u64 	%r9477, %rd17803;
	cvt.u32.u64 	%r9478, %rd17804;
	prmt.b32 	%r9479, %r9477, %r9478, 0x3340U;
	prmt.b32 	%r9480, %r9479, %r9476, 0x5410U;
	st.local.v4.b32 	[%rd4+176], {%r9459, %r9480, %r9473, %r9466};
	shr.u64 	%rd17814, %rd17810, 40;
	shr.u64 	%rd17815, %rd17810, 48;
	shr.u64 	%rd17816, %rd17810, 56;
	ld.local.u64 	%rd17817, [%rd45+64];
	shr.u64 	%rd17818, %rd17817, 8;
	shr.u64 	%rd17819, %rd17817, 16;
	shr.u64 	%rd17820, %rd17817, 24;
	shr.u64 	%rd17821, %rd17817, 40;
	shr.u64 	%rd17822, %rd17817, 48;
	shr.u64 	%rd17823, %rd17817, 56;
	ld.local.u64 	%rd17824, [%rd45+72];
	shr.u64 	%rd17825, %rd17824, 8;
	shr.u64 	%rd17826, %rd17824, 16;
	shr.u64 	%rd17827, %rd17824, 24;
	cvt.u32.u64 	%r9481, %rd17816;
	cvt.u32.u64 	%r9482, %rd17815;
	prmt.b32 	%r9483, %r9482, %r9481, 0x3340U;
	{ .reg .b32 tmp; mov.b64 {tmp, %r9484}, %rd17810; }
	cvt.u32.u64 	%r9485, %rd17814;
	prmt.b32 	%r9486, %r9484, %r9485, 0x3340U;
	prmt.b32 	%r9487, %r9486, %r9483, 0x5410U;
	cvt.u32.u64 	%r9488, %rd17827;
	cvt.u32.u64 	%r9489, %rd17826;
	prmt.b32 	%r9490, %r9489, %r9488, 0x3340U;
	cvt.u32.u64 	%r9491, %rd17824;
	cvt.u32.u64 	%r9492, %rd17825;
	prmt.b32 	%r9493, %r9491, %r9492, 0x3340U;
	prmt.b32 	%r9494, %r9493, %r9490, 0x5410U;
	cvt.u32.u64 	%r9495, %rd17823;
	cvt.u32.u64 	%r9496, %rd17822;
	prmt.b32 	%r9497, %r9496, %r9495, 0x3340U;
	{ .reg .b32 tmp; mov.b64 {tmp, %r9498}, %rd17817; }
	cvt.u32.u64 	%r9499, %rd17821;
	prmt.b32 	%r9500, %r9498, %r9499, 0x3340U;
	prmt.b32 	%r9501, %r9500, %r9497, 0x5410U;
	cvt.u32.u64 	%r9502, %rd17820;
	cvt.u32.u64 	%r9503, %rd17819;
	prmt.b32 	%r9504, %r9503, %r9502, 0x3340U;
	cvt.u32.u64 	%r9505, %rd17817;
	cvt.u32.u64 	%r9506, %rd17818;
	prmt.b32 	%r9507, %r9505, %r9506, 0x3340U;
	prmt.b32 	%r9508, %r9507, %r9504, 0x5410U;
	st.local.v4.b32 	[%rd4+192], {%r9487, %r9508, %r9501, %r9494};
	shr.u64 	%rd17828, %rd17824, 40;
	shr.u64 	%rd17829, %rd17824, 48;
	shr.u64 	%rd17830, %rd17824, 56;
	ld.local.u64 	%rd17831, [%rd45+80];
	shr.u64 	%rd17832, %rd17831, 8;
	shr.u64 	%rd17833, %rd17831, 16;
	shr.u64 	%rd17834, %rd17831, 24;
	shr.u64 	%rd17835, %rd17831, 40;
	shr.u64 	%rd17836, %rd17831, 48;
	shr.u64 	%rd17837, %rd17831, 56;
	ld.local.u64 	%rd17838, [%rd45+88];
	shr.u64 	%rd17839, %rd17838, 8;
	shr.u64 	%rd17840, %rd17838, 16;
	shr.u64 	%rd17841, %rd17838, 24;
	cvt.u32.u64 	%r9509, %rd17830;
	cvt.u32.u64 	%r9510, %rd17829;
	prmt.b32 	%r9511, %r9510, %r9509, 0x3340U;
	{ .reg .b32 tmp; mov.b64 {tmp, %r9512}, %rd17824; }
	cvt.u32.u64 	%r9513, %rd17828;
	prmt.b32 	%r9514, %r9512, %r9513, 0x3340U;
	prmt.b32 	%r9515, %r9514, %r9511, 0x5410U;
	cvt.u32.u64 	%r9516, %rd17841;
	cvt.u32.u64 	%r9517, %rd17840;
	prmt.b32 	%r9518, %r9517, %r9516, 0x3340U;
	cvt.u32.u64 	%r9519, %rd17838;
	cvt.u32.u64 	%r9520, %rd17839;
	prmt.b32 	%r9521, %r9519, %r9520, 0x3340U;
	prmt.b32 	%r9522, %r9521, %r9518, 0x5410U;
	cvt.u32.u64 	%r9523, %rd17837;
	cvt.u32.u64 	%r9524, %rd17836;
	prmt.b32 	%r9525, %r9524, %r9523, 0x3340U;
	{ .reg .b32 tmp; mov.b64 {tmp, %r9526}, %rd17831; }
	cvt.u32.u64 	%r9527, %rd17835;
	prmt.b32 	%r9528, %r9526, %r9527, 0x3340U;
	prmt.b32 	%r9529, %r9528, %r9525, 0x5410U;
	cvt.u32.u64 	%r9530, %rd17834;
	cvt.u32.u64 	%r9531, %rd17833;
	prmt.b32 	%r9532, %r9531, %r9530, 0x3340U;
	cvt.u32.u64 	%r9533, %rd17831;
	cvt.u32.u64 	%r9534, %rd17832;
	prmt.b32 	%r9535, %r9533, %r9534, 0x3340U;
	prmt.b32 	%r9536, %r9535, %r9532, 0x5410U;
	st.local.v4.b32 	[%rd4+208], {%r9515, %r9536, %r9529, %r9522};
	shr.u64 	%rd17842, %rd17838, 40;
	shr.u64 	%rd17843, %rd17838, 48;
	shr.u64 	%rd17844, %rd17838, 56;
	ld.local.u64 	%rd17845, [%rd45+96];
	shr.u64 	%rd17846, %rd17845, 8;
	shr.u64 	%rd17847, %rd17845, 16;
	shr.u64 	%rd17848, %rd17845, 24;
	shr.u64 	%rd17849, %rd17845, 40;
	shr.u64 	%rd17850, %rd17845, 48;
	shr.u64 	%rd17851, %rd17845, 56;
	ld.local.u64 	%rd17852, [%rd45+104];
	shr.u64 	%rd17853, %rd17852, 8;
	shr.u64 	%rd17854, %rd17852, 16;
	shr.u64 	%rd17855, %rd17852, 24;
	cvt.u32.u64 	%r9537, %rd17844;
	cvt.u32.u64 	%r9538, %rd17843;
	prmt.b32 	%r9539, %r9538, %r9537, 0x3340U;
	{ .reg .b32 tmp; mov.b64 {tmp, %r9540}, %rd17838; }
	cvt.u32.u64 	%r9541, %rd17842;
	prmt.b32 	%r9542, %r9540, %r9541, 0x3340U;
	prmt.b32 	%r9543, %r9542, %r9539, 0x5410U;
	cvt.u32.u64 	%r9544, %rd17855;
	cvt.u32.u64 	%r9545, %rd17854;
	prmt.b32 	%r9546, %r9545, %r9544, 0x3340U;
	cvt.u32.u64 	%r9547, %rd17852;
	cvt.u32.u64 	%r9548, %rd17853;
	prmt.b32 	%r9549, %r9547, %r9548, 0x3340U;
	prmt.b32 	%r9550, %r9549, %r9546, 0x5410U;
	cvt.u32.u64 	%r9551, %rd17851;
	cvt.u32.u64 	%r9552, %rd17850;
	prmt.b32 	%r9553, %r9552, %r9551, 0x3340U;
	{ .reg .b32 tmp; mov.b64 {tmp, %r9554}, %rd17845; }
	cvt.u32.u64 	%r9555, %rd17849;
	prmt.b32 	%r9556, %r9554, %r9555, 0x3340U;
	prmt.b32 	%r9557, %r9556, %r9553, 0x5410U;
	cvt.u32.u64 	%r9558, %rd17848;
	cvt.u32.u64 	%r9559, %rd17847;
	prmt.b32 	%r9560, %r9559, %r9558, 0x3340U;
	cvt.u32.u64 	%r9561, %rd17845;
	cvt.u32.u64 	%r9562, %rd17846;
	prmt.b32 	%r9563, %r9561, %r9562, 0x3340U;
	prmt.b32 	%r9564, %r9563, %r9560, 0x5410U;
	st.local.v4.b32 	[%rd4+224], {%r9543, %r9564, %r9557, %r9550};
	shr.u64 	%rd17856, %rd17852, 40;
	shr.u64 	%rd17857, %rd17852, 48;
	shr.u64 	%rd17858, %rd17852, 56;
	ld.local.u64 	%rd17859, [%rd45+112];
	shr.u64 	%rd17860, %rd17859, 8;
	shr.u64 	%rd17861, %rd17859, 16;
	shr.u64 	%rd17862, %rd17859, 24;
	shr.u64 	%rd17863, %rd17859, 40;
	shr.u64 	%rd17864, %rd17859, 48;
	shr.u64 	%rd17865, %rd17859, 56;
	ld.local.u64 	%rd17866, [%rd45+120];
	shr.u64 	%rd17867, %rd17866, 8;
	shr.u64 	%rd17868, %rd17866, 16;
	shr.u64 	%rd17869, %rd17866, 24;
	cvt.u32.u64 	%r9565, %rd17858;
	cvt.u32.u64 	%r9566, %rd17857;
	prmt.b32 	%r9567, %r9566, %r9565, 0x3340U;
	{ .reg .b32 tmp; mov.b64 {tmp, %r9568}, %rd17852; }
	cvt.u32.u64 	%r9569, %rd17856;
	prmt.b32 	%r9570, %r9568, %r9569, 0x3340U;
	prmt.b32 	%r9571, %r9570, %r9567, 0x5410U;
	cvt.u32.u64 	%r9572, %rd17869;
	cvt.u32.u64 	%r9573, %rd17868;
	prmt.b32 	%r9574, %r9573, %r9572, 0x3340U;
	cvt.u32.u64 	%r9575, %rd17866;
	cvt.u32.u64 	%r9576, %rd17867;
	prmt.b32 	%r9577, %r9575, %r9576, 0x3340U;
	prmt.b32 	%r9578, %r9577, %r9574, 0x5410U;
	cvt.u32.u64 	%r9579, %rd17865;
	cvt.u32.u64 	%r9580, %rd17864;
	prmt.b32 	%r9581, %r9580, %r9579, 0x3340U;
	{ .reg .b32 tmp; mov.b64 {tmp, %r9582}, %rd17859; }
	cvt.u32.u64 	%r9583, %rd17863;
	prmt.b32 	%r9584, %r9582, %r9583, 0x3340U;
	prmt.b32 	%r9585, %r9584, %r9581, 0x5410U;
	cvt.u32.u64 	%r9586, %rd17862;
	cvt.u32.u64 	%r9587, %rd17861;
	prmt.b32 	%r9588, %r9587, %r9586, 0x3340U;
	cvt.u32.u64 	%r9589, %rd17859;
	cvt.u32.u64 	%r9590, %rd17860;
	prmt.b32 	%r9591, %r9589, %r9590, 0x3340U;
	prmt.b32 	%r9592, %r9591, %r9588, 0x5410U;
	st.local.v4.b32 	[%rd4+240], {%r9571, %r9592, %r9585, %r9578};
	shr.u64 	%rd17870, %rd17866, 40;
	shr.u64 	%rd17871, %rd17866, 48;
	shr.u64 	%rd17872, %rd17866, 56;
	ld.local.u64 	%rd17873, [%rd45+128];
	shr.u64 	%rd17874, %rd17873, 8;
	shr.u64 	%rd17875, %rd17873, 16;
	shr.u64 	%rd17876, %rd17873, 24;
	shr.u64 	%rd17877, %rd17873, 40;
	shr.u64 	%rd17878, %rd17873, 48;
	shr.u64 	%rd17879, %rd17873, 56;
	ld.local.u64 	%rd17880, [%rd45+136];
	shr.u64 	%rd17881, %rd17880, 8;
	shr.u64 	%rd17882, %rd17880, 16;
	shr.u64 	%rd17883, %rd17880, 24;
	cvt.u32.u64 	%r9593, %rd17872;
	cvt.u32.u64 	%r9594, %rd17871;
	prmt.b32 	%r9595, %r9594, %r9593, 0x3340U;
	{ .reg .b32 tmp; mov.b64 {tmp, %r9596}, %rd17866; }
	cvt.u32.u64 	%r9597, %rd17870;
	prmt.b32 	%r9598, %r9596, %r9597, 0x3340U;
	prmt.b32 	%r9599, %r9598, %r9595, 0x5410U;
	cvt.u32.u64 	%r9600, %rd17883;
	cvt.u32.u64 	%r9601, %rd17882;
	prmt.b32 	%r9602, %r9601, %r9600, 0x3340U;
	cvt.u32.u64 	%r9603, %rd17880;
	cvt.u32.u64 	%r9604, %rd17881;
	prmt.b32 	%r9605, %r9603, %r9604, 0x3340U;
	prmt.b32 	%r9606, %r9605, %r9602, 0x5410U;
	cvt.u32.u64 	%r9607, %rd17879;
	cvt.u32.u64 	%r9608, %rd17878;
	prmt.b32 	%r9609, %r9608, %r9607, 0x3340U;
	{ .reg .b32 tmp; mov.b64 {tmp, %r9610}, %rd17873; }
	cvt.u32.u64 	%r9611, %rd17877;
	prmt.b32 	%r9612, %r9610, %r9611, 0x3340U;
	prmt.b32 	%r9613, %r9612, %r9609, 0x5410U;
	cvt.u32.u64 	%r9614, %rd17876;
	cvt.u32.u64 	%r9615, %rd17875;
	prmt.b32 	%r9616, %r9615, %r9614, 0x3340U;
	cvt.u32.u64 	%r9617, %rd17873;
	cvt.u32.u64 	%r9618, %rd17874;
	prmt.b32 	%r9619, %r9617, %r9618, 0x3340U;
	prmt.b32 	%r9620, %r9619, %r9616, 0x5410U;
	st.local.v4.b32 	[%rd4+256], {%r9599, %r9620, %r9613, %r9606};
	shr.u64 	%rd17884, %rd17880, 40;
	shr.u64 	%rd17885, %rd17880, 48;
	shr.u64 	%rd17886, %rd17880, 56;
	ld.local.u64 	%rd17887, [%rd45+144];
	shr.u64 	%rd17888, %rd17887, 8;
	shr.u64 	%rd17889, %rd17887, 16;
	shr.u64 	%rd17890, %rd17887, 24;
	shr.u64 	%rd17891, %rd17887, 40;
	shr.u64 	%rd17892, %rd17887, 48;
	shr.u64 	%rd17893, %rd17887, 56;
	ld.local.u64 	%rd17894, [%rd45+152];
	shr.u64 	%rd17895, %rd17894, 8;
	shr.u64 	%rd17896, %rd17894, 16;
	shr.u64 	%rd17897, %rd17894, 24;
	cvt.u32.u64 	%r9621, %rd17886;
	cvt.u32.u64 	%r9622, %rd17885;
	prmt.b32 	%r9623, %r9622, %r9621, 0x3340U;
	{ .reg .b32 tmp; mov.b64 {tmp, %r9624}, %rd17880; }
	cvt.u32.u64 	%r9625, %rd17884;
	prmt.b32 	%r9626, %r9624, %r9625, 0x3340U;
	prmt.b32 	%r9627, %r9626, %r9623, 0x5410U;
	cvt.u32.u64 	%r9628, %rd17897;
	cvt.u32.u64 	%r9629, %rd17896;
	prmt.b32 	%r9630, %r9629, %r9628, 0x3340U;
	cvt.u32.u64 	%r9631, %rd17894;
	cvt.u32.u64 	%r9632, %rd17895;
	prmt.b32 	%r9633, %r9631, %r9632, 0x3340U;
	prmt.b32 	%r9634, %r9633, %r9630, 0x5410U;
	cvt.u32.u64 	%r9635, %rd17893;
	cvt.u32.u64 	%r9636, %rd17892;
	prmt.b32 	%r9637, %r9636, %r9635, 0x3340U;
	{ .reg .b32 tmp; mov.b64 {tmp, %r9638}, %rd17887; }
	cvt.u32.u64 	%r9639, %rd17891;
	prmt.b32 	%r9640, %r9638, %r9639, 0x3340U;
	prmt.b32 	%r9641, %r9640, %r9637, 0x5410U;
	cvt.u32.u64 	%r9642, %rd17890;
	cvt.u32.u64 	%r9643, %rd17889;
	prmt.b32 	%r9644, %r9643, %r9642, 0x3340U;
	cvt.u32.u64 	%r9645, %rd17887;
	cvt.u32.u64 	%r9646, %rd17888;
	prmt.b32 	%r9647, %r9645, %r9646, 0x3340U;
	prmt.b32 	%r9648, %r9647, %r9644, 0x5410U;
	st.local.v4.b32 	[%rd4+272], {%r9627, %r9648, %r9641, %r9634};
	shr.u64 	%rd17898, %rd17894, 40;
	shr.u64 	%rd17899, %rd17894, 48;
	shr.u64 	%rd17900, %rd17894, 56;
	ld.local.u64 	%rd17901, [%rd45+160];
	shr.u64 	%rd17902, %rd17901, 8;
	shr.u64 	%rd17903, %rd17901, 16;
	shr.u64 	%rd17904, %rd17901, 24;
	shr.u64 	%rd17905, %rd17901, 40;
	shr.u64 	%rd17906, %rd17901, 48;
	shr.u64 	%rd17907, %rd17901, 56;
	ld.local.u64 	%rd17908, [%rd45+168];
	shr.u64 	%rd17909, %rd17908, 8;
	shr.u64 	%rd17910, %rd17908, 16;
	shr.u64 	%rd17911, %rd17908, 24;
	cvt.u32.u64 	%r9649, %rd17900;
	cvt.u32.u64 	%r9650, %rd17899;
	prmt.b32 	%r9651, %r9650, %r9649, 0x3340U;
	{ .reg .b32 tmp; mov.b64 {tmp, %r9652}, %rd17894; }
	cvt.u32.u64 	%r9653, %rd17898;
	prmt.b32 	%r9654, %r9652, %r9653, 0x3340U;
	prmt.b32 	%r9655, %r9654, %r9651, 0x5410U;
	cvt.u32.u64 	%r9656, %rd17911;
	cvt.u32.u64 	%r9657, %rd17910;
	prmt.b32 	%r9658, %r9657, %r9656, 0x3340U;
	cvt.u32.u64 	%r9659, %rd17908;
	cvt.u32.u64 	%r9660, %rd17909;
	prmt.b32 	%r9661, %r9659, %r9660, 0x3340U;
	prmt.b32 	%r9662, %r9661, %r9658, 0x5410U;
	cvt.u32.u64 	%r9663, %rd17907;
	cvt.u32.u64 	%r9664, %rd17906;
	prmt.b32 	%r9665, %r9664, %r9663, 0x3340U;
	{ .reg .b32 tmp; mov.b64 {tmp, %r9666}, %rd17901; }
	cvt.u32.u64 	%r9667, %rd17905;
	prmt.b32 	%r9668, %r9666, %r9667, 0x3340U;
	prmt.b32 	%r9669, %r9668, %r9665, 0x5410U;
	cvt.u32.u64 	%r9670, %rd17904;
	cvt.u32.u64 	%r9671, %rd17903;
	prmt.b32 	%r9672, %r9671, %r9670, 0x3340U;
	cvt.u32.u64 	%r9673, %rd17901;
	cvt.u32.u64 	%r9674, %rd17902;
	prmt.b32 	%r9675, %r9673, %r9674, 0x3340U;
	prmt.b32 	%r9676, %r9675, %r9672, 0x5410U;
	st.local.v4.b32 	[%rd4+288], {%r9655, %r9676, %r9669, %r9662};
	shr.u64 	%rd17912, %rd17908, 40;
	shr.u64 	%rd17913, %rd17908, 48;
	shr.u64 	%rd17914, %rd17908, 56;
	ld.local.u64 	%rd17915, [%rd45+176];
	shr.u64 	%rd17916, %rd17915, 8;
	shr.u64 	%rd17917, %rd17915, 16;
	shr.u64 	%rd17918, %rd17915, 24;
	shr.u64 	%rd17919, %rd17915, 40;
	shr.u64 	%rd17920, %rd17915, 48;
	shr.u64 	%rd17921, %rd17915, 56;
	ld.local.u64 	%rd17922, [%rd45+184];
	shr.u64 	%rd17923, %rd17922, 8;
	shr.u64 	%rd17924, %rd17922, 16;
	shr.u64 	%rd17925, %rd17922, 24;
	cvt.u32.u64 	%r9677, %rd17914;
	cvt.u32.u64 	%r9678, %rd17913;
	prmt.b32 	%r9679, %r9678, %r9677, 0x3340U;
	{ .reg .b32 tmp; mov.b64 {tmp, %r9680}, %rd17908; }
	cvt.u32.u64 	%r9681, %rd17912;
	prmt.b32 	%r9682, %r9680, %r9681, 0x3340U;
	prmt.b32 	%r9683, %r9682, %r9679, 0x5410U;
	cvt.u32.u64 	%r9684, %rd17925;
	cvt.u32.u64 	%r9685, %rd17924;
	prmt.b32 	%r9686, %r9685, %r9684, 0x3340U;
	cvt.u32.u64 	%r9687, %rd17922;
	cvt.u32.u64 	%r9688, %rd17923;
	prmt.b32 	%r9689, %r9687, %r9688, 0x3340U;
	prmt.b32 	%r9690, %r9689, %r9686, 0x5410U;
	cvt.u32.u64 	%r9691, %rd17921;
	cvt.u32.u64 	%r9692, %rd17920;
	prmt.b32 	%r9693, %r9692, %r9691, 0x3340U;
	{ .reg .b32 tmp; mov.b64 {tmp, %r9694}, %rd17915; }
	cvt.u32.u64 	%r9695, %rd17919;
	prmt.b32 	%r9696, %r9694, %r9695, 0x3340U;
	prmt.b32 	%r9697, %r9696, %r9693, 0x5410U;
	cvt.u32.u64 	%r9698, %rd17918;
	cvt.u32.u64 	%r9699, %rd17917;
	prmt.b32 	%r9700, %r9699, %r9698, 0x3340U;
	cvt.u32.u64 	%r9701, %rd17915;
	cvt.u32.u64 	%r9702, %rd17916;
	prmt.b32 	%r9703, %r9701, %r9702, 0x3340U;
	prmt.b32 	%r9704, %r9703, %r9700, 0x5410U;
	st.local.v4.b32 	[%rd4+304], {%r9683, %r9704, %r9697, %r9690};
	shr.u64 	%rd17926, %rd17922, 40;
	shr.u64 	%rd17927, %rd17922, 48;
	shr.u64 	%rd17928, %rd17922, 56;
	ld.local.u64 	%rd17929, [%rd45+192];
	shr.u64 	%rd17930, %rd17929, 8;
	shr.u64 	%rd17931, %rd17929, 16;
	shr.u64 	%rd17932, %rd17929, 24;
	shr.u64 	%rd17933, %rd17929, 40;
	shr.u64 	%rd17934, %rd17929, 48;
	shr.u64 	%rd17935, %rd17929, 56;
	ld.local.u64 	%rd17936, [%rd45+200];
	shr.u64 	%rd17937, %rd17936, 8;
	shr.u64 	%rd17938, %rd17936, 16;
	shr.u64 	%rd17939, %rd17936, 24;
	cvt.u32.u64 	%r9705, %rd17928;
	cvt.u32.u64 	%r9706, %rd17927;
	prmt.b32 	%r9707, %r9706, %r9705, 0x3340U;
	{ .reg .b32 tmp; mov.b64 {tmp, %r9708}, %rd17922; }
	cvt.u32.u64 	%r9709, %rd17926;
	prmt.b32 	%r9710, %r9708, %r9709, 0x3340U;
	prmt.b32 	%r9711, %r9710, %r9707, 0x5410U;
	cvt.u32.u64 	%r9712, %rd17939;
	cvt.u32.u64 	%r9713, %rd17938;
	prmt.b32 	%r9714, %r9713, %r9712, 0x3340U;
	cvt.u32.u64 	%r9715, %rd17936;
	cvt.u32.u64 	%r9716, %rd17937;
	prmt.b32 	%r9717, %r9715, %r9716, 0x3340U;
	prmt.b32 	%r9718, %r9717, %r9714, 0x5410U;
	cvt.u32.u64 	%r9719, %rd17935;
	cvt.u32.u64 	%r9720, %rd17934;
	prmt.b32 	%r9721, %r9720, %r9719, 0x3340U;
	{ .reg .b32 tmp; mov.b64 {tmp, %r9722}, %rd17929; }
	cvt.u32.u64 	%r9723, %rd17933;
	prmt.b32 	%r9724, %r9722, %r9723, 0x3340U;
	prmt.b32 	%r9725, %r9724, %r9721, 0x5410U;
	cvt.u32.u64 	%r9726, %rd17932;
	cvt.u32.u64 	%r9727, %rd17931;
	prmt.b32 	%r9728, %r9727, %r9726, 0x3340U;
	cvt.u32.u64 	%r9729, %rd17929;
	cvt.u32.u64 	%r9730, %rd17930;
	prmt.b32 	%r9731, %r9729, %r9730, 0x3340U;
	prmt.b32 	%r9732, %r9731, %r9728, 0x5410U;
	st.local.v4.b32 	[%rd4+320], {%r9711, %r9732, %r9725, %r9718};
	shr.u64 	%rd17940, %rd17936, 40;
	shr.u64 	%rd17941, %rd17936, 48;
	shr.u64 	%rd17942, %rd17936, 56;
	ld.local.u64 	%rd17943, [%rd45+208];
	shr.u64 	%rd17944, %rd17943, 8;
	shr.u64 	%rd17945, %rd17943, 16;
	shr.u64 	%rd17946, %rd17943, 24;
	shr.u64 	%rd17947, %rd17943, 40;
	shr.u64 	%rd17948, %rd17943, 48;
	shr.u64 	%rd17949, %rd17943, 56;
	ld.local.u64 	%rd17950, [%rd45+216];
	shr.u64 	%rd17951, %rd17950, 8;
	shr.u64 	%rd17952, %rd17950, 16;
	shr.u64 	%rd17953, %rd17950, 24;
	cvt.u32.u64 	%r9733, %rd17942;
	cvt.u32.u64 	%r9734, %rd17941;
	prmt.b32 	%r9735, %r9734, %r9733, 0x3340U;
	{ .reg .b32 tmp; mov.b64 {tmp, %r9736}, %rd17936; }
	cvt.u32.u64 	%r9737, %rd17940;
	prmt.b32 	%r9738, %r9736, %r9737, 0x3340U;
	prmt.b32 	%r9739, %r9738, %r9735, 0x5410U;
	cvt.u32.u64 	%r9740, %rd17953;
	cvt.u32.u64 	%r9741, %rd17952;
	prmt.b32 	%r9742, %r9741, %r9740, 0x3340U;
	cvt.u32.u64 	%r9743, %rd17950;
	cvt.u32.u64 	%r9744, %rd17951;
	prmt.b32 	%r9745, %r9743, %r9744, 0x3340U;
	prmt.b32 	%r9746, %r9745, %r9742, 0x5410U;
	cvt.u32.u64 	%r9747, %rd17949;
	cvt.u32.u64 	%r9748, %rd17948;
	prmt.b32 	%r9749, %r9748, %r9747, 0x3340U;
	{ .reg .b32 tmp; mov.b64 {tmp, %r9750}, %rd17943; }
	cvt.u32.u64 	%r9751, %rd17947;
	prmt.b32 	%r9752, %r9750, %r9751, 0x3340U;
	prmt.b32 	%r9753, %r9752, %r9749, 0x5410U;
	cvt.u32.u64 	%r9754, %rd17946;
	cvt.u32.u64 	%r9755, %rd17945;
	prmt.b32 	%r9756, %r9755, %r9754, 0x3340U;
	cvt.u32.u64 	%r9757, %rd17943;
	cvt.u32.u64 	%r9758, %rd17944;
	prmt.b32 	%r9759, %r9757, %r9758, 0x3340U;
	prmt.b32 	%r9760, %r9759, %r9756, 0x5410U;
	st.local.v4.b32 	[%rd4+336], {%r9739, %r9760, %r9753, %r9746};
	shr.u64 	%rd17954, %rd17950, 40;
	shr.u64 	%rd17955, %rd17950, 48;
	shr.u64 	%rd17956, %rd17950, 56;
	ld.local.u64 	%rd17957, [%rd45+224];
	shr.u64 	%rd17958, %rd17957, 8;
	shr.u64 	%rd17959, %rd17957, 16;
	shr.u64 	%rd17960, %rd17957, 24;
	shr.u64 	%rd17961, %rd17957, 40;
	shr.u64 	%rd17962, %rd17957, 48;
	shr.u64 	%rd17963, %rd17957, 56;
	ld.local.u64 	%rd17964, [%rd45+232];
	shr.u64 	%rd17965, %rd17964, 8;
	shr.u64 	%rd17966, %rd17964, 16;
	shr.u64 	%rd17967, %rd17964, 24;
	cvt.u32.u64 	%r9761, %rd17956;
	cvt.u32.u64 	%r9762, %rd17955;
	prmt.b32 	%r9763, %r9762, %r9761, 0x3340U;
	{ .reg .b32 tmp; mov.b64 {tmp, %r9764}, %rd17950; }
	cvt.u32.u64 	%r9765, %rd17954;
	prmt.b32 	%r9766, %r9764, %r9765, 0x3340U;
	prmt.b32 	%r9767, %r9766, %r9763, 0x5410U;
	cvt.u32.u64 	%r9768, %rd17967;
	cvt.u32.u64 	%r9769, %rd17966;
	prmt.b32 	%r9770, %r9769, %r9768, 0x3340U;
	cvt.u32.u64 	%r9771, %rd17964;
	cvt.u32.u64 	%r9772, %rd17965;
	prmt.b32 	%r9773, %r9771, %r9772, 0x3340U;
	prmt.b32 	%r9774, %r9773, %r9770, 0x5410U;
	cvt.u32.u64 	%r9775, %rd17963;
	cvt.u32.u64 	%r9776, %rd17962;
	prmt.b32 	%r9777, %r9776, %r9775, 0x3340U;
	{ .reg .b32 tmp; mov.b64 {tmp, %r9778}, %rd17957; }
	cvt.u32.u64 	%r9779, %rd17961;
	prmt.b32 	%r9780, %r9778, %r9779, 0x3340U;
	prmt.b32 	%r9781, %r9780, %r9777, 0x5410U;
	cvt.u32.u64 	%r9782, %rd17960;
	cvt.u32.u64 	%r9783, %rd17959;
	prmt.b32 	%r9784, %r9783, %r9782, 0x3340U;
	cvt.u32.u64 	%r9785, %rd17957;
	cvt.u32.u64 	%r9786, %rd17958;
	prmt.b32 	%r9787, %r9785, %r9786, 0x3340U;
	prmt.b32 	%r9788, %r9787, %r9784, 0x5410U;
	st.local.v4.b32 	[%rd4+352], {%r9767, %r9788, %r9781, %r9774};
	shr.u64 	%rd17968, %rd17964, 40;
	shr.u64 	%rd17969, %rd17964, 48;
	shr.u64 	%rd17970, %rd17964, 56;
	ld.local.u64 	%rd17971, [%rd45+240];
	shr.u64 	%rd17972, %rd17971, 8;
	shr.u64 	%rd17973, %rd17971, 16;
	shr.u64 	%rd17974, %rd17971, 24;
	shr.u64 	%rd17975, %rd17971, 40;
	shr.u64 	%rd17976, %rd17971, 48;
	shr.u64 	%rd17977, %rd17971, 56;
	ld.local.u64 	%rd17978, [%rd45+248];
	shr.u64 	%rd17979, %rd17978, 8;
	shr.u64 	%rd17980, %rd17978, 16;
	shr.u64 	%rd17981, %rd17978, 24;
	cvt.u32.u64 	%r9789, %rd17970;
	cvt.u32.u64 	%r9790, %rd17969;
	prmt.b32 	%r9791, %r9790, %r9789, 0x3340U;
	{ .reg .b32 tmp; mov.b64 {tmp, %r9792}, %rd17964; }
	cvt.u32.u64 	%r9793, %rd17968;
	prmt.b32 	%r9794, %r9792, %r9793, 0x3340U;
	prmt.b32 	%r9795, %r9794, %r9791, 0x5410U;
	cvt.u32.u64 	%r9796, %rd17981;
	cvt.u32.u64 	%r9797, %rd17980;
	prmt.b32 	%r9798, %r9797, %r9796, 0x3340U;
	cvt.u32.u64 	%r9799, %rd17978;
	cvt.u32.u64 	%r9800, %rd17979;
	prmt.b32 	%r9801, %r9799, %r9800, 0x3340U;
	prmt.b32 	%r9802, %r9801, %r9798, 0x5410U;
	cvt.u32.u64 	%r9803, %rd17977;
	cvt.u32.u64 	%r9804, %rd17976;
	prmt.b32 	%r9805, %r9804, %r9803, 0x3340U;
	{ .reg .b32 tmp; mov.b64 {tmp, %r9806}, %rd17971; }
	cvt.u32.u64 	%r9807, %rd17975;
	prmt.b32 	%r9808, %r9806, %r9807, 0x3340U;
	prmt.b32 	%r9809, %r9808, %r9805, 0x5410U;
	cvt.u32.u64 	%r9810, %rd17974;
	cvt.u32.u64 	%r9811, %rd17973;
	prmt.b32 	%r9812, %r9811, %r9810, 0x3340U;
	cvt.u32.u64 	%r9813, %rd17971;
	cvt.u32.u64 	%r9814, %rd17972;
	prmt.b32 	%r9815, %r9813, %r9814, 0x3340U;
	prmt.b32 	%r9816, %r9815, %r9812, 0x5410U;
	st.local.v4.b32 	[%rd4+368], {%r9795, %r9816, %r9809, %r9802};
	shr.u64 	%rd17982, %rd17978, 40;
	shr.u64 	%rd17983, %rd17978, 48;
	shr.u64 	%rd17984, %rd17978, 56;
	cvt.u32.u64 	%r9817, %rd17984;
	cvt.u32.u64 	%r9818, %rd17983;
	prmt.b32 	%r9819, %r9818, %r9817, 0x3340U;
	{ .reg .b32 tmp; mov.b64 {tmp, %r9820}, %rd17978; }
	cvt.u32.u64 	%r9821, %rd17982;
	prmt.b32 	%r9822, %r9820, %r9821, 0x3340U;
	prmt.b32 	%r9823, %r9822, %r9819, 0x5410U;
	st.local.u32 	[%rd4+384], %r9823;
	mov.b64 	%rd19961, 0;
	mov.b64 	%rd19960, 388;
	mov.u64 	%rd19953, %rd19993;
	mov.u64 	%rd19954, %rd19989;
	mov.u64 	%rd19955, %rd19985;
	mov.u64 	%rd19956, %rd2586;
	mov.u64 	%rd19957, %rd19994;
	mov.u64 	%rd19958, %rd2576;
	mov.u64 	%rd19959, %rd19986;
$L__BB0_398:
	mov.u64 	%rd2702, %rd19961;
	mov.u64 	%rd2701, %rd19960;
	mov.u64 	%rd19983, %rd19951;
	add.s64 	%rd2703, %rd4, %rd2702;
	ld.local.v4.b32 	{%r9825, %r9826, %r9827, %r9828}, [%rd2703];
	bfe.u32 	%r9829, %r9828, 24, 8;
	bfe.u32 	%r9830, %r9828, 16, 8;
	bfe.u32 	%r9831, %r9828, 8, 8;
	bfe.u32 	%r9832, %r9828, 0, 8;
	bfe.u32 	%r9833, %r9827, 0, 8;
	bfe.u32 	%r9834, %r9826, 24, 8;
	bfe.u32 	%r9835, %r9826, 16, 8;
	bfe.u32 	%r9836, %r9826, 8, 8;
	bfe.u32 	%r9837, %r9826, 0, 8;
	ld.local.u32 	%rd17986, [%rd2703];
	st.local.v4.b32 	[%rd2], {%r9825, %r9826, %r9827, %r9828};
	ld.local.v4.b32 	{%r9838, %r9839, %r9840, %r9841}, [%rd2703+16];
	bfe.u32 	%r9842, %r9841, 24, 8;
	bfe.u32 	%r9843, %r9841, 16, 8;
	bfe.u32 	%r9844, %r9841, 8, 8;
	bfe.u32 	%r9845, %r9841, 0, 8;
	bfe.u32 	%r9846, %r9840, 0, 8;
	bfe.u32 	%r9847, %r9839, 24, 8;
	bfe.u32 	%r9848, %r9839, 16, 8;
	bfe.u32 	%r9849, %r9839, 8, 8;
	bfe.u32 	%r9850, %r9839, 0, 8;
	ld.local.u32 	%rd17987, [%rd2703+16];
	st.local.v4.b32 	[%rd2+16], {%r9838, %r9839, %r9840, %r9841};
	ld.local.v4.b32 	{%r9851, %r9852, %r9853, %r9854}, [%rd2703+32];
	bfe.u32 	%r9855, %r9854, 24, 8;
	bfe.u32 	%r9856, %r9854, 16, 8;
	bfe.u32 	%r9857, %r9854, 8, 8;
	bfe.u32 	%r9858, %r9854, 0, 8;
	bfe.u32 	%r9859, %r9853, 0, 8;
	bfe.u32 	%r9860, %r9852, 24, 8;
	bfe.u32 	%r9861, %r9852, 16, 8;
	bfe.u32 	%r9862, %r9852, 8, 8;
	bfe.u32 	%r9863, %r9852, 0, 8;
	ld.local.u32 	%rd17988, [%rd2703+32];
	st.local.v4.b32 	[%rd2+32], {%r9851, %r9852, %r9853, %r9854};
	ld.local.v4.b32 	{%r9864, %r9865, %r9866, %r9867}, [%rd2703+48];
	bfe.u32 	%r9868, %r9867, 24, 8;
	bfe.u32 	%r9869, %r9867, 16, 8;
	bfe.u32 	%r9870, %r9867, 8, 8;
	bfe.u32 	%r9871, %r9867, 0, 8;
	bfe.u32 	%r9872, %r9866, 0, 8;
	bfe.u32 	%r9873, %r9865, 24, 8;
	bfe.u32 	%r9874, %r9865, 16, 8;
	bfe.u32 	%r9875, %r9865, 8, 8;
	bfe.u32 	%r9876, %r9865, 0, 8;
	ld.local.u32 	%rd17989, [%rd2703+48];
	st.local.v4.b32 	[%rd2+48], {%r9864, %r9865, %r9866, %r9867};
	ld.local.v4.b32 	{%r9877, %r9878, %r9879, %r9880}, [%rd2703+64];
	bfe.u32 	%r9881, %r9880, 24, 8;
	bfe.u32 	%r9882, %r9880, 16, 8;
	bfe.u32 	%r9883, %r9880, 8, 8;
	bfe.u32 	%r9884, %r9880, 0, 8;
	bfe.u32 	%r9885, %r9879, 0, 8;
	bfe.u32 	%r9886, %r9878, 24, 8;
	bfe.u32 	%r9887, %r9878, 16, 8;
	bfe.u32 	%r9888, %r9878, 8, 8;
	bfe.u32 	%r9889, %r9878, 0, 8;
	ld.local.u32 	%rd17990, [%rd2703+64];
	st.local.v4.b32 	[%rd2+64], {%r9877, %r9878, %r9879, %r9880};
	ld.local.v4.b32 	{%r9890, %r9891, %r9892, %r9893}, [%rd2703+80];
	bfe.u32 	%r9894, %r9893, 24, 8;
	bfe.u32 	%r9895, %r9893, 16, 8;
	bfe.u32 	%r9896, %r9893, 8, 8;
	bfe.u32 	%r9897, %r9893, 0, 8;
	bfe.u32 	%r9898, %r9892, 0, 8;
	bfe.u32 	%r9899, %r9891, 24, 8;
	bfe.u32 	%r9900, %r9891, 16, 8;
	bfe.u32 	%r9901, %r9891, 8, 8;
	bfe.u32 	%r9902, %r9891, 0, 8;
	ld.local.u32 	%rd17991, [%rd2703+80];
	st.local.v4.b32 	[%rd2+80], {%r9890, %r9891, %r9892, %r9893};
	ld.local.v4.b32 	{%r9903, %r9904, %r9905, %r9906}, [%rd2703+96];
	bfe.u32 	%r9907, %r9906, 24, 8;
	bfe.u32 	%r9908, %r9906, 16, 8;
	bfe.u32 	%r9909, %r9906, 8, 8;
	bfe.u32 	%r9910, %r9906, 0, 8;
	bfe.u32 	%r9911, %r9905, 0, 8;
	bfe.u32 	%r9912, %r9904, 24, 8;
	bfe.u32 	%r9913, %r9904, 16, 8;
	bfe.u32 	%r9914, %r9904, 8, 8;
	bfe.u32 	%r9915, %r9904, 0, 8;
	ld.local.u32 	%rd17992, [%rd2703+96];
	st.local.v4.b32 	[%rd2+96], {%r9903, %r9904, %r9905, %r9906};
	ld.local.v4.b32 	{%r9916, %r9917, %r9918, %r9919}, [%rd2703+112];
	bfe.u32 	%r9920, %r9919, 24, 8;
	bfe.u32 	%r9921, %r9919, 16, 8;
	bfe.u32 	%r9922, %r9919, 8, 8;
	bfe.u32 	%r9923, %r9919, 0, 8;
	bfe.u32 	%r9924, %r9918, 0, 8;
	bfe.u32 	%r9925, %r9917, 24, 8;
	bfe.u32 	%r9926, %r9917, 16, 8;
	bfe.u32 	%r9927, %r9917, 8, 8;
	bfe.u32 	%r9928, %r9917, 0, 8;
	ld.local.u32 	%rd17993, [%rd2703+112];
	st.local.v4.b32 	[%rd2+112], {%r9916, %r9917, %r9918, %r9919};
	cvt.u64.u32 	%rd17994, %r9837;
	shl.b64 	%rd17995, %rd17994, 32;
	and.b64  	%rd17996, %rd17995, 1095216660480;
	or.b64  	%rd17997, %rd17996, %rd17986;
	cvt.u64.u32 	%rd17998, %r9836;
	shl.b64 	%rd17999, %rd17998, 40;
	and.b64  	%rd18000, %rd17999, 280375465082880;
	or.b64  	%rd18001, %rd18000, %rd17997;
	cvt.u64.u32 	%rd18002, %r9835;
	shl.b64 	%rd18003, %rd18002, 48;
	and.b64  	%rd18004, %rd18003, 71776119061217280;
	or.b64  	%rd18005, %rd18004, %rd18001;
	cvt.u64.u32 	%rd18006, %r9834;
	shl.b64 	%rd18007, %rd18006, 56;
	or.b64  	%rd18008, %rd18007, %rd18005;
	cvt.u64.u32 	%rd18009, %r9833;
	and.b64  	%rd18010, %rd18009, 255;
	bfe.u32 	%r9929, %r9827, 8, 8;
	mul.wide.u32 	%rd18011, %r9929, 256;
	or.b64  	%rd18012, %rd18011, %rd18010;
	bfe.u32 	%r9930, %r9827, 16, 8;
	mul.wide.u32 	%rd18013, %r9930, 65536;
	or.b64  	%rd18014, %rd18013, %rd18012;
	bfe.u32 	%r9931, %r9827, 24, 8;
	mul.wide.u32 	%rd18015, %r9931, 16777216;
	or.b64  	%rd18016, %rd18015, %rd18014;
	cvt.u64.u32 	%rd18017, %r9832;
	shl.b64 	%rd18018, %rd18017, 32;
	and.b64  	%rd18019, %rd18018, 1095216660480;
	or.b64  	%rd18020, %rd18019, %rd18016;
	cvt.u64.u32 	%rd18021, %r9831;
	shl.b64 	%rd18022, %rd18021, 40;
	and.b64  	%rd18023, %rd18022, 280375465082880;
	or.b64  	%rd18024, %rd18023, %rd18020;
	cvt.u64.u32 	%rd18025, %r9830;
	shl.b64 	%rd18026, %rd18025, 48;
	and.b64  	%rd18027, %rd18026, 71776119061217280;
	or.b64  	%rd18028, %rd18027, %rd18024;
	cvt.u64.u32 	%rd18029, %r9829;
	shl.b64 	%rd18030, %rd18029, 56;
	or.b64  	%rd18031, %rd18030, %rd18028;
	st.local.v2.u64 	[%rd3], {%rd18008, %rd18031};
	cvt.u64.u32 	%rd18032, %r9850;
	shl.b64 	%rd18033, %rd18032, 32;
	and.b64  	%rd18034, %rd18033, 1095216660480;
	or.b64  	%rd18035, %rd18034, %rd17987;
	cvt.u64.u32 	%rd18036, %r9849;
	shl.b64 	%rd18037, %rd18036, 40;
	and.b64  	%rd18038, %rd18037, 280375465082880;
	or.b64  	%rd18039, %rd18038, %rd18035;
	cvt.u64.u32 	%rd18040, %r9848;
	shl.b64 	%rd18041, %rd18040, 48;
	and.b64  	%rd18042, %rd18041, 71776119061217280;
	or.b64  	%rd18043, %rd18042, %rd18039;
	cvt.u64.u32 	%rd18044, %r9847;
	shl.b64 	%rd18045, %rd18044, 56;
	or.b64  	%rd18046, %rd18045, %rd18043;
	cvt.u64.u32 	%rd18047, %r9846;
	and.b64  	%rd18048, %rd18047, 255;
	bfe.u32 	%r9932, %r9840, 8, 8;
	mul.wide.u32 	%rd18049, %r9932, 256;
	or.b64  	%rd18050, %rd18049, %rd18048;
	bfe.u32 	%r9933, %r9840, 16, 8;
	mul.wide.u32 	%rd18051, %r9933, 65536;
	or.b64  	%rd18052, %rd18051, %rd18050;
	bfe.u32 	%r9934, %r9840, 24, 8;
	mul.wide.u32 	%rd18053, %r9934, 16777216;
	or.b64  	%rd18054, %rd18053, %rd18052;
	cvt.u64.u32 	%rd18055, %r9845;
	shl.b64 	%rd18056, %rd18055, 32;
	and.b64  	%rd18057, %rd18056, 1095216660480;
	or.b64  	%rd18058, %rd18057, %rd18054;
	cvt.u64.u32 	%rd18059, %r9844;
	shl.b64 	%rd18060, %rd18059, 40;
	and.b64  	%rd18061, %rd18060, 280375465082880;
	or.b64  	%rd18062, %rd18061, %rd18058;
	cvt.u64.u32 	%rd18063, %r9843;
	shl.b64 	%rd18064, %rd18063, 48;
	and.b64  	%rd18065, %rd18064, 71776119061217280;
	or.b64  	%rd18066, %rd18065, %rd18062;
	cvt.u64.u32 	%rd18067, %r9842;
	shl.b64 	%rd18068, %rd18067, 56;
	or.b64  	%rd18069, %rd18068, %rd18066;
	st.local.v2.u64 	[%rd3+16], {%rd18046, %rd18069};
	cvt.u64.u32 	%rd18070, %r9863;
	shl.b64 	%rd18071, %rd18070, 32;
	and.b64  	%rd18072, %rd18071, 1095216660480;
	or.b64  	%rd18073, %rd18072, %rd17988;
	cvt.u64.u32 	%rd18074, %r9862;
	shl.b64 	%rd18075, %rd18074, 40;
	and.b64  	%rd18076, %rd18075, 280375465082880;
	or.b64  	%rd18077, %rd18076, %rd18073;
	cvt.u64.u32 	%rd18078, %r9861;
	shl.b64 	%rd18079, %rd18078, 48;
	and.b64  	%rd18080, %rd18079, 71776119061217280;
	or.b64  	%rd18081, %rd18080, %rd18077;
	cvt.u64.u32 	%rd18082, %r9860;
	shl.b64 	%rd18083, %rd18082, 56;
	or.b64  	%rd18084, %rd18083, %rd18081;
	cvt.u64.u32 	%rd18085, %r9859;
	and.b64  	%rd18086, %rd18085, 255;
	bfe.u32 	%r9935, %r9853, 8, 8;
	mul.wide.u32 	%rd18087, %r9935, 256;
	or.b64  	%rd18088, %rd18087, %rd18086;
	bfe.u32 	%r9936, %r9853, 16, 8;
	mul.wide.u32 	%rd18089, %r9936, 65536;
	or.b64  	%rd18090, %rd18089, %rd18088;
	bfe.u32 	%r9937, %r9853, 24, 8;
	mul.wide.u32 	%rd18091, %r9937, 16777216;
	or.b64  	%rd18092, %rd18091, %rd18090;
	cvt.u64.u32 	%rd18093, %r9858;
	shl.b64 	%rd18094, %rd18093, 32;
	and.b64  	%rd18095, %rd18094, 1095216660480;
	or.b64  	%rd18096, %rd18095, %rd18092;
	cvt.u64.u32 	%rd18097, %r9857;
	shl.b64 	%rd18098, %rd18097, 40;
	and.b64  	%rd18099, %rd18098, 280375465082880;
	or.b64  	%rd18100, %rd18099, %rd18096;
	cvt.u64.u32 	%rd18101, %r9856;
	shl.b64 	%rd18102, %rd18101, 48;
	and.b64  	%rd18103, %rd18102, 71776119061217280;
	or.b64  	%rd18104, %rd18103, %rd18100;
	cvt.u64.u32 	%rd18105, %r9855;
	shl.b64 	%rd18106, %rd18105, 56;
	or.b64  	%rd18107, %rd18106, %rd18104;
	st.local.v2.u64 	[%rd3+32], {%rd18084, %rd18107};
	cvt.u64.u32 	%rd18108, %r9876;
	shl.b64 	%rd18109, %rd18108, 32;
	and.b64  	%rd18110, %rd18109, 1095216660480;
	or.b64  	%rd18111, %rd18110, %rd17989;
	cvt.u64.u32 	%rd18112, %r9875;
	shl.b64 	%rd18113, %rd18112, 40;
	and.b64  	%rd18114, %rd18113, 280375465082880;
	or.b64  	%rd18115, %rd18114, %rd18111;
	cvt.u64.u32 	%rd18116, %r9874;
	shl.b64 	%rd18117, %rd18116, 48;
	and.b64  	%rd18118, %rd18117, 71776119061217280;
	or.b64  	%rd18119, %rd18118, %rd18115;
	cvt.u64.u32 	%rd18120, %r9873;
	shl.b64 	%rd18121, %rd18120, 56;
	or.b64  	%rd18122, %rd18121, %rd18119;
	cvt.u64.u32 	%rd18123, %r9872;
	and.b64  	%rd18124, %rd18123, 255;
	bfe.u32 	%r9938, %r9866, 8, 8;
	mul.wide.u32 	%rd18125, %r9938, 256;
	or.b64  	%rd18126, %rd18125, %rd18124;
	bfe.u32 	%r9939, %r9866, 16, 8;
	mul.wide.u32 	%rd18127, %r9939, 65536;
	or.b64  	%rd18128, %rd18127, %rd18126;
	bfe.u32 	%r9940, %r9866, 24, 8;
	mul.wide.u32 	%rd18129, %r9940, 16777216;
	or.b64  	%rd18130, %rd18129, %rd18128;
	cvt.u64.u32 	%rd18131, %r9871;
	shl.b64 	%rd18132, %rd18131, 32;
	and.b64  	%rd18133, %rd18132, 1095216660480;
	or.b64  	%rd18134, %rd18133, %rd18130;
	cvt.u64.u32 	%rd18135, %r9870;
	shl.b64 	%rd18136, %rd18135, 40;
	and.b64  	%rd18137, %rd18136, 280375465082880;
	or.b64  	%rd18138, %rd18137, %rd18134;
	cvt.u64.u32 	%rd18139, %r9869;
	shl.b64 	%rd18140, %rd18139, 48;
	and.b64  	%rd18141, %rd18140, 71776119061217280;
	or.b64  	%rd18142, %rd18141, %rd18138;
	cvt.u64.u32 	%rd18143, %r9868;
	shl.b64 	%rd18144, %rd18143, 56;
	or.b64  	%rd18145, %rd18144, %rd18142;
	st.local.v2.u64 	[%rd3+48], {%rd18122, %rd18145};
	cvt.u64.u32 	%rd18146, %r9889;
	shl.b64 	%rd18147, %rd18146, 32;
	and.b64  	%rd18148, %rd18147, 1095216660480;
	or.b64  	%rd18149, %rd18148, %rd17990;
	cvt.u64.u32 	%rd18150, %r9888;
	shl.b64 	%rd18151, %rd18150, 40;
	and.b64  	%rd18152, %rd18151, 280375465082880;
	or.b64  	%rd18153, %rd18152, %rd18149;
	cvt.u64.u32 	%rd18154, %r9887;
	shl.b64 	%rd18155, %rd18154, 48;
	and.b64  	%rd18156, %rd18155, 71776119061217280;
	or.b64  	%rd18157, %rd18156, %rd18153;
	cvt.u64.u32 	%rd18158, %r9886;
	shl.b64 	%rd18159, %rd18158, 56;
	or.b64  	%rd18160, %rd18159, %rd18157;
	cvt.u64.u32 	%rd18161, %r9885;
	and.b64  	%rd18162, %rd18161, 255;
	bfe.u32 	%r9941, %r9879, 8, 8;
	mul.wide.u32 	%rd18163, %r9941, 256;
	or.b64  	%rd18164, %rd18163, %rd18162;
	bfe.u32 	%r9942, %r9879, 16, 8;
	mul.wide.u32 	%rd18165, %r9942, 65536;
	or.b64  	%rd18166, %rd18165, %rd18164;
	bfe.u32 	%r9943, %r9879, 24, 8;
	mul.wide.u32 	%rd18167, %r9943, 16777216;
	or.b64  	%rd18168, %rd18167, %rd18166;
	cvt.u64.u32 	%rd18169, %r9884;
	shl.b64 	%rd18170, %rd18169, 32;
	and.b64  	%rd18171, %rd18170, 1095216660480;
	or.b64  	%rd18172, %rd18171, %rd18168;
	cvt.u64.u32 	%rd18173, %r9883;
	shl.b64 	%rd18174, %rd18173, 40;
	and.b64  	%rd18175, %rd18174, 280375465082880;
	or.b64  	%rd18176, %rd18175, %rd18172;
	cvt.u64.u32 	%rd18177, %r9882;
	shl.b64 	%rd18178, %rd18177, 48;
	and.b64  	%rd18179, %rd18178, 71776119061217280;
	or.b64  	%rd18180, %rd18179, %rd18176;
	cvt.u64.u32 	%rd18181, %r9881;
	shl.b64 	%rd18182, %rd18181, 56;
	or.b64  	%rd18183, %rd18182, %rd18180;
	st.local.v2.u64 	[%rd3+64], {%rd18160, %rd18183};
	cvt.u64.u32 	%rd18184, %r9902;
	shl.b64 	%rd18185, %rd18184, 32;
	and.b64  	%rd18186, %rd18185, 1095216660480;
	or.b64  	%rd18187, %rd18186, %rd17991;
	cvt.u64.u32 	%rd18188, %r9901;
	shl.b64 	%rd18189, %rd18188, 40;
	and.b64  	%rd18190, %rd18189, 280375465082880;
	or.b64  	%rd18191, %rd18190, %rd18187;
	cvt.u64.u32 	%rd18192, %r9900;
	shl.b64 	%rd18193, %rd18192, 48;
	and.b64  	%rd18194, %rd18193, 71776119061217280;
	or.b64  	%rd18195, %rd18194, %rd18191;
	cvt.u64.u32 	%rd18196, %r9899;
	shl.b64 	%rd18197, %rd18196, 56;
	or.b64  	%rd18198, %rd18197, %rd18195;
	cvt.u64.u32 	%rd18199, %r9898;
	and.b64  	%rd18200, %rd18199, 255;
	bfe.u32 	%r9944, %r9892, 8, 8;
	mul.wide.u32 	%rd18201, %r9944, 256;
	or.b64  	%rd18202, %rd18201, %rd18200;
	bfe.u32 	%r9945, %r9892, 16, 8;
	mul.wide.u32 	%rd18203, %r9945, 65536;
	or.b64  	%rd18204, %rd18203, %rd18202;
	bfe.u32 	%r9946, %r9892, 24, 8;
	mul.wide.u32 	%rd18205, %r9946, 16777216;
	or.b64  	%rd18206, %rd18205, %rd18204;
	cvt.u64.u32 	%rd18207, %r9897;
	shl.b64 	%rd18208, %rd18207, 32;
	and.b64  	%rd18209, %rd18208, 1095216660480;
	or.b64  	%rd18210, %rd18209, %rd18206;
	cvt.u64.u32 	%rd18211, %r9896;
	shl.b64 	%rd18212, %rd18211, 40;
	and.b64  	%rd18213, %rd18212, 280375465082880;
	or.b64  	%rd18214, %rd18213, %rd18210;
	cvt.u64.u32 	%rd18215, %r9895;
	shl.b64 	%rd18216, %rd18215, 48;
	and.b64  	%rd18217, %rd18216, 71776119061217280;
	or.b64  	%rd18218, %rd18217, %rd18214;
	cvt.u64.u32 	%rd18219, %r9894;
	shl.b64 	%rd18220, %rd18219, 56;
	or.b64  	%rd18221, %rd18220, %rd18218;
	st.local.v2.u64 	[%rd3+80], {%rd18198, %rd18221};
	cvt.u64.u32 	%rd18222, %r9915;
	shl.b64 	%rd18223, %rd18222, 32;
	and.b64  	%rd18224, %rd18223, 1095216660480;
	or.b64  	%rd18225, %rd18224, %rd17992;
	cvt.u64.u32 	%rd18226, %r9914;
	shl.b64 	%rd18227, %rd18226, 40;
	and.b64  	%rd18228, %rd18227, 280375465082880;
	or.b64  	%rd18229, %rd18228, %rd18225;
	cvt.u64.u32 	%rd18230, %r9913;
	shl.b64 	%rd18231, %rd18230, 48;
	and.b64  	%rd18232, %rd18231, 71776119061217280;
	or.b64  	%rd18233, %rd18232, %rd18229;
	cvt.u64.u32 	%rd18234, %r9912;
	shl.b64 	%rd18235, %rd18234, 56;
	or.b64  	%rd18236, %rd18235, %rd18233;
	cvt.u64.u32 	%rd18237, %r9911;
	and.b64  	%rd18238, %rd18237, 255;
	bfe.u32 	%r9947, %r9905, 8, 8;
	mul.wide.u32 	%rd18239, %r9947, 256;
	or.b64  	%rd18240, %rd18239, %rd18238;
	bfe.u32 	%r9948, %r9905, 16, 8;
	mul.wide.u32 	%rd18241, %r9948, 65536;
	or.b64  	%rd18242, %rd18241, %rd18240;
	bfe.u32 	%r9949, %r9905, 24, 8;
	mul.wide.u32 	%rd18243, %r9949, 16777216;
	or.b64  	%rd18244, %rd18243, %rd18242;
	cvt.u64.u32 	%rd18245, %r9910;
	shl.b64 	%rd18246, %rd18245, 32;
	and.b64  	%rd18247, %rd18246, 1095216660480;
	or.b64  	%rd18248, %rd18247, %rd18244;
	cvt.u64.u32 	%rd18249, %r9909;
	shl.b64 	%rd18250, %rd18249, 40;
	and.b64  	%rd18251, %rd18250, 280375465082880;
	or.b64  	%rd18252, %rd18251, %rd18248;
	cvt.u64.u32 	%rd18253, %r9908;
	shl.b64 	%rd18254, %rd18253, 48;
	and.b64  	%rd18255, %rd18254, 71776119061217280;
	or.b64  	%rd18256, %rd18255, %rd18252;
	cvt.u64.u32 	%rd18257, %r9907;
	shl.b64 	%rd18258, %rd18257, 56;
	or.b64  	%rd18259, %rd18258, %rd18256;
	st.local.v2.u64 	[%rd3+96], {%rd18236, %rd18259};
	cvt.u64.u32 	%rd18260, %r9928;
	shl.b64 	%rd18261, %rd18260, 32;
	and.b64  	%rd18262, %rd18261, 1095216660480;
	or.b64  	%rd18263, %rd18262, %rd17993;
	cvt.u64.u32 	%rd18264, %r9927;
	shl.b64 	%rd18265, %rd18264, 40;
	and.b64  	%rd18266, %rd18265, 280375465082880;
	or.b64  	%rd18267, %rd18266, %rd18263;
	cvt.u64.u32 	%rd18268, %r9926;
	shl.b64 	%rd18269, %rd18268, 48;
	and.b64  	%rd18270, %rd18269, 71776119061217280;
	or.b64  	%rd18271, %rd18270, %rd18267;
	cvt.u64.u32 	%rd18272, %r9925;
	shl.b64 	%rd18273, %rd18272, 56;
	or.b64  	%rd18274, %rd18273, %rd18271;
	cvt.u64.u32 	%rd18275, %r9924;
	and.b64  	%rd18276, %rd18275, 255;
	bfe.u32 	%r9950, %r9918, 8, 8;
	mul.wide.u32 	%rd18277, %r9950, 256;
	or.b64  	%rd18278, %rd18277, %rd18276;
	bfe.u32 	%r9951, %r9918, 16, 8;
	mul.wide.u32 	%rd18279, %r9951, 65536;
	or.b64  	%rd18280, %rd18279, %rd18278;
	bfe.u32 	%r9952, %r9918, 24, 8;
	mul.wide.u32 	%rd18281, %r9952, 16777216;
	or.b64  	%rd18282, %rd18281, %rd18280;
	cvt.u64.u32 	%rd18283, %r9923;
	shl.b64 	%rd18284, %rd18283, 32;
	and.b64  	%rd18285, %rd18284, 1095216660480;
	or.b64  	%rd18286, %rd18285, %rd18282;
	cvt.u64.u32 	%rd18287, %r9922;
	shl.b64 	%rd18288, %rd18287, 40;
	and.b64  	%rd18289, %rd18288, 280375465082880;
	or.b64  	%rd18290, %rd18289, %rd18286;
	cvt.u64.u32 	%rd18291, %r9921;
	shl.b64 	%rd18292, %rd18291, 48;
	and.b64  	%rd18293, %rd18292, 71776119061217280;
	or.b64  	%rd18294, %rd18293, %rd18290;
	cvt.u64.u32 	%rd18295, %r9920;
	shl.b64 	%rd18296, %rd18295, 56;
	or.b64  	%rd18297, %rd18296, %rd18294;
	st.local.v2.u64 	[%rd3+112], {%rd18274, %rd18297};
	add.s64 	%rd19961, %rd2702, 128;
	xor.b64  	%rd19976, %rd2586, %rd19961;
	add.s64 	%rd19962, %rd17032, 7;
	mov.b32 	%r10439, 0;
	mov.u64 	%rd19963, %rd19985;
	mov.u64 	%rd19964, %rd19986;
	mov.u64 	%rd19965, %rd19959;
	mov.u64 	%rd19966, %rd19955;
	mov.u64 	%rd19967, %rd19989;
	mov.u64 	%rd19968, %rd2576;
	mov.u64 	%rd19969, %rd19958;
	mov.u64 	%rd19970, %rd19954;
	mov.u64 	%rd19971, %rd19993;
	mov.u64 	%rd19972, %rd19994;
	mov.u64 	%rd19973, %rd19957;
	mov.u64 	%rd19974, %rd19953;
	mov.u64 	%rd19975, %rd19997;
	mov.u64 	%rd19977, %rd19956;
	mov.u64 	%rd19978, %rd19952;
$L__BB0_399:
	ld.const.u8 	%r9953, [%rd19962+-7];
	mul.wide.u32 	%rd18299, %r9953, 8;
	add.s64 	%rd18300, %rd3, %rd18299;
	ld.local.u64 	%rd18301, [%rd18300];
	ld.const.u8 	%r9954, [%rd19962+-6];
	mul.wide.u32 	%rd18302, %r9954, 8;
	add.s64 	%rd18303, %rd3, %rd18302;
	ld.local.u64 	%rd18304, [%rd18303];
	add.s64 	%rd18305, %rd19978, %rd18301;
	add.s64 	%rd18306, %rd18305, %rd19977;
	xor.b64  	%rd18307, %rd19976, %rd18306;
	mov.b64 	{%r9955, %r9956}, %rd18307;
	mov.b64 	%rd18308, {%r9956, %r9955};
	add.s64 	%rd18309, %rd19975, %rd18308;
	xor.b64  	%rd18310, %rd19977, %rd18309;
	mov.b64 	{%r9957, %r9958}, %rd18310;
	shf.l.wrap.b32 	%r9959, %r9958, %r9957, 8;
	shf.l.wrap.b32 	%r9960, %r9957, %r9958, 8;
	mov.b64 	%rd18311, {%r9960, %r9959};
	add.s64 	%rd18312, %rd18311, %rd18304;
	add.s64 	%rd18313, %rd18312, %rd18306;
	xor.b64  	%rd18314, %rd18308, %rd18313;
	mov.b64 	{%r9961, %r9962}, %rd18314;
	shf.l.wrap.b32 	%r9963, %r9962, %r9961, 16;
	shf.l.wrap.b32 	%r9964, %r9961, %r9962, 16;
	mov.b64 	%rd18315, {%r9964, %r9963};
	add.s64 	%rd18316, %rd18309, %rd18315;
	xor.b64  	%rd18317, %rd18311, %rd18316;
	mov.b64 	{%r9965, %r9966}, %rd18317;
	shf.l.wrap.b32 	%r9967, %r9965, %r9966, 1;
	shf.l.wrap.b32 	%r9968, %r9966, %r9965, 1;
	mov.b64 	%rd18318, {%r9968, %r9967};
	ld.const.u8 	%r9969, [%rd19962+-5];
	mul.wide.u32 	%rd18319, %r9969, 8;
	add.s64 	%rd18320, %rd3, %rd18319;
	ld.local.u64 	%rd18321, [%rd18320];
	ld.const.u8 	%r9970, [%rd19962+-4];
	mul.wide.u32 	%rd18322, %r9970, 8;
	add.s64 	%rd18323, %rd3, %rd18322;
	ld.local.u64 	%rd18324, [%rd18323];
	add.s64 	%rd18325, %rd19974, %rd18321;
	add.s64 	%rd18326, %rd18325, %rd19973;
	xor.b64  	%rd18327, %rd19972, %rd18326;
	mov.b64 	{%r9971, %r9972}, %rd18327;
	mov.b64 	%rd18328, {%r9972, %r9971};
	add.s64 	%rd18329, %rd19971, %rd18328;
	xor.b64  	%rd18330, %rd19973, %rd18329;
	mov.b64 	{%r9973, %r9974}, %rd18330;
	shf.l.wrap.b32 	%r9975, %r9974, %r9973, 8;
	shf.l.wrap.b32 	%r9976, %r9973, %r9974, 8;
	mov.b64 	%rd18331, {%r9976, %r9975};
	add.s64 	%rd18332, %rd18331, %rd18324;
	add.s64 	%rd18333, %rd18332, %rd18326;
	xor.b64  	%rd18334, %rd18328, %rd18333;
	mov.b64 	{%r9977, %r9978}, %rd18334;
	shf.l.wrap.b32 	%r9979, %r9978, %r9977, 16;
	shf.l.wrap.b32 	%r9980, %r9977, %r9978, 16;
	mov.b64 	%rd18335, {%r9980, %r9979};
	add.s64 	%rd18336, %rd18329, %rd18335;
	xor.b64  	%rd18337, %rd18331, %rd18336;
	mov.b64 	{%r9981, %r9982}, %rd18337;
	shf.l.wrap.b32 	%r9983, %r9981, %r9982, 1;
	shf.l.wrap.b32 	%r9984, %r9982, %r9981, 1;
	mov.b64 	%rd18338, {%r9984, %r9983};
	ld.const.u8 	%r9985, [%rd19962+-3];
	mul.wide.u32 	%rd18339, %r9985, 8;
	add.s64 	%rd18340, %rd3, %rd18339;
	ld.local.u64 	%rd18341, [%rd18340];
	ld.const.u8 	%r9986, [%rd19962+-2];
	mul.wide.u32 	%rd18342, %r9986, 8;
	add.s64 	%rd18343, %rd3, %rd18342;
	ld.local.u64 	%rd18344, [%rd18343];
	add.s64 	%rd18345, %rd19970, %rd18341;
	add.s64 	%rd18346, %rd18345, %rd19969;
	xor.b64  	%rd18347, %rd19968, %rd18346;
	mov.b64 	{%r9987, %r9988}, %rd18347;
	mov.b64 	%rd18348, {%r9988, %r9987};
	add.s64 	%rd18349, %rd19967, %rd18348;
	xor.b64  	%rd18350, %rd19969, %rd18349;
	mov.b64 	{%r9989, %r9990}, %rd18350;
	shf.l.wrap.b32 	%r9991, %r9990, %r9989, 8;
	shf.l.wrap.b32 	%r9992, %r9989, %r9990, 8;
	mov.b64 	%rd18351, {%r9992, %r9991};
	add.s64 	%rd18352, %rd18351, %rd18344;
	add.s64 	%rd18353, %rd18352, %rd18346;
	xor.b64  	%rd18354, %rd18348, %rd18353;
	mov.b64 	{%r9993, %r9994}, %rd18354;
	shf.l.wrap.b32 	%r9995, %r9994, %r9993, 16;
	shf.l.wrap.b32 	%r9996, %r9993, %r9994, 16;
	mov.b64 	%rd18355, {%r9996, %r9995};
	add.s64 	%rd18356, %rd18349, %rd18355;
	xor.b64  	%rd18357, %rd18351, %rd18356;
	mov.b64 	{%r9997, %r9998}, %rd18357;
	shf.l.wrap.b32 	%r9999, %r9997, %r9998, 1;
	shf.l.wrap.b32 	%r10000, %r9998, %r9997, 1;
	mov.b64 	%rd18358, {%r10000, %r9999};
	ld.const.u8 	%r10001, [%rd19962+-1];
	mul.wide.u32 	%rd18359, %r10001, 8;
	add.s64 	%rd18360, %rd3, %rd18359;
	ld.local.u64 	%rd18361, [%rd18360];
	ld.const.u8 	%r10002, [%rd19962];
	mul.wide.u32 	%rd18362, %r10002, 8;
	add.s64 	%rd18363, %rd3, %rd18362;
	ld.local.u64 	%rd18364, [%rd18363];
	add.s64 	%rd18365, %rd19966, %rd18361;
	add.s64 	%rd18366, %rd18365, %rd19965;
	xor.b64  	%rd18367, %rd19964, %rd18366;
	mov.b64 	{%r10003, %r10004}, %rd18367;
	mov.b64 	%rd18368, {%r10004, %r10003};
	add.s64 	%rd18369, %rd19963, %rd18368;
	xor.b64  	%rd18370, %rd19965, %rd18369;
	mov.b64 	{%r10005, %r10006}, %rd18370;
	shf.l.wrap.b32 	%r10007, %r10006, %r10005, 8;
	shf.l.wrap.b32 	%r10008, %r10005, %r10006, 8;
	mov.b64 	%rd18371, {%r10008, %r10007};
	add.s64 	%rd18372, %rd18371, %rd18364;
	add.s64 	%rd18373, %rd18372, %rd18366;
	xor.b64  	%rd18374, %rd18368, %rd18373;
	mov.b64 	{%r10009, %r10010}, %rd18374;
	shf.l.wrap.b32 	%r10011, %r10010, %r10009, 16;
	shf.l.wrap.b32 	%r10012, %r10009, %r10010, 16;
	mov.b64 	%rd18375, {%r10012, %r10011};
	add.s64 	%rd18376, %rd18369, %rd18375;
	xor.b64  	%rd18377, %rd18371, %rd18376;
	mov.b64 	{%r10013, %r10014}, %rd18377;
	shf.l.wrap.b32 	%r10015, %r10013, %r10014, 1;
	shf.l.wrap.b32 	%r10016, %r10014, %r10013, 1;
	mov.b64 	%rd18378, {%r10016, %r10015};
	ld.const.u8 	%r10017, [%rd19962+1];
	mul.wide.u32 	%rd18379, %r10017, 8;
	add.s64 	%rd18380, %rd3, %rd18379;
	ld.local.u64 	%rd18381, [%rd18380];
	ld.const.u8 	%r10018, [%rd19962+2];
	mul.wide.u32 	%rd18382, %r10018, 8;
	add.s64 	%rd18383, %rd3, %rd18382;
	ld.local.u64 	%rd18384, [%rd18383];
	add.s64 	%rd18385, %rd18313, %rd18381;
	add.s64 	%rd18386, %rd18385, %rd18338;
	xor.b64  	%rd18387, %rd18375, %rd18386;
	mov.b64 	{%r10019, %r10020}, %rd18387;
	mov.b64 	%rd18388, {%r10020, %r10019};
	add.s64 	%rd18389, %rd18356, %rd18388;
	xor.b64  	%rd18390, %rd18338, %rd18389;
	mov.b64 	{%r10021, %r10022}, %rd18390;
	shf.l.wrap.b32 	%r10023, %r10022, %r10021, 8;
	shf.l.wrap.b32 	%r10024, %r10021, %r10022, 8;
	mov.b64 	%rd18391, {%r10024, %r10023};
	add.s64 	%rd18392, %rd18391, %rd18384;
	add.s64 	%rd19978, %rd18392, %rd18386;
	xor.b64  	%rd18393, %rd18388, %rd19978;
	mov.b64 	{%r10025, %r10026}, %rd18393;
	shf.l.wrap.b32 	%r10027, %r10026, %r10025, 16;
	shf.l.wrap.b32 	%r10028, %r10025, %r10026, 16;
	mov.b64 	%rd19964, {%r10028, %r10027};
	add.s64 	%rd19967, %rd18389, %rd19964;
	xor.b64  	%rd18394, %rd18391, %rd19967;
	mov.b64 	{%r10029, %r10030}, %rd18394;
	shf.l.wrap.b32 	%r10031, %r10029, %r10030, 1;
	shf.l.wrap.b32 	%r10032, %r10030, %r10029, 1;
	mov.b64 	%rd19973, {%r10032, %r10031};
	ld.const.u8 	%r10033, [%rd19962+3];
	mul.wide.u32 	%rd18395, %r10033, 8;
	add.s64 	%rd18396, %rd3, %rd18395;
	ld.local.u64 	%rd18397, [%rd18396];
	ld.const.u8 	%r10034, [%rd19962+4];
	mul.wide.u32 	%rd18398, %r10034, 8;
	add.s64 	%rd18399, %rd3, %rd18398;
	ld.local.u64 	%rd18400, [%rd18399];
	add.s64 	%rd18401, %rd18333, %rd18397;
	add.s64 	%rd18402, %rd18401, %rd18358;
	xor.b64  	%rd18403, %rd18315, %rd18402;
	mov.b64 	{%r10035, %r10036}, %rd18403;
	mov.b64 	%rd18404, {%r10036, %r10035};
	add.s64 	%rd18405, %rd18376, %rd18404;
	xor.b64  	%rd18406, %rd18358, %rd18405;
	mov.b64 	{%r10037, %r10038}, %rd18406;
	shf.l.wrap.b32 	%r10039, %r10038, %r10037, 8;
	shf.l.wrap.b32 	%r10040, %r10037, %r10038, 8;
	mov.b64 	%rd18407, {%r10040, %r10039};
	add.s64 	%rd18408, %rd18407, %rd18400;
	add.s64 	%rd19974, %rd18408, %rd18402;
	xor.b64  	%rd18409, %rd18404, %rd19974;
	mov.b64 	{%r10041, %r10042}, %rd18409;
	shf.l.wrap.b32 	%r10043, %r10042, %r10041, 16;
	shf.l.wrap.b32 	%r10044, %r10041, %r10042, 16;
	mov.b64 	%rd19976, {%r10044, %r10043};
	add.s64 	%rd19963, %rd18405, %rd19976;
	xor.b64  	%rd18410, %rd18407, %rd19963;
	mov.b64 	{%r10045, %r10046}, %rd18410;
	shf.l.wrap.b32 	%r10047, %r10045, %r10046, 1;
	shf.l.wrap.b32 	%r10048, %r10046, %r10045, 1;
	mov.b64 	%rd19969, {%r10048, %r10047};
	ld.const.u8 	%r10049, [%rd19962+5];
	mul.wide.u32 	%rd18411, %r10049, 8;
	add.s64 	%rd18412, %rd3, %rd18411;
	ld.local.u64 	%rd18413, [%rd18412];
	ld.const.u8 	%r10050, [%rd19962+6];
	mul.wide.u32 	%rd18414, %r10050, 8;
	add.s64 	%rd18415, %rd3, %rd18414;
	ld.local.u64 	%rd18416, [%rd18415];
	add.s64 	%rd18417, %rd18353, %rd18413;
	add.s64 	%rd18418, %rd18417, %rd18378;
	xor.b64  	%rd18419, %rd18335, %rd18418;
	mov.b64 	{%r10051, %r10052}, %rd18419;
	mov.b64 	%rd18420, {%r10052, %r10051};
	add.s64 	%rd18421, %rd18316, %rd18420;
	xor.b64  	%rd18422, %rd18378, %rd18421;
	mov.b64 	{%r10053, %r10054}, %rd18422;
	shf.l.wrap.b32 	%r10055, %r10054, %r10053, 8;
	shf.l.wrap.b32 	%r10056, %r10053, %r10054, 8;
	mov.b64 	%rd18423, {%r10056, %r10055};
	add.s64 	%rd18424, %rd18423, %rd18416;
	add.s64 	%rd19970, %rd18424, %rd18418;
	xor.b64  	%rd18425, %rd18420, %rd19970;
	mov.b64 	{%r10057, %r10058}, %rd18425;
	shf.l.wrap.b32 	%r10059, %r10058, %r10057, 16;
	shf.l.wrap.b32 	%r10060, %r10057, %r10058, 16;
	mov.b64 	%rd19972, {%r10060, %r10059};
	add.s64 	%rd19975, %rd18421, %rd19972;
	xor.b64  	%rd18426, %rd18423, %rd19975;
	mov.b64 	{%r10061, %r10062}, %rd18426;
	shf.l.wrap.b32 	%r10063, %r10061, %r10062, 1;
	shf.l.wrap.b32 	%r10064, %r10062, %r10061, 1;
	mov.b64 	%rd19965, {%r10064, %r10063};
	ld.const.u8 	%r10065, [%rd19962+7];
	mul.wide.u32 	%rd18427, %r10065, 8;
	add.s64 	%rd18428, %rd3, %rd18427;
	ld.local.u64 	%rd18429, [%rd18428];
	ld.const.u8 	%r10066, [%rd19962+8];
	mul.wide.u32 	%rd18430, %r10066, 8;
	add.s64 	%rd18431, %rd3, %rd18430;
	ld.local.u64 	%rd18432, [%rd18431];
	add.s64 	%rd18433, %rd18373, %rd18429;
	add.s64 	%rd18434, %rd18433, %rd18318;
	xor.b64  	%rd18435, %rd18355, %rd18434;
	mov.b64 	{%r10067, %r10068}, %rd18435;
	mov.b64 	%rd18436, {%r10068, %r10067};
	add.s64 	%rd18437, %rd18336, %rd18436;
	xor.b64  	%rd18438, %rd18318, %rd18437;
	mov.b64 	{%r10069, %r10070}, %rd18438;
	shf.l.wrap.b32 	%r10071, %r10070, %r10069, 8;
	shf.l.wrap.b32 	%r10072, %r10069, %r10070, 8;
	mov.b64 	%rd18439, {%r10072, %r10071};
	add.s64 	%rd18440, %rd18439, %rd18432;
	add.s64 	%rd19966, %rd18440, %rd18434;
	xor.b64  	%rd18441, %rd18436, %rd19966;
	mov.b64 	{%r10073, %r10074}, %rd18441;
	shf.l.wrap.b32 	%r10075, %r10074, %r10073, 16;
	shf.l.wrap.b32 	%r10076, %r10073, %r10074, 16;
	mov.b64 	%rd19968, {%r10076, %r10075};
	add.s64 	%rd19971, %rd18437, %rd19968;
	xor.b64  	%rd18442, %rd18439, %rd19971;
	mov.b64 	{%r10077, %r10078}, %rd18442;
	shf.l.wrap.b32 	%r10079, %r10077, %r10078, 1;
	shf.l.wrap.b32 	%r10080, %r10078, %r10077, 1;
	mov.b64 	%rd19977, {%r10080, %r10079};
	add.s32 	%r10439, %r10439, 1;
	add.s64 	%rd19962, %rd19962, 16;
	setp.ne.s32 	%p261, %r10439, 12;
	@%p261 bra 	$L__BB0_399;
	xor.b64  	%rd18443, %rd19975, %rd19978;
	xor.b64  	%rd19952, %rd18443, %rd19952;
	xor.b64  	%rd18444, %rd19971, %rd19974;
	xor.b64  	%rd19953, %rd18444, %rd19953;
	xor.b64  	%rd18445, %rd19967, %rd19970;
	xor.b64  	%rd19954, %rd18445, %rd19954;
	xor.b64  	%rd18446, %rd19963, %rd19966;
	xor.b64  	%rd19955, %rd18446, %rd19955;
	xor.b64  	%rd18447, %rd19976, %rd19977;
	xor.b64  	%rd19956, %rd18447, %rd19956;
	xor.b64  	%rd18448, %rd19972, %rd19973;
	xor.b64  	%rd19957, %rd18448, %rd19957;
	xor.b64  	%rd18449, %rd19968, %rd19969;
	xor.b64  	%rd19958, %rd18449, %rd19958;
	xor.b64  	%rd18450, %rd19964, %rd19965;
	xor.b64  	%rd19959, %rd18450, %rd19959;
	add.s64 	%rd19960, %rd2701, -128;
	setp.gt.u64 	%p262, %rd19960, 128;
	add.s64 	%rd19951, %rd19983, 128;
	@%p262 bra 	$L__BB0_398;
	mov.b32 	%r10081, 0;
	st.local.v4.b32 	[%rd2], {%r10081, %r10081, %r10081, %r10081};
	st.local.v4.b32 	[%rd2+16], {%r10081, %r10081, %r10081, %r10081};
	st.local.v4.b32 	[%rd2+32], {%r10081, %r10081, %r10081, %r10081};
	st.local.v4.b32 	[%rd2+48], {%r10081, %r10081, %r10081, %r10081};
	st.local.v4.b32 	[%rd2+64], {%r10081, %r10081, %r10081, %r10081};
	st.local.v4.b32 	[%rd2+80], {%r10081, %r10081, %r10081, %r10081};
	st.local.v4.b32 	[%rd2+96], {%r10081, %r10081, %r10081, %r10081};
	st.local.v4.b32 	[%rd2+112], {%r10081, %r10081, %r10081, %r10081};
	and.b64  	%rd2752, %rd2701, 12;
	setp.gt.u64 	%p263, %rd19960, 15;
	mov.b64 	%rd19979, 0;
	@%p263 bra 	$L__BB0_411;
$L__BB0_402:
	setp.eq.s64 	%p265, %rd2752, 0;
	@%p265 bra 	$L__BB0_407;
	setp.lt.u64 	%p266, %rd2752, 8;
	@%p266 bra 	$L__BB0_405;
	add.s64 	%rd18452, %rd2703, %rd19979;
	ld.local.u8 	%rs334, [%rd18452+128];
	add.s64 	%rd18453, %rd2, %rd19979;
	st.local.u8 	[%rd18453], %rs334;
	ld.local.u8 	%rs335, [%rd18452+129];
	st.local.u8 	[%rd18453+1], %rs335;
	ld.local.u8 	%rs336, [%rd18452+130];
	st.local.u8 	[%rd18453+2], %rs336;
	ld.local.u8 	%rs337, [%rd18452+131];
	st.local.u8 	[%rd18453+3], %rs337;
	ld.local.u8 	%rs338, [%rd18452+132];
	st.local.u8 	[%rd18453+4], %rs338;
	ld.local.u8 	%rs339, [%rd18452+133];
	st.local.u8 	[%rd18453+5], %rs339;
	ld.local.u8 	%rs340, [%rd18452+134];
	st.local.u8 	[%rd18453+6], %rs340;
	ld.local.u8 	%rs341, [%rd18452+135];
	st.local.u8 	[%rd18453+7], %rs341;
	add.s64 	%rd19979, %rd19979, 8;
$L__BB0_405:
	and.b64  	%rd18454, %rd2701, 4;
	setp.eq.s64 	%p267, %rd18454, 0;
	@%p267 bra 	$L__BB0_407;
	add.s64 	%rd18455, %rd2703, %rd19979;
	ld.local.u8 	%rs342, [%rd18455+128];
	add.s64 	%rd18456, %rd2, %rd19979;
	st.local.u8 	[%rd18456], %rs342;
	ld.local.u8 	%rs343, [%rd18455+129];
	st.local.u8 	[%rd18456+1], %rs343;
	ld.local.u8 	%rs344, [%rd18455+130];
	st.local.u8 	[%rd18456+2], %rs344;
	ld.local.u8 	%rs345, [%rd18455+131];
	st.local.u8 	[%rd18456+3], %rs345;
$L__BB0_407:
	ld.local.v4.b32 	{%r10091, %r10092, %r10093, %r10094}, [%rd2];
	bfe.u32 	%r10095, %r10094, 24, 8;
	bfe.u32 	%r10096, %r10094, 16, 8;
	bfe.u32 	%r10097, %r10094, 8, 8;
	bfe.u32 	%r10098, %r10094, 0, 8;
	bfe.u32 	%r10099, %r10093, 0, 8;
	bfe.u32 	%r10100, %r10092, 24, 8;
	bfe.u32 	%r10101, %r10092, 16, 8;
	bfe.u32 	%r10102, %r10092, 8, 8;
	bfe.u32 	%r10103, %r10092, 0, 8;
	ld.local.u32 	%rd18458, [%rd2];
	cvt.u64.u32 	%rd18459, %r10103;
	shl.b64 	%rd18460, %rd18459, 32;
	and.b64  	%rd18461, %rd18460, 1095216660480;
	or.b64  	%rd18462, %rd18461, %rd18458;
	cvt.u64.u32 	%rd18463, %r10102;
	shl.b64 	%rd18464, %rd18463, 40;
	and.b64  	%rd18465, %rd18464, 280375465082880;
	or.b64  	%rd18466, %rd18465, %rd18462;
	cvt.u64.u32 	%rd18467, %r10101;
	shl.b64 	%rd18468, %rd18467, 48;
	and.b64  	%rd18469, %rd18468, 71776119061217280;
	or.b64  	%rd18470, %rd18469, %rd18466;
	cvt.u64.u32 	%rd18471, %r10100;
	shl.b64 	%rd18472, %rd18471, 56;
	or.b64  	%rd18473, %rd18472, %rd18470;
	cvt.u64.u32 	%rd18474, %r10099;
	and.b64  	%rd18475, %rd18474, 255;
	bfe.u32 	%r10104, %r10093, 8, 8;
	mul.wide.u32 	%rd18476, %r10104, 256;
	or.b64  	%rd18477, %rd18476, %rd18475;
	bfe.u32 	%r10105, %r10093, 16, 8;
	mul.wide.u32 	%rd18478, %r10105, 65536;
	or.b64  	%rd18479, %rd18478, %rd18477;
	bfe.u32 	%r10106, %r10093, 24, 8;
	mul.wide.u32 	%rd18480, %r10106, 16777216;
	or.b64  	%rd18481, %rd18480, %rd18479;
	cvt.u64.u32 	%rd18482, %r10098;
	shl.b64 	%rd18483, %rd18482, 32;
	and.b64  	%rd18484, %rd18483, 1095216660480;
	or.b64  	%rd18485, %rd18484, %rd18481;
	cvt.u64.u32 	%rd18486, %r10097;
	shl.b64 	%rd18487, %rd18486, 40;
	and.b64  	%rd18488, %rd18487, 280375465082880;
	or.b64  	%rd18489, %rd18488, %rd18485;
	cvt.u64.u32 	%rd18490, %r10096;
	shl.b64 	%rd18491, %rd18490, 48;
	and.b64  	%rd18492, %rd18491, 71776119061217280;
	or.b64  	%rd18493, %rd18492, %rd18489;
	cvt.u64.u32 	%rd18494, %r10095;
	shl.b64 	%rd18495, %rd18494, 56;
	or.b64  	%rd18496, %rd18495, %rd18493;
	st.local.v2.u64 	[%rd3], {%rd18473, %rd18496};
	ld.local.v4.b32 	{%r10107, %r10108, %r10109, %r10110}, [%rd2+16];
	bfe.u32 	%r10111, %r10110, 24, 8;
	bfe.u32 	%r10112, %r10110, 16, 8;
	bfe.u32 	%r10113, %r10110, 8, 8;
	bfe.u32 	%r10114, %r10110, 0, 8;
	bfe.u32 	%r10115, %r10109, 0, 8;
	bfe.u32 	%r10116, %r10108, 24, 8;
	bfe.u32 	%r10117, %r10108, 16, 8;
	bfe.u32 	%r10118, %r10108, 8, 8;
	bfe.u32 	%r10119, %r10108, 0, 8;
	ld.local.u32 	%rd18497, [%rd2+16];
	cvt.u64.u32 	%rd18498, %r10119;
	shl.b64 	%rd18499, %rd18498, 32;
	and.b64  	%rd18500, %rd18499, 1095216660480;
	or.b64  	%rd18501, %rd18500, %rd18497;
	cvt.u64.u32 	%rd18502, %r10118;
	shl.b64 	%rd18503, %rd18502, 40;
	and.b64  	%rd18504, %rd18503, 280375465082880;
	or.b64  	%rd18505, %rd18504, %rd18501;
	cvt.u64.u32 	%rd18506, %r10117;
	shl.b64 	%rd18507, %rd18506, 48;
	and.b64  	%rd18508, %rd18507, 71776119061217280;
	or.b64  	%rd18509, %rd18508, %rd18505;
	cvt.u64.u32 	%rd18510, %r10116;
	shl.b64 	%rd18511, %rd18510, 56;
	or.b64  	%rd18512, %rd18511, %rd18509;
	cvt.u64.u32 	%rd18513, %r10115;
	and.b64  	%rd18514, %rd18513, 255;
	bfe.u32 	%r10120, %r10109, 8, 8;
	mul.wide.u32 	%rd18515, %r10120, 256;
	or.b64  	%rd18516, %rd18515, %rd18514;
	bfe.u32 	%r10121, %r10109, 16, 8;
	mul.wide.u32 	%rd18517, %r10121, 65536;
	or.b64  	%rd18518, %rd18517, %rd18516;
	bfe.u32 	%r10122, %r10109, 24, 8;
	mul.wide.u32 	%rd18519, %r10122, 16777216;
	or.b64  	%rd18520, %rd18519, %rd18518;
	cvt.u64.u32 	%rd18521, %r10114;
	shl.b64 	%rd18522, %rd18521, 32;
	and.b64  	%rd18523, %rd18522, 1095216660480;
	or.b64  	%rd18524, %rd18523, %rd18520;
	cvt.u64.u32 	%rd18525, %r10113;
	shl.b64 	%rd18526, %rd18525, 40;
	and.b64  	%rd18527, %rd18526, 280375465082880;
	or.b64  	%rd18528, %rd18527, %rd18524;
	cvt.u64.u32 	%rd18529, %r10112;
	shl.b64 	%rd18530, %rd18529, 48;
	and.b64  	%rd18531, %rd18530, 71776119061217280;
	or.b64  	%rd18532, %rd18531, %rd18528;
	cvt.u64.u32 	%rd18533, %r10111;
	shl.b64 	%rd18534, %rd18533, 56;
	or.b64  	%rd18535, %rd18534, %rd18532;
	st.local.v2.u64 	[%rd3+16], {%rd18512, %rd18535};
	ld.local.v4.b32 	{%r10123, %r10124, %r10125, %r10126}, [%rd2+32];
	bfe.u32 	%r10127, %r10126, 24, 8;
	bfe.u32 	%r10128, %r10126, 16, 8;
	bfe.u32 	%r10129, %r10126, 8, 8;
	bfe.u32 	%r10130, %r10126, 0, 8;
	bfe.u32 	%r10131, %r10125, 0, 8;
	bfe.u32 	%r10132, %r10124, 24, 8;
	bfe.u32 	%r10133, %r10124, 16, 8;
	bfe.u32 	%r10134, %r10124, 8, 8;
	bfe.u32 	%r10135, %r10124, 0, 8;
	ld.local.u32 	%rd18536, [%rd2+32];
	cvt.u64.u32 	%rd18537, %r10135;
	shl.b64 	%rd18538, %rd18537, 32;
	and.b64  	%rd18539, %rd18538, 1095216660480;
	or.b64  	%rd18540, %rd18539, %rd18536;
	cvt.u64.u32 	%rd18541, %r10134;
	shl.b64 	%rd18542, %rd18541, 40;
	and.b64  	%rd18543, %rd18542, 280375465082880;
	or.b64  	%rd18544, %rd18543, %rd18540;
	cvt.u64.u32 	%rd18545, %r10133;
	shl.b64 	%rd18546, %rd18545, 48;
	and.b64  	%rd18547, %rd18546, 71776119061217280;
	or.b64  	%rd18548, %rd18547, %rd18544;
	cvt.u64.u32 	%rd18549, %r10132;
	shl.b64 	%rd18550, %rd18549, 56;
	or.b64  	%rd18551, %rd18550, %rd18548;
	cvt.u64.u32 	%rd18552, %r10131;
	and.b64  	%rd18553, %rd18552, 255;
	bfe.u32 	%r10136, %r10125, 8, 8;
	mul.wide.u32 	%rd18554, %r10136, 256;
	or.b64  	%rd18555, %rd18554, %rd18553;
	bfe.u32 	%r10137, %r10125, 16, 8;
	mul.wide.u32 	%rd18556, %r10137, 65536;
	or.b64  	%rd18557, %rd18556, %rd18555;
	bfe.u32 	%r10138, %r10125, 24, 8;
	mul.wide.u32 	%rd18558, %r10138, 16777216;
	or.b64  	%rd18559, %rd18558, %rd18557;
	cvt.u64.u32 	%rd18560, %r10130;
	shl.b64 	%rd18561, %rd18560, 32;
	and.b64  	%rd18562, %rd18561, 1095216660480;
	or.b64  	%rd18563, %rd18562, %rd18559;
	cvt.u64.u32 	%rd18564, %r10129;
	shl.b64 	%rd18565, %rd18564, 40;
	and.b64  	%rd18566, %rd18565, 280375465082880;
	or.b64  	%rd18567, %rd18566, %rd18563;
	cvt.u64.u32 	%rd18568, %r10128;
	shl.b64 	%rd18569, %rd18568, 48;
	and.b64  	%rd18570, %rd18569, 71776119061217280;
	or.b64  	%rd18571, %rd18570, %rd18567;
	cvt.u64.u32 	%rd18572, %r10127;
	shl.b64 	%rd18573, %rd18572, 56;
	or.b64  	%rd18574, %rd18573, %rd18571;
	st.local.v2.u64 	[%rd3+32], {%rd18551, %rd18574};
	ld.local.v4.b32 	{%r10139, %r10140, %r10141, %r10142}, [%rd2+48];
	bfe.u32 	%r10143, %r10142, 24, 8;
	bfe.u32 	%r10144, %r10142, 16, 8;
	bfe.u32 	%r10145, %r10142, 8, 8;
	bfe.u32 	%r10146, %r10142, 0, 8;
	bfe.u32 	%r10147, %r10141, 0, 8;
	bfe.u32 	%r10148, %r10140, 24, 8;
	bfe.u32 	%r10149, %r10140, 16, 8;
	bfe.u32 	%r10150, %r10140, 8, 8;
	bfe.u32 	%r10151, %r10140, 0, 8;
	ld.local.u32 	%rd18575, [%rd2+48];
	cvt.u64.u32 	%rd18576, %r10151;
	shl.b64 	%rd18577, %rd18576, 32;
	and.b64  	%rd18578, %rd18577, 1095216660480;
	or.b64  	%rd18579, %rd18578, %rd18575;
	cvt.u64.u32 	%rd18580, %r10150;
	shl.b64 	%rd18581, %rd18580, 40;
	and.b64  	%rd18582, %rd18581, 280375465082880;
	or.b64  	%rd18583, %rd18582, %rd18579;
	cvt.u64.u32 	%rd18584, %r10149;
	shl.b64 	%rd18585, %rd18584, 48;
	and.b64  	%rd18586, %rd18585, 71776119061217280;
	or.b64  	%rd18587, %rd18586, %rd18583;
	cvt.u64.u32 	%rd18588, %r10148;
	shl.b64 	%rd18589, %rd18588, 56;
	or.b64  	%rd18590, %rd18589, %rd18587;
	cvt.u64.u32 	%rd18591, %r10147;
	and.b64  	%rd18592, %rd18591, 255;
	bfe.u32 	%r10152, %r10141, 8, 8;
	mul.wide.u32 	%rd18593, %r10152, 256;
	or.b64  	%rd18594, %rd18593, %rd18592;
	bfe.u32 	%r10153, %r10141, 16, 8;
	mul.wide.u32 	%rd18595, %r10153, 65536;
	or.b64  	%rd18596, %rd18595, %rd18594;
	bfe.u32 	%r10154, %r10141, 24, 8;
	mul.wide.u32 	%rd18597, %r10154, 16777216;
	or.b64  	%rd18598, %rd18597, %rd18596;
	cvt.u64.u32 	%rd18599, %r10146;
	shl.b64 	%rd18600, %rd18599, 32;
	and.b64  	%rd18601, %rd18600, 1095216660480;
	or.b64  	%rd18602, %rd18601, %rd18598;
	cvt.u64.u32 	%rd18603, %r10145;
	shl.b64 	%rd18604, %rd18603, 40;
	and.b64  	%rd18605, %rd18604, 280375465082880;
	or.b64  	%rd18606, %rd18605, %rd18602;
	cvt.u64.u32 	%rd18607, %r10144;
	shl.b64 	%rd18608, %rd18607, 48;
	and.b64  	%rd18609, %rd18608, 71776119061217280;
	or.b64  	%rd18610, %rd18609, %rd18606;
	cvt.u64.u32 	%rd18611, %r10143;
	shl.b64 	%rd18612, %rd18611, 56;
	or.b64  	%rd18613, %rd18612, %rd18610;
	st.local.v2.u64 	[%rd3+48], {%rd18590, %rd18613};
	ld.local.v4.b32 	{%r10155, %r10156, %r10157, %r10158}, [%rd2+64];
	bfe.u32 	%r10159, %r10158, 24, 8;
	bfe.u32 	%r10160, %r10158, 16, 8;
	bfe.u32 	%r10161, %r10158, 8, 8;
	bfe.u32 	%r10162, %r10158, 0, 8;
	bfe.u32 	%r10163, %r10157, 0, 8;
	bfe.u32 	%r10164, %r10156, 24, 8;
	bfe.u32 	%r10165, %r10156, 16, 8;
	bfe.u32 	%r10166, %r10156, 8, 8;
	bfe.u32 	%r10167, %r10156, 0, 8;
	ld.local.u32 	%rd18614, [%rd2+64];
	cvt.u64.u32 	%rd18615, %r10167;
	shl.b64 	%rd18616, %rd18615, 32;
	and.b64  	%rd18617, %rd18616, 1095216660480;
	or.b64  	%rd18618, %rd18617, %rd18614;
	cvt.u64.u32 	%rd18619, %r10166;
	shl.b64 	%rd18620, %rd18619, 40;
	and.b64  	%rd18621, %rd18620, 280375465082880;
	or.b64  	%rd18622, %rd18621, %rd18618;
	cvt.u64.u32 	%rd18623, %r10165;
	shl.b64 	%rd18624, %rd18623, 48;
	and.b64  	%rd18625, %rd18624, 71776119061217280;
	or.b64  	%rd18626, %rd18625, %rd18622;
	cvt.u64.u32 	%rd18627, %r10164;
	shl.b64 	%rd18628, %rd18627, 56;
	or.b64  	%rd18629, %rd18628, %rd18626;
	cvt.u64.u32 	%rd18630, %r10163;
	and.b64  	%rd18631, %rd18630, 255;
	bfe.u32 	%r10168, %r10157, 8, 8;
	mul.wide.u32 	%rd18632, %r10168, 256;
	or.b64  	%rd18633, %rd18632, %rd18631;
	bfe.u32 	%r10169, %r10157, 16, 8;
	mul.wide.u32 	%rd18634, %r10169, 65536;
	or.b64  	%rd18635, %rd18634, %rd18633;
	bfe.u32 	%r10170, %r10157, 24, 8;
	mul.wide.u32 	%rd18636, %r10170, 16777216;
	or.b64  	%rd18637, %rd18636, %rd18635;
	cvt.u64.u32 	%rd18638, %r10162;
	shl.b64 	%rd18639, %rd18638, 32;
	and.b64  	%rd18640, %rd18639, 1095216660480;
	or.b64  	%rd18641, %rd18640, %rd18637;
	cvt.u64.u32 	%rd18642, %r10161;
	shl.b64 	%rd18643, %rd18642, 40;
	and.b64  	%rd18644, %rd18643, 280375465082880;
	or.b64  	%rd18645, %rd18644, %rd18641;
	cvt.u64.u32 	%rd18646, %r10160;
	shl.b64 	%rd18647, %rd18646, 48;
	and.b64  	%rd18648, %rd18647, 71776119061217280;
	or.b64  	%rd18649, %rd18648, %rd18645;
	cvt.u64.u32 	%rd18650, %r10159;
	shl.b64 	%rd18651, %rd18650, 56;
	or.b64  	%rd18652, %rd18651, %rd18649;
	st.local.v2.u64 	[%rd3+64], {%rd18629, %rd18652};
	ld.local.v4.b32 	{%r10171, %r10172, %r10173, %r10174}, [%rd2+80];
	bfe.u32 	%r10175, %r10174, 24, 8;
	bfe.u32 	%r10176, %r10174, 16, 8;
	bfe.u32 	%r10177, %r10174, 8, 8;
	bfe.u32 	%r10178, %r10174, 0, 8;
	bfe.u32 	%r10179, %r10173, 0, 8;
	bfe.u32 	%r10180, %r10172, 24, 8;
	bfe.u32 	%r10181, %r10172, 16, 8;
	bfe.u32 	%r10182, %r10172, 8, 8;
	bfe.u32 	%r10183, %r10172, 0, 8;
	ld.local.u32 	%rd18653, [%rd2+80];
	cvt.u64.u32 	%rd18654, %r10183;
	shl.b64 	%rd18655, %rd18654, 32;
	and.b64  	%rd18656, %rd18655, 1095216660480;
	or.b64  	%rd18657, %rd18656, %rd18653;
	cvt.u64.u32 	%rd18658, %r10182;
	shl.b64 	%rd18659, %rd18658, 40;
	and.b64  	%rd18660, %rd18659, 280375465082880;
	or.b64  	%rd18661, %rd18660, %rd18657;
	cvt.u64.u32 	%rd18662, %r10181;
	shl.b64 	%rd18663, %rd18662, 48;
	and.b64  	%rd18664, %rd18663, 71776119061217280;
	or.b64  	%rd18665, %rd18664, %rd18661;
	cvt.u64.u32 	%rd18666, %r10180;
	shl.b64 	%rd18667, %rd18666, 56;
	or.b64  	%rd18668, %rd18667, %rd18665;
	cvt.u64.u32 	%rd18669, %r10179;
	and.b64  	%rd18670, %rd18669, 255;
	bfe.u32 	%r10184, %r10173, 8, 8;
	mul.wide.u32 	%rd18671, %r10184, 256;
	or.b64  	%rd18672, %rd18671, %rd18670;
	bfe.u32 	%r10185, %r10173, 16, 8;
	mul.wide.u32 	%rd18673, %r10185, 65536;
	or.b64  	%rd18674, %rd18673, %rd18672;
	bfe.u32 	%r10186, %r10173, 24, 8;
	mul.wide.u32 	%rd18675, %r10186, 16777216;
	or.b64  	%rd18676, %rd18675, %rd18674;
	cvt.u64.u32 	%rd18677, %r10178;
	shl.b64 	%rd18678, %rd18677, 32;
	and.b64  	%rd18679, %rd18678, 1095216660480;
	or.b64  	%rd18680, %rd18679, %rd18676;
	cvt.u64.u32 	%rd18681, %r10177;
	shl.b64 	%rd18682, %rd18681, 40;
	and.b64  	%rd18683, %rd18682, 280375465082880;
	or.b64  	%rd18684, %rd18683, %rd18680;
	cvt.u64.u32 	%rd18685, %r10176;
	shl.b64 	%rd18686, %rd18685, 48;
	and.b64  	%rd18687, %rd18686, 71776119061217280;
	or.b64  	%rd18688, %rd18687, %rd18684;
	cvt.u64.u32 	%rd18689, %r10175;
	shl.b64 	%rd18690, %rd18689, 56;
	or.b64  	%rd18691, %rd18690, %rd18688;
	st.local.v2.u64 	[%rd3+80], {%rd18668, %rd18691};
	ld.local.v4.b32 	{%r10187, %r10188, %r10189, %r10190}, [%rd2+96];
	bfe.u32 	%r10191, %r10190, 24, 8;
	bfe.u32 	%r10192, %r10190, 16, 8;
	bfe.u32 	%r10193, %r10190, 8, 8;
	bfe.u32 	%r10194, %r10190, 0, 8;
	bfe.u32 	%r10195, %r10189, 0, 8;
	bfe.u32 	%r10196, %r10188, 24, 8;
	bfe.u32 	%r10197, %r10188, 16, 8;
	bfe.u32 	%r10198, %r10188, 8, 8;
	bfe.u32 	%r10199, %r10188, 0, 8;
	ld.local.u32 	%rd18692, [%rd2+96];
	cvt.u64.u32 	%rd18693, %r10199;
	shl.b64 	%rd18694, %rd18693, 32;
	and.b64  	%rd18695, %rd18694, 1095216660480;
	or.b64  	%rd18696, %rd18695, %rd18692;
	cvt.u64.u32 	%rd18697, %r10198;
	shl.b64 	%rd18698, %rd18697, 40;
	and.b64  	%rd18699, %rd18698, 280375465082880;
	or.b64  	%rd18700, %rd18699, %rd18696;
	cvt.u64.u32 	%rd18701, %r10197;
	shl.b64 	%rd18702, %rd18701, 48;
	and.b64  	%rd18703, %rd18702, 71776119061217280;
	or.b64  	%rd18704, %rd18703, %rd18700;
	cvt.u64.u32 	%rd18705, %r10196;
	shl.b64 	%rd18706, %rd18705, 56;
	or.b64  	%rd18707, %rd18706, %rd18704;
	cvt.u64.u32 	%rd18708, %r10195;
	and.b64  	%rd18709, %rd18708, 255;
	bfe.u32 	%r10200, %r10189, 8, 8;
	mul.wide.u32 	%rd18710, %r10200, 256;
	or.b64  	%rd18711, %rd18710, %rd18709;
	bfe.u32 	%r10201, %r10189, 16, 8;
	mul.wide.u32 	%rd18712, %r10201, 65536;
	or.b64  	%rd18713, %rd18712, %rd18711;
	bfe.u32 	%r10202, %r10189, 24, 8;
	mul.wide.u32 	%rd18714, %r10202, 16777216;
	or.b64  	%rd18715, %rd18714, %rd18713;
	cvt.u64.u32 	%rd18716, %r10194;
	shl.b64 	%rd18717, %rd18716, 32;
	and.b64  	%rd18718, %rd18717, 1095216660480;
	or.b64  	%rd18719, %rd18718, %rd18715;
	cvt.u64.u32 	%rd18720, %r10193;
	shl.b64 	%rd18721, %rd18720, 40;
	and.b64  	%rd18722, %rd18721, 280375465082880;
	or.b64  	%rd18723, %rd18722, %rd18719;
	cvt.u64.u32 	%rd18724, %r10192;
	shl.b64 	%rd18725, %rd18724, 48;
	and.b64  	%rd18726, %rd18725, 71776119061217280;
	or.b64  	%rd18727, %rd18726, %rd18723;
	cvt.u64.u32 	%rd18728, %r10191;
	shl.b64 	%rd18729, %rd18728, 56;
	or.b64  	%rd18730, %rd18729, %rd18727;
	st.local.v2.u64 	[%rd3+96], {%rd18707, %rd18730};
	ld.local.v4.b32 	{%r10203, %r10204, %r10205, %r10206}, [%rd2+112];
	bfe.u32 	%r10207, %r10206, 24, 8;
	bfe.u32 	%r10208, %r10206, 16, 8;
	bfe.u32 	%r10209, %r10206, 8, 8;
	bfe.u32 	%r10210, %r10206, 0, 8;
	bfe.u32 	%r10211, %r10205, 0, 8;
	bfe.u32 	%r10212, %r10204, 24, 8;
	bfe.u32 	%r10213, %r10204, 16, 8;
	bfe.u32 	%r10214, %r10204, 8, 8;
	bfe.u32 	%r10215, %r10204, 0, 8;
	ld.local.u32 	%rd18731, [%rd2+112];
	cvt.u64.u32 	%rd18732, %r10215;
	shl.b64 	%rd18733, %rd18732, 32;
	and.b64  	%rd18734, %rd18733, 1095216660480;
	or.b64  	%rd18735, %rd18734, %rd18731;
	cvt.u64.u32 	%rd18736, %r10214;
	shl.b64 	%rd18737, %rd18736, 40;
	and.b64  	%rd18738, %rd18737, 280375465082880;
	or.b64  	%rd18739, %rd18738, %rd18735;
	cvt.u64.u32 	%rd18740, %r10213;
	shl.b64 	%rd18741, %rd18740, 48;
	and.b64  	%rd18742, %rd18741, 71776119061217280;
	or.b64  	%rd18743, %rd18742, %rd18739;
	cvt.u64.u32 	%rd18744, %r10212;
	shl.b64 	%rd18745, %rd18744, 56;
	or.b64  	%rd18746, %rd18745, %rd18743;
	cvt.u64.u32 	%rd18747, %r10211;
	and.b64  	%rd18748, %rd18747, 255;
	bfe.u32 	%r10216, %r10205, 8, 8;
	mul.wide.u32 	%rd18749, %r10216, 256;
	or.b64  	%rd18750, %rd18749, %rd18748;
	bfe.u32 	%r10217, %r10205, 16, 8;
	mul.wide.u32 	%rd18751, %r10217, 65536;
	or.b64  	%rd18752, %rd18751, %rd18750;
	bfe.u32 	%r10218, %r10205, 24, 8;
	mul.wide.u32 	%rd18753, %r10218, 16777216;
	or.b64  	%rd18754, %rd18753, %rd18752;
	cvt.u64.u32 	%rd18755, %r10210;
	shl.b64 	%rd18756, %rd18755, 32;
	and.b64  	%rd18757, %rd18756, 1095216660480;
	or.b64  	%rd18758, %rd18757, %rd18754;
	cvt.u64.u32 	%rd18759, %r10209;
	shl.b64 	%rd18760, %rd18759, 40;
	and.b64  	%rd18761, %rd18760, 280375465082880;
	or.b64  	%rd18762, %rd18761, %rd18758;
	cvt.u64.u32 	%rd18763, %r10208;
	shl.b64 	%rd18764, %rd18763, 48;
	and.b64  	%rd18765, %rd18764, 71776119061217280;
	or.b64  	%rd18766, %rd18765, %rd18762;
	cvt.u64.u32 	%rd18767, %r10207;
	shl.b64 	%rd18768, %rd18767, 56;
	or.b64  	%rd18769, %rd18768, %rd18766;
	st.local.v2.u64 	[%rd3+112], {%rd18746, %rd18769};
	add.s64 	%rd18770, %rd2701, %rd2702;
	xor.b64  	%rd19998, %rd2586, %rd18770;
	add.s64 	%rd19984, %rd17032, 7;
	mov.b32 	%r10440, 0;
	mov.u64 	%rd19987, %rd19959;
	mov.u64 	%rd19988, %rd19955;
	mov.u64 	%rd19991, %rd19958;
	mov.u64 	%rd19992, %rd19954;
	mov.u64 	%rd19995, %rd19957;
	mov.u64 	%rd19996, %rd19953;
	mov.u64 	%rd19999, %rd19956;
	mov.u64 	%rd20000, %rd19952;
$L__BB0_408:
	ld.const.u8 	%r10219, [%rd19984+-7];
	mul.wide.u32 	%rd18772, %r10219, 8;
	add.s64 	%rd18773, %rd3, %rd18772;
	ld.local.u64 	%rd18774, [%rd18773];
	ld.const.u8 	%r10220, [%rd19984+-6];
	mul.wide.u32 	%rd18775, %r10220, 8;
	add.s64 	%rd18776, %rd3, %rd18775;
	ld.local.u64 	%rd18777, [%rd18776];
	add.s64 	%rd18778, %rd20000, %rd18774;
	add.s64 	%rd18779, %rd18778, %rd19999;
	xor.b64  	%rd18780, %rd19998, %rd18779;
	mov.b64 	{%r10221, %r10222}, %rd18780;
	mov.b64 	%rd18781, {%r10222, %r10221};
	add.s64 	%rd18782, %rd19997, %rd18781;
	xor.b64  	%rd18783, %rd19999, %rd18782;
	mov.b64 	{%r10223, %r10224}, %rd18783;
	shf.l.wrap.b32 	%r10225, %r10224, %r10223, 8;
	shf.l.wrap.b32 	%r10226, %r10223, %r10224, 8;
	mov.b64 	%rd18784, {%r10226, %r10225};
	add.s64 	%rd18785, %rd18784, %rd18777;
	add.s64 	%rd18786, %rd18785, %rd18779;
	xor.b64  	%rd18787, %rd18781, %rd18786;
	mov.b64 	{%r10227, %r10228}, %rd18787;
	shf.l.wrap.b32 	%r10229, %r10228, %r10227, 16;
	shf.l.wrap.b32 	%r10230, %r10227, %r10228, 16;
	mov.b64 	%rd18788, {%r10230, %r10229};
	add.s64 	%rd18789, %rd18782, %rd18788;
	xor.b64  	%rd18790, %rd18784, %rd18789;
	mov.b64 	{%r10231, %r10232}, %rd18790;
	shf.l.wrap.b32 	%r10233, %r10231, %r10232, 1;
	shf.l.wrap.b32 	%r10234, %r10232, %r10231, 1;
	mov.b64 	%rd18791, {%r10234, %r10233};
	ld.const.u8 	%r10235, [%rd19984+-5];
	mul.wide.u32 	%rd18792, %r10235, 8;
	add.s64 	%rd18793, %rd3, %rd18792;
	ld.local.u64 	%rd18794, [%rd18793];
	ld.const.u8 	%r10236, [%rd19984+-4];
	mul.wide.u32 	%rd18795, %r10236, 8;
	add.s64 	%rd18796, %rd3, %rd18795;
	ld.local.u64 	%rd18797, [%rd18796];
	add.s64 	%rd18798, %rd19996, %rd18794;
	add.s64 	%rd18799, %rd18798, %rd19995;
	xor.b64  	%rd18800, %rd19994, %rd18799;
	mov.b64 	{%r10237, %r10238}, %rd18800;
	mov.b64 	%rd18801, {%r10238, %r10237};
	add.s64 	%rd18802, %rd19993, %rd18801;
	xor.b64  	%rd18803, %rd19995, %rd18802;
	mov.b64 	{%r10239, %r10240}, %rd18803;
	shf.l.wrap.b32 	%r10241, %r10240, %r10239, 8;
	shf.l.wrap.b32 	%r10242, %r10239, %r10240, 8;
	mov.b64 	%rd18804, {%r10242, %r10241};
	add.s64 	%rd18805, %rd18804, %rd18797;
	add.s64 	%rd18806, %rd18805, %rd18799;
	xor.b64  	%rd18807, %rd18801, %rd18806;
	mov.b64 	{%r10243, %r10244}, %rd18807;
	shf.l.wrap.b32 	%r10245, %r10244, %r10243, 16;
	shf.l.wrap.b32 	%r10246, %r10243, %r10244, 16;
	mov.b64 	%rd18808, {%r10246, %r10245};
	add.s64 	%rd18809, %rd18802, %rd18808;
	xor.b64  	%rd18810, %rd18804, %rd18809;
	mov.b64 	{%r10247, %r10248}, %rd18810;
	shf.l.wrap.b32 	%r10249, %r10247, %r10248, 1;
	shf.l.wrap.b32 	%r10250, %r10248, %r10247, 1;
	mov.b64 	%rd18811, {%r10250, %r10249};
	ld.const.u8 	%r10251, [%rd19984+-3];
	mul.wide.u32 	%rd18812, %r10251, 8;
	add.s64 	%rd18813, %rd3, %rd18812;
	ld.local.u64 	%rd18814, [%rd18813];
	ld.const.u8 	%r10252, [%rd19984+-2];
	mul.wide.u32 	%rd18815, %r10252, 8;
	add.s64 	%rd18816, %rd3, %rd18815;
	ld.local.u64 	%rd18817, [%rd18816];
	add.s64 	%rd18818, %rd19992, %rd18814;
	add.s64 	%rd18819, %rd18818, %rd19991;
	xor.b64  	%rd18820, %rd19990, %rd18819;
	mov.b64 	{%r10253, %r10254}, %rd18820;
	mov.b64 	%rd18821, {%r10254, %r10253};
	add.s64 	%rd18822, %rd19989, %rd18821;
	xor.b64  	%rd18823, %rd19991, %rd18822;
	mov.b64 	{%r10255, %r10256}, %rd18823;
	shf.l.wrap.b32 	%r10257, %r10256, %r10255, 8;
	shf.l.wrap.b32 	%r10258, %r10255, %r10256, 8;
	mov.b64 	%rd18824, {%r10258, %r10257};
	add.s64 	%rd18825, %rd18824, %rd18817;
	add.s64 	%rd18826, %rd18825, %rd18819;
	xor.b64  	%rd18827, %rd18821, %rd18826;
	mov.b64 	{%r10259, %r10260}, %rd18827;
	shf.l.wrap.b32 	%r10261, %r10260, %r10259, 16;
	shf.l.wrap.b32 	%r10262, %r10259, %r10260, 16;
	mov.b64 	%rd18828, {%r10262, %r10261};
	add.s64 	%rd18829, %rd18822, %rd18828;
	xor.b64  	%rd18830, %rd18824, %rd18829;
	mov.b64 	{%r10263, %r10264}, %rd18830;
	shf.l.wrap.b32 	%r10265, %r10263, %r10264, 1;
	shf.l.wrap.b32 	%r10266, %r10264, %r10263, 1;
	mov.b64 	%rd18831, {%r10266, %r10265};
	ld.const.u8 	%r10267, [%rd19984+-1];
	mul.wide.u32 	%rd18832, %r10267, 8;
	add.s64 	%rd18833, %rd3, %rd18832;
	ld.local.u64 	%rd18834, [%rd18833];
	ld.const.u8 	%r10268, [%rd19984];
	mul.wide.u32 	%rd18835, %r10268, 8;
	add.s64 	%rd18836, %rd3, %rd18835;
	ld.local.u64 	%rd18837, [%rd18836];
	add.s64 	%rd18838, %rd19988, %rd18834;
	add.s64 	%rd18839, %rd18838, %rd19987;
	xor.b64  	%rd18840, %rd19986, %rd18839;
	mov.b64 	{%r10269, %r10270}, %rd18840;
	mov.b64 	%rd18841, {%r10270, %r10269};
	add.s64 	%rd18842, %rd19985, %rd18841;
	xor.b64  	%rd18843, %rd19987, %rd18842;
	mov.b64 	{%r10271, %r10272}, %rd18843;
	shf.l.wrap.b32 	%r10273, %r10272, %r10271, 8;
	shf.l.wrap.b32 	%r10274, %r10271, %r10272, 8;
	mov.b64 	%rd18844, {%r10274, %r10273};
	add.s64 	%rd18845, %rd18844, %rd18837;
	add.s64 	%rd18846, %rd18845, %rd18839;
	xor.b64  	%rd18847, %rd18841, %rd18846;
	mov.b64 	{%r10275, %r10276}, %rd18847;
	shf.l.wrap.b32 	%r10277, %r10276, %r10275, 16;
	shf.l.wrap.b32 	%r10278, %r10275, %r10276, 16;
	mov.b64 	%rd18848, {%r10278, %r10277};
	add.s64 	%rd18849, %rd18842, %rd18848;
	xor.b64  	%rd18850, %rd18844, %rd18849;
	mov.b64 	{%r10279, %r10280}, %rd18850;
	shf.l.wrap.b32 	%r10281, %r10279, %r10280, 1;
	shf.l.wrap.b32 	%r10282, %r10280, %r10279, 1;
	mov.b64 	%rd18851, {%r10282, %r10281};
	ld.const.u8 	%r10283, [%rd19984+1];
	mul.wide.u32 	%rd18852, %r10283, 8;
	add.s64 	%rd18853, %rd3, %rd18852;
	ld.local.u64 	%rd18854, [%rd18853];
	ld.const.u8 	%r10284, [%rd19984+2];
	mul.wide.u32 	%rd18855, %r10284, 8;
	add.s64 	%rd18856, %rd3, %rd18855;
	ld.local.u64 	%rd18857, [%rd18856];
	add.s64 	%rd18858, %rd18786, %rd18854;
	add.s64 	%rd18859, %rd18858, %rd18811;
	xor.b64  	%rd18860, %rd18848, %rd18859;
	mov.b64 	{%r10285, %r10286}, %rd18860;
	mov.b64 	%rd18861, {%r10286, %r10285};
	add.s64 	%rd18862, %rd18829, %rd18861;
	xor.b64  	%rd18863, %rd18811, %rd18862;
	mov.b64 	{%r10287, %r10288}, %rd18863;
	shf.l.wrap.b32 	%r10289, %r10288, %r10287, 8;
	shf.l.wrap.b32 	%r10290, %r10287, %r10288, 8;
	mov.b64 	%rd18864, {%r10290, %r10289};
	add.s64 	%rd18865, %rd18864, %rd18857;
	add.s64 	%rd20000, %rd18865, %rd18859;
	xor.b64  	%rd18866, %rd18861, %rd20000;
	mov.b64 	{%r10291, %r10292}, %rd18866;
	shf.l.wrap.b32 	%r10293, %r10292, %r10291, 16;
	shf.l.wrap.b32 	%r10294, %r10291, %r10292, 16;
	mov.b64 	%rd19986, {%r10294, %r10293};
	add.s64 	%rd19989, %rd18862, %rd19986;
	xor.b64  	%rd18867, %rd18864, %rd19989;
	mov.b64 	{%r10295, %r10296}, %rd18867;
	shf.l.wrap.b32 	%r10297, %r10295, %r10296, 1;
	shf.l.wrap.b32 	%r10298, %r10296, %r10295, 1;
	mov.b64 	%rd19995, {%r10298, %r10297};
	ld.const.u8 	%r10299, [%rd19984+3];
	mul.wide.u32 	%rd18868, %r10299, 8;
	add.s64 	%rd18869, %rd3, %rd18868;
	ld.local.u64 	%rd18870, [%rd18869];
	ld.const.u8 	%r10300, [%rd19984+4];
	mul.wide.u32 	%rd18871, %r10300, 8;
	add.s64 	%rd18872, %rd3, %rd18871;
	ld.local.u64 	%rd18873, [%rd18872];
	add.s64 	%rd18874, %rd18806, %rd18870;
	add.s64 	%rd18875, %rd18874, %rd18831;
	xor.b64  	%rd18876, %rd18788, %rd18875;
	mov.b64 	{%r10301, %r10302}, %rd18876;
	mov.b64 	%rd18877, {%r10302, %r10301};
	add.s64 	%rd18878, %rd18849, %rd18877;
	xor.b64  	%rd18879, %rd18831, %rd18878;
	mov.b64 	{%r10303, %r10304}, %rd18879;
	shf.l.wrap.b32 	%r10305, %r10304, %r10303, 8;
	shf.l.wrap.b32 	%r10306, %r10303, %r10304, 8;
	mov.b64 	%rd18880, {%r10306, %r10305};
	add.s64 	%rd18881, %rd18880, %rd18873;
	add.s64 	%rd19996, %rd18881, %rd18875;
	xor.b64  	%rd18882, %rd18877, %rd19996;
	mov.b64 	{%r10307, %r10308}, %rd18882;
	shf.l.wrap.b32 	%r10309, %r10308, %r10307, 16;
	shf.l.wrap.b32 	%r10310, %r10307, %r10308, 16;
	mov.b64 	%rd19998, {%r10310, %r10309};
	add.s64 	%rd19985, %rd18878, %rd19998;
	xor.b64  	%rd18883, %rd18880, %rd19985;
	mov.b64 	{%r10311, %r10312}, %rd18883;
	shf.l.wrap.b32 	%r10313, %r10311, %r10312, 1;
	shf.l.wrap.b32 	%r10314, %r10312, %r10311, 1;
	mov.b64 	%rd19991, {%r10314, %r10313};
	ld.const.u8 	%r10315, [%rd19984+5];
	mul.wide.u32 	%rd18884, %r10315, 8;
	add.s64 	%rd18885, %rd3, %rd18884;
	ld.local.u64 	%rd18886, [%rd18885];
	ld.const.u8 	%r10316, [%rd19984+6];
	mul.wide.u32 	%rd18887, %r10316, 8;
	add.s64 	%rd18888, %rd3, %rd18887;
	ld.local.u64 	%rd18889, [%rd18888];
	add.s64 	%rd18890, %rd18826, %rd18886;
	add.s64 	%rd18891, %rd18890, %rd18851;
	xor.b64  	%rd18892, %rd18808, %rd18891;
	mov.b64 	{%r10317, %r10318}, %rd18892;
	mov.b64 	%rd18893, {%r10318, %r10317};
	add.s64 	%rd18894, %rd18789, %rd18893;
	xor.b64  	%rd18895, %rd18851, %rd18894;
	mov.b64 	{%r10319, %r10320}, %rd18895;
	shf.l.wrap.b32 	%r10321, %r10320, %r10319, 8;
	shf.l.wrap.b32 	%r10322, %r10319, %r10320, 8;
	mov.b64 	%rd18896, {%r10322, %r10321};
	add.s64 	%rd18897, %rd18896, %rd18889;
	add.s64 	%rd19992, %rd18897, %rd18891;
	xor.b64  	%rd18898, %rd18893, %rd19992;
	mov.b64 	{%r10323, %r10324}, %rd18898;
	shf.l.wrap.b32 	%r10325, %r10324, %r10323, 16;
	shf.l.wrap.b32 	%r10326, %r10323, %r10324, 16;
	mov.b64 	%rd19994, {%r10326, %r10325};
	add.s64 	%rd19997, %rd18894, %rd19994;
	xor.b64  	%rd18899, %rd18896, %rd19997;
	mov.b64 	{%r10327, %r10328}, %rd18899;
	shf.l.wrap.b32 	%r10329, %r10327, %r10328, 1;
	shf.l.wrap.b32 	%r10330, %r10328, %r10327, 1;
	mov.b64 	%rd19987, {%r10330, %r10329};
	ld.const.u8 	%r10331, [%rd19984+7];
	mul.wide.u32 	%rd18900, %r10331, 8;
	add.s64 	%rd18901, %rd3, %rd18900;
	ld.local.u64 	%rd18902, [%rd18901];
	ld.const.u8 	%r10332, [%rd19984+8];
	mul.wide.u32 	%rd18903, %r10332, 8;
	add.s64 	%rd18904, %rd3, %rd18903;
	ld.local.u64 	%rd18905, [%rd18904];
	add.s64 	%rd18906, %rd18846, %rd18902;
	add.s64 	%rd18907, %rd18906, %rd18791;
	xor.b64  	%rd18908, %rd18828, %rd18907;
	mov.b64 	{%r10333, %r10334}, %rd18908;
	mov.b64 	%rd18909, {%r10334, %r10333};
	add.s64 	%rd18910, %rd18809, %rd18909;
	xor.b64  	%rd18911, %rd18791, %rd18910;
	mov.b64 	{%r10335, %r10336}, %rd18911;
	shf.l.wrap.b32 	%r10337, %r10336, %r10335, 8;
	shf.l.wrap.b32 	%r10338, %r10335, %r10336, 8;
	mov.b64 	%rd18912, {%r10338, %r10337};
	add.s64 	%rd18913, %rd18912, %rd18905;
	add.s64 	%rd19988, %rd18913, %rd18907;
	xor.b64  	%rd18914, %rd18909, %rd19988;
	mov.b64 	{%r10339, %r10340}, %rd18914;
	shf.l.wrap.b32 	%r10341, %r10340, %r10339, 16;
	shf.l.wrap.b32 	%r10342, %r10339, %r10340, 16;
	mov.b64 	%rd19990, {%r10342, %r10341};
	add.s64 	%rd19993, %rd18910, %rd19990;
	xor.b64  	%rd18915, %rd18912, %rd19993;
	mov.b64 	{%r10343, %r10344}, %rd18915;
	shf.l.wrap.b32 	%r10345, %r10343, %r10344, 1;
	shf.l.wrap.b32 	%r10346, %r10344, %r10343, 1;
	mov.b64 	%rd19999, {%r10346, %r10345};
	add.s32 	%r10440, %r10440, 1;
	add.s64 	%rd19984, %rd19984, 16;
	setp.ne.s32 	%p268, %r10440, 12;
	@%p268 bra 	$L__BB0_408;
	ld.param.u64 	%rd18992, [hashengine_mine_batch_param_8];
	mov.u32 	%r10347, %ctaid.x;
	mov.u32 	%r10348, %ntid.x;
	mov.u32 	%r10349, %tid.x;
	mad.lo.s32 	%r10350, %r10347, %r10348, %r10349;
	shl.b32 	%r10351, %r10350, 6;
	cvt.s64.s32 	%rd18916, %r10351;
	xor.b64  	%rd18917, %rd19997, %rd20000;
	xor.b64  	%rd18918, %rd18917, %rd19952;
	xor.b64  	%rd18919, %rd19993, %rd19996;
	xor.b64  	%rd18920, %rd18919, %rd19953;
	xor.b64  	%rd18921, %rd19989, %rd19992;
	xor.b64  	%rd18922, %rd18921, %rd19954;
	xor.b64  	%rd18923, %rd19985, %rd19988;
	xor.b64  	%rd18924, %rd18923, %rd19955;
	xor.b64  	%rd18925, %rd19998, %rd19999;
	xor.b64  	%rd18926, %rd18925, %rd19956;
	xor.b64  	%rd18927, %rd19994, %rd19995;
	xor.b64  	%rd18928, %rd18927, %rd19957;
	xor.b64  	%rd18929, %rd19990, %rd19991;
	xor.b64  	%rd18930, %rd18929, %rd19958;
	xor.b64  	%rd18931, %rd19986, %rd19987;
	xor.b64  	%rd18932, %rd18931, %rd19959;
	cvta.to.global.u64 	%rd18933, %rd18992;
	add.s64 	%rd18934, %rd18933, %rd18916;
	st.global.u8 	[%rd18934], %rd18918;
	shr.u64 	%rd18935, %rd18918, 8;
	st.global.u8 	[%rd18934+1], %rd18935;
	shr.u64 	%rd18936, %rd18918, 16;
	st.global.u8 	[%rd18934+2], %rd18936;
	shr.u64 	%rd18937, %rd18918, 24;
	st.global.u8 	[%rd18934+3], %rd18937;
	shr.u64 	%rd18938, %rd18918, 32;
	st.global.u8 	[%rd18934+4], %rd18938;
	shr.u64 	%rd18939, %rd18918, 40;
	st.global.u8 	[%rd18934+5], %rd18939;
	shr.u64 	%rd18940, %rd18918, 48;
	st.global.u8 	[%rd18934+6], %rd18940;
	shr.u64 	%rd18941, %rd18918, 56;
	st.global.u8 	[%rd18934+7], %rd18941;
	st.global.u8 	[%rd18934+8], %rd18920;
	shr.u64 	%rd18942, %rd18920, 8;
	st.global.u8 	[%rd18934+9], %rd18942;
	shr.u64 	%rd18943, %rd18920, 16;
	st.global.u8 	[%rd18934+10], %rd18943;
	shr.u64 	%rd18944, %rd18920, 24;
	st.global.u8 	[%rd18934+11], %rd18944;
	shr.u64 	%rd18945, %rd18920, 32;
	st.global.u8 	[%rd18934+12], %rd18945;
	shr.u64 	%rd18946, %rd18920, 40;
	st.global.u8 	[%rd18934+13], %rd18946;
	shr.u64 	%rd18947, %rd18920, 48;
	st.global.u8 	[%rd18934+14], %rd18947;
	shr.u64 	%rd18948, %rd18920, 56;
	st.global.u8 	[%rd18934+15], %rd18948;
	st.global.u8 	[%rd18934+16], %rd18922;
	shr.u64 	%rd18949, %rd18922, 8;
	st.global.u8 	[%rd18934+17], %rd18949;
	shr.u64 	%rd18950, %rd18922, 16;
	st.global.u8 	[%rd18934+18], %rd18950;
	shr.u64 	%rd18951, %rd18922, 24;
	st.global.u8 	[%rd18934+19], %rd18951;
	shr.u64 	%rd18952, %rd18922, 32;
	st.global.u8 	[%rd18934+20], %rd18952;
	shr.u64 	%rd18953, %rd18922, 40;
	st.global.u8 	[%rd18934+21], %rd18953;
	shr.u64 	%rd18954, %rd18922, 48;
	st.global.u8 	[%rd18934+22], %rd18954;
	shr.u64 	%rd18955, %rd18922, 56;
	st.global.u8 	[%rd18934+23], %rd18955;
	st.global.u8 	[%rd18934+24], %rd18924;
	shr.u64 	%rd18956, %rd18924, 8;
	st.global.u8 	[%rd18934+25], %rd18956;
	shr.u64 	%rd18957, %rd18924, 16;
	st.global.u8 	[%rd18934+26], %rd18957;
	shr.u64 	%rd18958, %rd18924, 24;
	st.global.u8 	[%rd18934+27], %rd18958;
	shr.u64 	%rd18959, %rd18924, 32;
	st.global.u8 	[%rd18934+28], %rd18959;
	shr.u64 	%rd18960, %rd18924, 40;
	st.global.u8 	[%rd18934+29], %rd18960;
	shr.u64 	%rd18961, %rd18924, 48;
	st.global.u8 	[%rd18934+30], %rd18961;
	shr.u64 	%rd18962, %rd18924, 56;
	st.global.u8 	[%rd18934+31], %rd18962;
	st.global.u8 	[%rd18934+32], %rd18926;
	shr.u64 	%rd18963, %rd18926, 8;
	st.global.u8 	[%rd18934+33], %rd18963;
	shr.u64 	%rd18964, %rd18926, 16;
	st.global.u8 	[%rd18934+34], %rd18964;
	shr.u64 	%rd18965, %rd18926, 24;
	st.global.u8 	[%rd18934+35], %rd18965;
	shr.u64 	%rd18966, %rd18926, 32;
	st.global.u8 	[%rd18934+36], %rd18966;
	shr.u64 	%rd18967, %rd18926, 40;
	st.global.u8 	[%rd18934+37], %rd18967;
	shr.u64 	%rd18968, %rd18926, 48;
	st.global.u8 	[%rd18934+38], %rd18968;
	shr.u64 	%rd18969, %rd18926, 56;
	st.global.u8 	[%rd18934+39], %rd18969;
	st.global.u8 	[%rd18934+40], %rd18928;
	shr.u64 	%rd18970, %rd18928, 8;
	st.global.u8 	[%rd18934+41], %rd18970;
	shr.u64 	%rd18971, %rd18928, 16;
	st.global.u8 	[%rd18934+42], %rd18971;
	shr.u64 	%rd18972, %rd18928, 24;
	st.global.u8 	[%rd18934+43], %rd18972;
	shr.u64 	%rd18973, %rd18928, 32;
	st.global.u8 	[%rd18934+44], %rd18973;
	shr.u64 	%rd18974, %rd18928, 40;
	st.global.u8 	[%rd18934+45], %rd18974;
	shr.u64 	%rd18975, %rd18928, 48;
	st.global.u8 	[%rd18934+46], %rd18975;
	shr.u64 	%rd18976, %rd18928, 56;
	st.global.u8 	[%rd18934+47], %rd18976;
	st.global.u8 	[%rd18934+48], %rd18930;
	shr.u64 	%rd18977, %rd18930, 8;
	st.global.u8 	[%rd18934+49], %rd18977;
	shr.u64 	%rd18978, %rd18930, 16;
	st.global.u8 	[%rd18934+50], %rd18978;
	shr.u64 	%rd18979, %rd18930, 24;
	st.global.u8 	[%rd18934+51], %rd18979;
	shr.u64 	%rd18980, %rd18930, 32;
	st.global.u8 	[%rd18934+52], %rd18980;
	shr.u64 	%rd18981, %rd18930, 40;
	st.global.u8 	[%rd18934+53], %rd18981;
	shr.u64 	%rd18982, %rd18930, 48;
	st.global.u8 	[%rd18934+54], %rd18982;
	shr.u64 	%rd18983, %rd18930, 56;
	st.global.u8 	[%rd18934+55], %rd18983;
	st.global.u8 	[%rd18934+56], %rd18932;
	shr.u64 	%rd18984, %rd18932, 8;
	st.global.u8 	[%rd18934+57], %rd18984;
	shr.u64 	%rd18985, %rd18932, 16;
	st.global.u8 	[%rd18934+58], %rd18985;
	shr.u64 	%rd18986, %rd18932, 24;
	st.global.u8 	[%rd18934+59], %rd18986;
	shr.u64 	%rd18987, %rd18932, 32;
	st.global.u8 	[%rd18934+60], %rd18987;
	shr.u64 	%rd18988, %rd18932, 40;
	st.global.u8 	[%rd18934+61], %rd18988;
	shr.u64 	%rd18989, %rd18932, 48;
	st.global.u8 	[%rd18934+62], %rd18989;
	shr.u64 	%rd18990, %rd18932, 56;
	st.global.u8 	[%rd18934+63], %rd18990;
$L__BB0_410:
	ret;
$L__BB0_411:
	and.b64  	%rd19979, %rd19960, 240;
	cvt.u32.u64 	%r10082, %rd2702;
	sub.s32 	%r10083, 260, %r10082;
	shr.u32 	%r10084, %r10083, 4;
	and.b32  	%r10085, %r10084, 15;
	mul.wide.u32 	%rd19982, %r10085, 16;
	mov.u64 	%rd19981, %rd2;
$L__BB0_412:
	.pragma "nounroll";
	ld.local.v4.b32 	{%r10086, %r10087, %r10088, %r10089}, [%rd19983];
	st.local.v4.b32 	[%rd19981], {%r10086, %r10087, %r10088, %r10089};
	add.s64 	%rd19983, %rd19983, 16;
	add.s64 	%rd19982, %rd19982, -16;
	add.s64 	%rd19981, %rd19981, 16;
	setp.eq.s64 	%p264, %rd19982, 0;
	@%p264 bra 	$L__BB0_402;
	bra.uni 	$L__BB0_412;

}


// ===== COMPILED SASS (sm_100) =====

	.target	sm_100

	.elftype	@"ET_EXEC"


//--------------------- .note.nv.tkinfo           --------------------------
	.section	.note.nv.tkinfo,"",@"SHT_NOTE"
	.sectionflags	@"SHF_NOTE_NV_TKINFO"
	.tkinfo
        /*0018*/ 	.word	0x00000002
        /*0030*/ 	.string	""
        /*0030*/ 	.string	"ptxas"
        /*0030*/ 	.string	"Cuda compilation tools, release 13.0, V13.0.88"
        /*0030*/ 	.string	"Build cuda_13.0.r13.0/compiler.36424714_0"
        /*0030*/ 	.string	"-arch sm_100 -m 64 "



//--------------------- .note.nv.cuinfo           --------------------------
	.section	.note.nv.cuinfo,"",@"SHT_NOTE"
	.sectionflags	@"SHF_NOTE_NV_CUINFO"
        /*0018*/ 	.short	0x0002
        /*001a*/ 	.short	0x0064
        /*001c*/ 	.short	0x0082
	.zero		2


//--------------------- .nv.info                  --------------------------
	.section	.nv.info,"",@"SHT_CUDA_INFO"
	.align	4


	//----- nvinfo : EIATTR_REGCOUNT
	.align		4
        /*0000*/ 	.byte	0x04, 0x2f
        /*0002*/ 	.short	(.L_3 - .L_2)
	.align		4
.L_2:
        /*0004*/ 	.word	index@(hashengine_mine_batch)
        /*0008*/ 	.word	0x00000080


	//----- nvinfo : EIATTR_FRAME_SIZE
	.align		4
.L_3:
        /*000c*/ 	.byte	0x04, 0x11
        /*000e*/ 	.short	(.L_5 - .L_4)
	.align		4
.L_4:
        /*0010*/ 	.word	index@($__internal_1_$__cuda_sm20_rem_u64)
        /*0014*/ 	.word	0x00003960


	//----- nvinfo : EIATTR_FRAME_SIZE
	.align		4
.L_5:
        /*0018*/ 	.byte	0x04, 0x11
        /*001a*/ 	.short	(.L_7 - .L_6)
	.align		4
.L_6:
        /*001c*/ 	.word	index@($__internal_0_$__cuda_sm20_div_u64)
        /*0020*/ 	.word	0x00003960


	//----- nvinfo : EIATTR_FRAME_SIZE
	.align		4
.L_7:
        /*0024*/ 	.byte	0x04, 0x11
        /*0026*/ 	.short	(.L_9 - .L_8)
	.align		4
.L_8:
        /*0028*/ 	.word	index@(hashengine_mine_batch)
        /*002c*/ 	.word	0x00003960


	//----- nvinfo : EIATTR_MIN_STACK_SIZE
	.align		4
.L_9:
        /*0030*/ 	.byte	0x04, 0x12
        /*0032*/ 	.short	(.L_11 - .L_10)
	.align		4
.L_10:
        /*0034*/ 	.word	index@(hashengine_mine_batch)
        /*0038*/ 	.word	0x00003960
.L_11:


//--------------------- .nv.compat                --------------------------
	.section	.nv.compat,"",@"SHT_CUDA_COMPAT_INFO"
	.align	4
        /*0000*/ 	.byte	0x02, 0x09, 0x00, 0x00, 0x02, 0x02, 0x01, 0x00, 0x02, 0x05, 0x05, 0x00, 0x03, 0x07, 0x01, 0x01
        /*0010*/ 	.byte	0x02, 0x03, 0x00, 0x00, 0x02, 0x06, 0x01, 0x00, 0x04, 0x0b, 0x08, 0x00, 0x09, 0x00, 0x00, 0x00
        /*0020*/ 	.byte	0x00, 0x00, 0x00, 0x00


//--------------------- .nv.info.hashengine_mine_batch --------------------------
	.section	.nv.info.hashengine_mine_batch,"",@"SHT_CUDA_INFO"
	.sectionflags	@""
	.align	4


	//----- nvinfo : EIATTR_CUDA_API_VERSION
	.align		4
        /*0000*/ 	.byte	0x04, 0x37
        /*0002*/ 	.short	(.L_13 - .L_12)
.L_12:
        /*0004*/ 	.word	0x00000082


	//----- nvinfo : EIATTR_KPARAM_INFO
	.align		4
.L_13:
        /*0008*/ 	.byte	0x04, 0x17
        /*000a*/ 	.short	(.L_15 - .L_14)
.L_14:
        /*000c*/ 	.word	0x00000000
        /*0010*/ 	.short	0x0009
        /*0012*/ 	.short	0x0040
        /*0014*/ 	.byte	0x00, 0xf0, 0x11, 0x00


	//----- nvinfo : EIATTR_KPARAM_INFO
	.align		4
.L_15:
        /*0018*/ 	.byte	0x04, 0x17
        /*001a*/ 	.short	(.L_17 - .L_16)
.L_16:
        /*001c*/ 	.word	0x00000000
        /*0020*/ 	.short	0x0008
        /*0022*/ 	.short	0x0038
        /*0024*/ 	.byte	0x00, 0xf5, 0x21, 0x00


	//----- nvinfo : EIATTR_KPARAM_INFO
	.align		4
.L_17:
        /*0028*/ 	.byte	0x04, 0x17
        /*002a*/ 	.short	(.L_19 - .L_18)
.L_18:
        /*002c*/ 	.word	0x00000000
        /*0030*/ 	.short	0x0007
        /*0032*/ 	.short	0x0030
        /*0034*/ 	.byte	0x00, 0xf0, 0x11, 0x00


	//----- nvinfo : EIATTR_KPARAM_INFO
	.align		4
.L_19:
        /*0038*/ 	.byte	0x04, 0x17
        /*003a*/ 	.short	(.L_21 - .L_20)
.L_20:
        /*003c*/ 	.word	0x00000000
        /*0040*/ 	.short	0x0006
        /*0042*/ 	.short	0x002c
        /*0044*/ 	.byte	0x00, 0xf0, 0x11, 0x00


	//----- nvinfo : EIATTR_KPARAM_INFO
	.align		4
.L_21:
        /*0048*/ 	.byte	0x04, 0x17
        /*004a*/ 	.short	(.L_23 - .L_22)
.L_22:
        /*004c*/ 	.word	0x00000000
        /*0050*/ 	.short	0x0005
        /*0052*/ 	.short	0x0028
        /*0054*/ 	.byte	0x00, 0xf0, 0x11, 0x00


	//----- nvinfo : EIATTR_KPARAM_INFO
	.align		4
.L_23:
        /*0058*/ 	.byte	0x04, 0x17
        /*005a*/ 	.short	(.L_25 - .L_24)
.L_24:
        /*005c*/ 	.word	0x00000000
        /*0060*/ 	.short	0x0004
        /*0062*/ 	.short	0x0020
        /*0064*/ 	.byte	0x00, 0xf5, 0x21, 0x00


	//----- nvinfo : EIATTR_KPARAM_INFO
	.align		4
.L_25:
        /*0068*/ 	.byte	0x04, 0x17
        /*006a*/ 	.short	(.L_27 - .L_26)
.L_26:
        /*006c*/ 	.word	0x00000000
        /*0070*/ 	.short	0x0003
        /*0072*/ 	.short	0x0018
        /*0074*/ 	.byte	0x00, 0xf5, 0x21, 0x00


	//----- nvinfo : EIATTR_KPARAM_INFO
	.align		4
.L_27:
        /*0078*/ 	.byte	0x04, 0x17
        /*007a*/ 	.short	(.L_29 - .L_28)
.L_28:
        /*007c*/ 	.word	0x00000000
        /*0080*/ 	.short	0x0002
        /*0082*/ 	.short	0x0010
        /*0084*/ 	.byte	0x00, 0xf5, 0x21, 0x00


	//----- nvinfo : EIATTR_KPARAM_INFO
	.align		4
.L_29:
        /*0088*/ 	.byte	0x04, 0x17
        /*008a*/ 	.short	(.L_31 - .L_30)
.L_30:
        /*008c*/ 	.word	0x00000000
        /*0090*/ 	.short	0x0001
        /*0092*/ 	.short	0x0008
        /*0094*/ 	.byte	0x00, 0xf5, 0x21, 0x00


	//----- nvinfo : EIATTR_KPARAM_INFO
	.align		4
.L_31:
        /*0098*/ 	.byte	0x04, 0x17
        /*009a*/ 	.short	(.L_33 - .L_32)
.L_32:
        /*009c*/ 	.word	0x00000000
        /*00a0*/ 	.short	0x0000
        /*00a2*/ 	.short	0x0000
        /*00a4*/ 	.byte	0x00, 0xf5, 0x21, 0x00


	//----- nvinfo : EIATTR_SPARSE_MMA_MASK
	.align		4
.L_33:
        /*00a8*/ 	.byte	0x03, 0x50
        /*00aa*/ 	.short	0x0000


	//----- nvinfo : EIATTR_MAXREG_COUNT
	.align		4
        /*00ac*/ 	.byte	0x03, 0x1b
        /*00ae*/ 	.short	0x00ff


	//----- nvinfo : EIATTR_MERCURY_ISA_VERSION
	.align		4
        /*00b0*/ 	.byte	0x03, 0x5f
        /*00b2*/ 	.short	0x0101


	//----- nvinfo : EIATTR_VRC_CTA_INIT_COUNT
	.align		4
        /*00b4*/ 	.byte	0x02, 0x4a
	.zero		1
	.zero		1


	//----- nvinfo : EIATTR_EXIT_INSTR_OFFSETS
	.align		4
        /*00b8*/ 	.byte	0x04, 0x1c
        /*00ba*/ 	.short	(.L_35 - .L_34)


	//   ....[0]....
.L_34:
        /*00bc*/ 	.word	0x000000c0


	//   ....[1]....
        /*00c0*/ 	.word	0x00062010


	//----- nvinfo : EIATTR_CRS_STACK_SIZE
	.align		4
.L_35:
        /*00c4*/ 	.byte	0x04, 0x1e
        /*00c6*/ 	.short	(.L_37 - .L_36)
.L_36:
        /*00c8*/ 	.word	0x00000000


	//----- nvinfo : EIATTR_CBANK_PARAM_SIZE
	.align		4
.L_37:
        /*00cc*/ 	.byte	0x03, 0x19
        /*00ce*/ 	.short	0x0044


	//----- nvinfo : EIATTR_PARAM_CBANK
	.align		4
        /*00d0*/ 	.byte	0x04, 0x0a
        /*00d2*/ 	.short	(.L_39 - .L_38)
	.align		4
.L_38:
        /*00d4*/ 	.word	index@(.nv.constant0.hashengine_mine_batch)
        /*00d8*/ 	.short	0x0380
        /*00da*/ 	.short	0x0044


	//----- nvinfo : EIATTR_SW_WAR
	.align		4
.L_39:
        /*00dc*/ 	.byte	0x04, 0x36
        /*00de*/ 	.short	(.L_41 - .L_40)
.L_40:
        /*00e0*/ 	.word	0x00000008
.L_41:


//--------------------- .nv.callgraph             --------------------------
	.section	.nv.callgraph,"",@"SHT_CUDA_CALLGRAPH"
	.align	4
	.sectionentsize	8
	.align		4
        /*0000*/ 	.word	0x00000000
	.align		4
        /*0004*/ 	.word	0xffffffff
	.align		4
        /*0008*/ 	.word	0x00000000
	.align		4
        /*000c*/ 	.word	0xfffffffe
	.align		4
        /*0010*/ 	.word	0x00000000
	.align		4
        /*0014*/ 	.word	0xfffffffd
	.align		4
        /*0018*/ 	.word	0x00000000
	.align		4
        /*001c*/ 	.word	0xfffffffc


//--------------------- .nv.constant3             --------------------------
	.section	.nv.constant3,"a",@progbits
	.align	8
.nv.constant3:
	.type		blake2b_IV,@object
	.size		blake2b_IV,(blake2b_sigma - blake2b_IV)
blake2b_IV:
        /*0000*/ 	.byte	0x08, 0xc9, 0xbc, 0xf3, 0x67, 0xe6, 0x09, 0x6a, 0x3b, 0xa7, 0xca, 0x84, 0x85, 0xae, 0x67, 0xbb
        /*0010*/ 	.byte	0x2b, 0xf8, 0x94, 0xfe, 0x72, 0xf3, 0x6e, 0x3c, 0xf1, 0x36, 0x1d, 0x5f, 0x3a, 0xf5, 0x4f, 0xa5
        /*0020*/ 	.byte	0xd1, 0x82, 0xe6, 0xad, 0x7f, 0x52, 0x0e, 0x51, 0x1f, 0x6c, 0x3e, 0x2b, 0x8c, 0x68, 0x05, 0x9b
        /*0030*/ 	.byte	0x6b, 0xbd, 0x41, 0xfb, 0xab, 0xd9, 0x83, 0x1f, 0x79, 0x21, 0x7e, 0x13, 0x19, 0xcd, 0xe0, 0x5b
	.type		blake2b_sigma,@object
	.size		blake2b_sigma,(.L_1 - blake2b_sigma)
blake2b_sigma:
        /*0040*/ 	.byte	0x00, 0x01, 0x02, 0x03, 0x04, 0x05, 0x06, 0x07, 0x08, 0x09, 0x0a, 0x0b, 0x0c, 0x0d, 0x0e, 0x0f
        /* <DEDUP_REMOVED lines=11> */
.L_1:


//--------------------- .text.hashengine_mine_batch --------------------------
	.section	.text.hashengine_mine_batch,"ax",@progbits
	.align	128
        .global         hashengine_mine_batch
        .type           hashengine_mine_batch,@function
        .size           hashengine_mine_batch,(.L_x_312 - hashengine_mine_batch)
        .other          hashengine_mine_batch,@"STO_CUDA_ENTRY STV_DEFAULT"
hashengine_mine_batch:
.text.hashengine_mine_batch:
[----:B------:R-:W0:Y:S01]  /*0000*/  LDC R1, c[0x0][0x37c] ;  /* 0x0000df00ff017b82 */ /* 0x000e220000000800 */
[----:B------:R-:W1:Y:S07]  /*0010*/  S2R R0, SR_TID.X ;  /* 0x0000000000007919 */ /* 0x000e6e0000002100 */
[----:B------:R-:W1:Y:S01]  /*0020*/  S2UR UR4, SR_CTAID.X ;  /* 0x00000000000479c3 */ /* 0x000e620000002500 */
[----:B------:R-:W2:Y:S01]  /*0030*/  LDCU UR6, c[0x0][0x3c0] ;  /* 0x00007800ff0677ac */ /* 0x000ea20008000800 */
[----:B0-----:R-:W-:-:S05]  /*0040*/  VIADD R1, R1, 0xffffc6a0 ;  /* 0xffffc6a001017836 */ /* 0x001fca0000000000 */
[C---:B------:R-:W-:Y:S01]  /*0050*/  R2UR UR5, R1.reuse ;  /* 0x00000000010572ca */ /* 0x040fe200000e0000 */
[----:B------:R-:W1:Y:S01]  /*0060*/  LDC R21, c[0x0][0x360] ;  /* 0x0000d800ff157b82 */ /* 0x000e620000000800 */
[C---:B------:R-:W-:Y:S02]  /*0070*/  R2UR UR11, R1.reuse ;  /* 0x00000000010b72ca */ /* 0x040fe400000e0000 */
[----:B------:R-:W-:-:S09]  /*0080*/  R2UR UR16, R1 ;  /* 0x00000000011072ca */ /* 0x000fd200000e0000 */
[----:B------:R-:W-:Y:S01]  /*0090*/  UIADD3 UR10, UPT, UPT, UR5, 0x2000, URZ ;  /* 0x00002000050a7890 */ /* 0x000fe2000fffe0ff */
[----:B-1----:R-:W-:-:S05]  /*00a0*/  IMAD R21, R21, UR4, R0 ;  /* 0x0000000415157c24 */ /* 0x002fca000f8e0200 */
[----:B--2---:R-:W-:-:S13]  /*00b0*/  ISETP.GE.U32.AND P0, PT, R21, UR6, PT ;  /* 0x0000000615007c0c */ /* 0x004fda000bf06070 */
[----:B------:R-:W-:Y:S05]  /*00c0*/  @P0 EXIT ;  /* 0x000000000000094d */ /* 0x000fea0003800000 */
[----:B------:R-:W0:Y:S01]  /*00d0*/  LDC.64 R2, c[0x0][0x3a0] ;  /* 0x0000e800ff027b82 */ /* 0x000e220000000a00 */
[----:B------:R-:W0:Y:S01]  /*00e0*/  LDCU.64 UR8, c[0x0][0x358] ;  /* 0x00006b00ff0877ac */ /* 0x000e220008000a00 */
[----:B------:R-:W1:Y:S06]  /*00f0*/  LDCU.64 UR6, c[0x0][0x380] ;  /* 0x00007000ff0677ac */ /* 0x000e6c0008000a00 */
[----:B------:R-:W2:Y:S01]  /*0100*/  LDC.64 R4, c[0x0][0x390] ;  /* 0x0000e400ff047b82 */ /* 0x000ea20000000a00 */
[----:B------:R-:W3:Y:S01]  /*0110*/  LDCU.64 UR14, c[0x0][0x380] ;  /* 0x00007000ff0e77ac */ /* 0x000ee20008000a00 */
[----:B------:R-:W4:Y:S01]  /*0120*/  LDCU.64 UR18, c[0x0][0x380] ;  /* 0x00007000ff1277ac */ /* 0x000f220008000a00 */
[----:B0-----:R-:W5:Y:S04]  /*0130*/  LDG.E.U8 R0, desc[UR8][R2.64+0xf] ;  /* 0x00000f0802007981 */ /* 0x001f68000c1e1100 */
[----:B------:R-:W5:Y:S04]  /*0140*/  LDG.E.U8 R7, desc[UR8][R2.64+0xe] ;  /* 0x00000e0802077981 */ /* 0x000f68000c1e1100 */
[----:B------:R-:W3:Y:S04]  /*0150*/  LDG.E.U8 R6, desc[UR8][R2.64+0xd] ;  /* 0x00000d0802067981 */ /* 0x000ee8000c1e1100 */
[----:B------:R-:W3:Y:S04]  /*0160*/  LDG.E.U8 R9, desc[UR8][R2.64+0xc] ;  /* 0x00000c0802097981 */ /* 0x000ee8000c1e1100 */
[----:B------:R-:W4:Y:S04]  /*0170*/  LDG.E.U8 R8, desc[UR8][R2.64+0xb] ;  /* 0x00000b0802087981 */ /* 0x000f28000c1e1100 */
        /* <DEDUP_REMOVED lines=58> */
[----:B------:R0:W4:Y:S01]  /*0520*/  LDG.E.U8 R71, desc[UR8][R2.64+0x30] ;  /* 0x0000300802477981 */ /* 0x000122000c1e1100 */
[----:B--2---:R-:W-:-:S05]  /*0530*/  IMAD.WIDE R4, R21, 0x4, R4 ;  /* 0x0000000415047825 */ /* 0x004fca00078e0204 */
[----:B------:R2:W2:Y:S01]  /*0540*/  LDG.E R20, desc[UR8][R4.64] ;  /* 0x0000000804147981 */ /* 0x0004a2000c1e1900 */
[----:B------:R-:W-:Y:S01]  /*0550*/  BSSY.RECONVERGENT B0, `(.L_x_0) ;  /* 0x00000bd000007945 */ /* 0x000fe20003800200 */
[----:B0-----:R-:W0:Y:S02]  /*0560*/  LDC.64 R2, c[0x0][0x388] ;  /* 0x0000e200ff027b82 */ /* 0x001e240000000a00 */
[----:B0-----:R-:W-:Y:S01]  /*0570*/  IMAD.WIDE R2, R21, 0x4, R2 ;  /* 0x0000000415027825 */ /* 0x001fe200078e0202 */
[----:B-----5:R-:W-:Y:S02]  /*0580*/  PRMT R7, R7, 0x3340, R0 ;  /* 0x0000334007077816 */ /* 0x020fe40000000000 */
[----:B---3--:R-:W-:-:S04]  /*0590*/  PRMT R6, R9, 0x3340, R6 ;  /* 0x0000334009067816 */ /* 0x008fc80000000006 */
[----:B------:R-:W-:Y:S02]  /*05a0*/  PRMT R7, R6, 0x5410, R7 ;  /* 0x0000541006077816 */ /* 0x000fe40000000007 */
[----:B----4-:R-:W-:Y:S02]  /*05b0*/  PRMT R8, R11, 0x3340, R8 ;  /* 0x000033400b087816 */ /* 0x010fe40000000008 */
[----:B------:R-:W-:-:S04]  /*05c0*/  PRMT R13, R13, 0x3340, R10 ;  /* 0x000033400d0d7816 */ /* 0x000fc8000000000a */
[----:B------:R-:W-:Y:S02]  /*05d0*/  PRMT R6, R13, 0x5410, R8 ;  /* 0x000054100d067816 */ /* 0x000fe40000000008 */
[----:B------:R-:W-:Y:S02]  /*05e0*/  PRMT R12, R15, 0x3340, R12 ;  /* 0x000033400f0c7816 */ /* 0x000fe4000000000c */
[----:B------:R-:W-:-:S04]  /*05f0*/  PRMT R17, R17, 0x3340, R14 ;  /* 0x0000334011117816 */ /* 0x000fc8000000000e */
[----:B--2---:R-:W-:Y:S02]  /*0600*/  PRMT R5, R17, 0x5410, R12 ;  /* 0x0000541011057816 */ /* 0x004fe4000000000c */
[----:B------:R-:W-:Y:S02]  /*0610*/  PRMT R16, R19, 0x3340, R16 ;  /* 0x0000334013107816 */ /* 0x000fe40000000010 */
[----:B------:R-:W-:-:S04]  /*0620*/  PRMT R23, R23, 0x3340, R18 ;  /* 0x0000334017177816 */ /* 0x000fc80000000012 */
[----:B------:R-:W-:Y:S02]  /*0630*/  PRMT R4, R23, 0x5410, R16 ;  /* 0x0000541017047816 */ /* 0x000fe40000000010 */
[----:B------:R-:W-:-:S03]  /*0640*/  PRMT R11, R25, 0x3340, R22 ;  /* 0x00003340190b7816 */ /* 0x000fc60000000016 */
[----:B------:R0:W-:Y:S01]  /*0650*/  STL.128 [R1+0x2000], R4 ;  /* 0x0020000401007387 */ /* 0x0001e20000100c00 */
[----:B------:R-:W-:-:S04]  /*0660*/  PRMT R24, R27, 0x3340, R24 ;  /* 0x000033401b187816 */ /* 0x000fc80000000018 */
[----:B------:R-:W-:Y:S02]  /*0670*/  PRMT R11, R24, 0x5410, R11 ;  /* 0x00005410180b7816 */ /* 0x000fe4000000000b */
[----:B------:R-:W-:Y:S02]  /*0680*/  PRMT R10, R29, 0x3340, R26 ;  /* 0x000033401d0a7816 */ /* 0x000fe4000000001a */
        /* <DEDUP_REMOVED lines=34> */
[----:B------:R-:W-:-:S03]  /*08b0*/  ISETP.NE.AND P0, PT, R20, RZ, PT ;  /* 0x000000ff1400720c */ /* 0x000fc60003f05270 */
[----:B------:R0:W-:Y:S10]  /*08c0*/  STL.128 [R1+0x2030], R16 ;  /* 0x0020301001007387 */ /* 0x0001f40000100c00 */
[----:B-1----:R-:W-:Y:S05]  /*08d0*/  @!P0 BRA `(.L_x_1) ;  /* 0x0000000800108947 */ /* 0x002fea0003800000 */
[----:B0-----:R0:W5:Y:S01]  /*08e0*/  LDG.E R17, desc[UR8][R2.64] ;  /* 0x0000000802117981 */ /* 0x001162000c1e1900 */
[C---:B------:R-:W-:Y:S01]  /*08f0*/  ISETP.GE.U32.AND P0, PT, R20.reuse, 0x4, PT ;  /* 0x000000041400780c */ /* 0x040fe20003f06070 */
[----:B------:R-:W-:Y:S01]  /*0900*/  BSSY.RECONVERGENT B1, `(.L_x_2) ;  /* 0x0000075000017945 */ /* 0x000fe20003800200 */
[----:B------:R-:W-:Y:S01]  /*0910*/  VIMNMX.U32 R4, PT, PT, R20, 0x1c0, PT ;  /* 0x000001c014047848 */ /* 0x000fe20003fe0000 */
[----:B------:R-:W-:-:S03]  /*0920*/  IMAD.MOV.U32 R0, RZ, RZ, RZ ;  /* 0x000000ffff007224 */ /* 0x000fc600078e00ff */
[----:B------:R-:W-:-:S07]  /*0930*/  LOP3.LUT R16, R4, 0x3, RZ, 0xc0, !PT ;  /* 0x0000000304107812 */ /* 0x000fce00078ec0ff */
[----:B0-----:R-:W-:Y:S05]  /*0940*/  @!P0 BRA `(.L_x_3) ;  /* 0x0000000400c08947 */ /* 0x001fea0003800000 */
[----:B------:R-:W-:Y:S01]  /*0950*/  LOP3.LUT R0, R4, 0x1fc, RZ, 0xc0, !PT ;  /* 0x000001fc04007812 */ /* 0x000fe200078ec0ff */
[----:B------:R-:W-:Y:S01]  /*0960*/  BSSY.RELIABLE B2, `(.L_x_4) ;  /* 0x0000060000027945 */ /* 0x000fe20003800100 */
[----:B------:R-:W-:Y:S02]  /*0970*/  IMAD.MOV.U32 R3, RZ, RZ, RZ ;  /* 0x000000ffff037224 */ /* 0x000fe400078e00ff */
[----:B------:R-:W-:-:S13]  /*0980*/  ISETP.GT.AND P0, PT, R0, RZ, PT ;  /* 0x000000ff0000720c */ /* 0x000fda0003f04270 */
[----:B------:R-:W-:Y:S05]  /*0990*/  @!P0 BRA `(.L_x_5) ;  /* 0x0000000400708947 */ /* 0x000fea0003800000 */
[----:B------:R-:W-:Y:S01]  /*09a0*/  IMAD.IADD R2, R0, 0x1, -R3 ;  /* 0x0000000100027824 */ /* 0x000fe200078e0a03 */
[----:B------:R-:W-:Y:S01]  /*09b0*/  BSSY.RECONVERGENT B3, `(.L_x_6) ;  /* 0x0000038000037945 */ /* 0x000fe20003800200 */
[----:B------:R-:W-:-:S03]  /*09c0*/  PLOP3.LUT P0, PT, PT, PT, PT, 0x80, 0x8 ;  /* 0x000000000008781c */ /* 0x000fc60003f0f070 */
[----:B------:R-:W-:-:S13]  /*09d0*/  ISETP.GT.AND P1, PT, R2, 0xc, PT ;  /* 0x0000000c0200780c */ /* 0x000fda0003f24270 */
[----:B------:R-:W-:Y:S05]  /*09e0*/  @!P1 BRA `(.L_x_7) ;  /* 0x0000000000d09947 */ /* 0x000fea0003800000 */
[----:B------:R-:W-:Y:S01]  /*09f0*/  PLOP3.LUT P0, PT, PT, PT, PT, 0x8, 0x80 ;  /* 0x000000000080781c */ /* 0x000fe20003f0e170 */
[----:B------:R-:W-:-:S12]  /*0a00*/  VIADD R34, R0, 0xfffffff4 ;  /* 0xfffffff400227836 */ /* 0x000fd80000000000 */
.L_x_8:
[C---:B0-----:R-:W-:Y:S01]  /*0a10*/  VIADD R2, R3.reuse, 0x4 ;  /* 0x0000000403027836 */ /* 0x041fe20000000000 */
[C-C-:B-----5:R-:W-:Y:S01]  /*0a20*/  IADD3 R8, P1, P2, R3.reuse, UR6, R17.reuse ;  /* 0x0000000603087c10 */ /* 0x160fe2000fa3e011 */
[C---:B------:R-:W-:Y:S02]  /*0a30*/  VIADD R4, R3.reuse, 0x8 ;  /* 0x0000000803047836 */ /* 0x040fe40000000000 */
[----:B------:R-:W-:Y:S01]  /*0a40*/  VIADD R6, R3, 0xc ;  /* 0x0000000c03067836 */ /* 0x000fe20000000000 */
[--C-:B------:R-:W-:Y:S02]  /*0a50*/  IADD3 R10, P3, P4, R2, UR6, R17.reuse ;  /* 0x00000006020a7c10 */ /* 0x100fe4000fc7e011 */
[----:B------:R-:W-:Y:S02]  /*0a60*/  IADD3.X R9, PT, PT, RZ, UR7, RZ, P1, P2 ;  /* 0x00000007ff097c10 */ /* 0x000fe40008fe44ff */
[--C-:B------:R-:W-:Y:S02]  /*0a70*/  IADD3 R12, P2, P1, R4, UR6, R17.reuse ;  /* 0x00000006040c7c10 */ /* 0x100fe4000f95e011 */
[----:B------:R-:W-:Y:S01]  /*0a80*/  IADD3.X R11, PT, PT, RZ, UR7, RZ, P3, P4 ;  /* 0x00000007ff0b7c10 */ /* 0x000fe20009fe84ff */
[----:B------:R-:W2:Y:S01]  /*0a90*/  LDG.E.U8 R5, desc[UR8][R8.64+0x3] ;  /* 0x0000030808057981 */ /* 0x000ea2000c1e1100 */
[----:B------:R-:W-:-:S02]  /*0aa0*/  IADD3 R14, P3, P4, R6, UR6, R17 ;  /* 0x00000006060e7c10 */ /* 0x000fc4000fc7e011 */
[----:B------:R-:W-:Y:S01]  /*0ab0*/  IADD3.X R13, PT, PT, RZ, UR7, RZ, P2, P1 ;  /* 0x00000007ff0d7c10 */ /* 0x000fe200097e24ff */
[----:B------:R-:W2:Y:S01]  /*0ac0*/  LDG.E.U8 R18, desc[UR8][R8.64+0x2] ;  /* 0x0000020808127981 */ /* 0x000ea2000c1e1100 */
[----:B------:R-:W-:-:S03]  /*0ad0*/  IADD3.X R15, PT, PT, RZ, UR7, RZ, P3, P4 ;  /* 0x00000007ff0f7c10 */ /* 0x000fc60009fe84ff */
[----:B------:R-:W3:Y:S04]  /*0ae0*/  LDG.E.U8 R7, desc[UR8][R8.64+0x1] ;  /* 0x0000010808077981 */ /* 0x000ee8000c1e1100 */
[----:B------:R-:W3:Y:S04]  /*0af0*/  LDG.E.U8 R22, desc[UR8][R8.64] ;  /* 0x0000000808167981 */ /* 0x000ee8000c1e1100 */
[----:B------:R-:W4:Y:S04]  /*0b00*/  LDG.E.U8 R19, desc[UR8][R10.64+0x3] ;  /* 0x000003080a137981 */ /* 0x000f28000c1e1100 */
[----:B------:R-:W4:Y:S04]  /*0b10*/  LDG.E.U8 R24, desc[UR8][R10.64+0x2] ;  /* 0x000002080a187981 */ /* 0x000f28000c1e1100 */
[----:B------:R-:W4:Y:S04]  /*0b20*/  LDG.E.U8 R21, desc[UR8][R10.64+0x1] ;  /* 0x000001080a157981 */ /* 0x000f28000c1e1100 */
[----:B------:R0:W4:Y:S04]  /*0b30*/  LDG.E.U8 R26, desc[UR8][R10.64] ;  /* 0x000000080a1a7981 */ /* 0x000128000c1e1100 */
[----:B------:R-:W4:Y:S04]  /*0b40*/  LDG.E.U8 R23, desc[UR8][R12.64+0x3] ;  /* 0x000003080c177981 */ /* 0x000f28000c1e1100 */
[----:B------:R-:W4:Y:S04]  /*0b50*/  LDG.E.U8 R28, desc[UR8][R12.64+0x2] ;  /* 0x000002080c1c7981 */ /* 0x000f28000c1e1100 */
[----:B------:R-:W4:Y:S04]  /*0b60*/  LDG.E.U8 R25, desc[UR8][R12.64+0x1] ;  /* 0x000001080c197981 */ /* 0x000f28000c1e1100 */
[----:B------:R-:W4:Y:S04]  /*0b70*/  LDG.E.U8 R8, desc[UR8][R12.64] ;  /* 0x000000080c087981 */ /* 0x000f28000c1e1100 */
[----:B------:R-:W4:Y:S04]  /*0b80*/  LDG.E.U8 R9, desc[UR8][R14.64+0x3] ;  /* 0x000003080e097981 */ /* 0x000f28000c1e1100 */
[----:B------:R-:W4:Y:S04]  /*0b90*/  LDG.E.U8 R30, desc[UR8][R14.64+0x2] ;  /* 0x000002080e1e7981 */ /* 0x000f28000c1e1100 */
[----:B------:R-:W4:Y:S04]  /*0ba0*/  LDG.E.U8 R27, desc[UR8][R14.64+0x1] ;  /* 0x000001080e1b7981 */ /* 0x000f28000c1e1100 */
[----:B------:R-:W4:Y:S01]  /*0bb0*/  LDG.E.U8 R32, desc[UR8][R14.64] ;  /* 0x000000080e207981 */ /* 0x000f22000c1e1100 */
[----:B0-----:R-:W-:-:S02]  /*0bc0*/  IMAD.IADD R10, R1, 0x1, R3 ;  /* 0x00000001010a7824 */ /* 0x001fc400078e0203 */
[C---:B------:R-:W-:Y:S02]  /*0bd0*/  IMAD.IADD R2, R1.reuse, 0x1, R2 ;  /* 0x0000000101027824 */ /* 0x040fe400078e0202 */
[----:B------:R-:W-:Y:S02]  /*0be0*/  IMAD.IADD R6, R1, 0x1, R6 ;  /* 0x0000000101067824 */ /* 0x000fe400078e0206 */
[----:B------:R-:W-:-:S05]  /*0bf0*/  VIADD R3, R3, 0x10 ;  /* 0x0000001003037836 */ /* 0x000fca0000000000 */
[----:B------:R-:W-:Y:S02]  /*0c00*/  ISETP.GE.AND P1, PT, R3, R34, PT ;  /* 0x000000220300720c */ /* 0x000fe40003f26270 */
[----:B--2---:R-:W-:Y:S02]  /*0c10*/  PRMT R5, R18, 0x3340, R5 ;  /* 0x0000334012057816 */ /* 0x004fe40000000005 */
[----:B---3--:R-:W-:Y:S01]  /*0c20*/  PRMT R22, R22, 0x3340, R7 ;  /* 0x0000334016167816 */ /* 0x008fe20000000007 */
[----:B------:R-:W-:-:S03]  /*0c30*/  IMAD.IADD R7, R1, 0x1, R4 ;  /* 0x0000000101077824 */ /* 0x000fc600078e0204 */
[----:B------:R-:W-:Y:S02]  /*0c40*/  PRMT R5, R22, 0x5410, R5 ;  /* 0x0000541016057816 */ /* 0x000fe40000000005 */
[----:B----4-:R-:W-:-:S03]  /*0c50*/  PRMT R19, R24, 0x3340, R19 ;  /* 0x0000334018137816 */ /* 0x010fc60000000013 */
[----:B------:R0:W-:Y:S01]  /*0c60*/  STL [R10+0x2040], R5 ;  /* 0x002040050a007387 */ /* 0x0001e20000100800 */
[----:B------:R-:W-:-:S04]  /*0c70*/  PRMT R26, R26, 0x3340, R21 ;  /* 0x000033401a1a7816 */ /* 0x000fc80000000015 */
[----:B------:R-:W-:Y:S02]  /*0c80*/  PRMT R19, R26, 0x5410, R19 ;  /* 0x000054101a137816 */ /* 0x000fe40000000013 */
[----:B------:R-:W-:-:S03]  /*0c90*/  PRMT R23, R28, 0x3340, R23 ;  /* 0x000033401c177816 */ /* 0x000fc60000000017 */
[----:B------:R0:W-:Y:S01]  /*0ca0*/  STL [R2+0x2040], R19 ;  /* 0x0020401302007387 */ /* 0x0001e20000100800 */
[----:B------:R-:W-:-:S04]  /*0cb0*/  PRMT R8, R8, 0x3340, R25 ;  /* 0x0000334008087816 */ /* 0x000fc80000000019 */
[----:B------:R-:W-:Y:S02]  /*0cc0*/  PRMT R8, R8, 0x5410, R23 ;  /* 0x0000541008087816 */ /* 0x000fe40000000017 */
[----:B------:R-:W-:-:S03]  /*0cd0*/  PRMT R9, R30, 0x3340, R9 ;  /* 0x000033401e097816 */ /* 0x000fc60000000009 */
[----:B------:R0:W-:Y:S01]  /*0ce0*/  STL [R7+0x2040], R8 ;  /* 0x0020400807007387 */ /* 0x0001e20000100800 */
[----:B------:R-:W-:-:S04]  /*0cf0*/  PRMT R32, R32, 0x3340, R27 ;  /* 0x0000334020207816 */ /* 0x000fc8000000001b */
[----:B------:R-:W-:-:S05]  /*0d00*/  PRMT R9, R32, 0x5410, R9 ;  /* 0x0000541020097816 */ /* 0x000fca0000000009 */
[----:B------:R0:W-:Y:S01]  /*0d10*/  STL [R6+0x2040], R9 ;  /* 0x0020400906007387 */ /* 0x0001e20000100800 */
[----:B------:R-:W-:Y:S05]  /*0d20*/  @!P1 BRA `(.L_x_8) ;  /* 0xfffffffc00389947 */ /* 0x000fea000383ffff */
.L_x_7:
[----:B------:R-:W-:Y:S05]  /*0d30*/  BSYNC.RECONVERGENT B3 ;  /* 0x0000000000037941 */ /* 0x000fea0003800200 */
.L_x_6:
[----:B0-----:R-:W-:Y:S01]  /*0d40*/  IMAD.IADD R2, R0, 0x1, -R3 ;  /* 0x0000000100027824 */ /* 0x001fe200078e0a03 */
[----:B------:R-:W-:Y:S04]  /*0d50*/  BSSY.RECONVERGENT B3, `(.L_x_9) ;  /* 0x000001d000037945 */ /* 0x000fe80003800200 */
[----:B------:R-:W-:-:S13]  /*0d60*/  ISETP.GT.AND P1, PT, R2, 0x4, PT ;  /* 0x000000040200780c */ /* 0x000fda0003f24270 */
[----:B------:R-:W-:Y:S05]  /*0d70*/  @!P1 BRA `(.L_x_10) ;  /* 0x0000000000689947 */ /* 0x000fea0003800000 */
[----:B------:R-:W0:Y:S01]  /*0d80*/  LDCU.64 UR12, c[0x0][0x380] ;  /* 0x00007000ff0c77ac */ /* 0x000e220008000a00 */
[C---:B------:R-:W-:Y:S01]  /*0d90*/  VIADD R2, R3.reuse, 0x4 ;  /* 0x0000000403027836 */ /* 0x040fe20000000000 */
[----:B0----5:R-:W-:-:S04]  /*0da0*/  IADD3 R4, P0, P1, R3, UR12, R17 ;  /* 0x0000000c03047c10 */ /* 0x021fc8000f91e011 */
[----:B------:R-:W-:Y:S02]  /*0db0*/  IADD3 R6, P2, P3, R2, UR12, R17 ;  /* 0x0000000c02067c10 */ /* 0x000fe4000fb5e011 */
[----:B------:R-:W-:Y:S02]  /*0dc0*/  IADD3.X R5, PT, PT, RZ, UR13, RZ, P0, P1 ;  /* 0x0000000dff057c10 */ /* 0x000fe400087e24ff */
[----:B------:R-:W-:-:S03]  /*0dd0*/  IADD3.X R7, PT, PT, RZ, UR13, RZ, P2, P3 ;  /* 0x0000000dff077c10 */ /* 0x000fc600097e64ff */
[----:B------:R-:W2:Y:S04]  /*0de0*/  LDG.E.U8 R8, desc[UR8][R4.64+0x3] ;  /* 0x0000030804087981 */ /* 0x000ea8000c1e1100 */
[----:B------:R-:W2:Y:S04]  /*0df0*/  LDG.E.U8 R9, desc[UR8][R4.64+0x2] ;  /* 0x0000020804097981 */ /* 0x000ea8000c1e1100 */
[----:B------:R-:W3:Y:S04]  /*0e00*/  LDG.E.U8 R10, desc[UR8][R4.64+0x1] ;  /* 0x00000108040a7981 */ /* 0x000ee8000c1e1100 */
[----:B------:R0:W3:Y:S04]  /*0e10*/  LDG.E.U8 R11, desc[UR8][R4.64] ;  /* 0x00000008040b7981 */ /* 0x0000e8000c1e1100 */
[----:B------:R-:W4:Y:S04]  /*0e20*/  LDG.E.U8 R12, desc[UR8][R6.64+0x3] ;  /* 0x00000308060c7981 */ /* 0x000f28000c1e1100 */
[----:B------:R-:W4:Y:S04]  /*0e30*/  LDG.E.U8 R13, desc[UR8][R6.64+0x2] ;  /* 0x00000208060d7981 */ /* 0x000f28000c1e1100 */
[----:B------:R-:W4:Y:S04]  /*0e40*/  LDG.E.U8 R14, desc[UR8][R6.64+0x1] ;  /* 0x00000108060e7981 */ /* 0x000f28000c1e1100 */
[----:B------:R-:W4:Y:S01]  /*0e50*/  LDG.E.U8 R15, desc[UR8][R6.64] ;  /* 0x00000008060f7981 */ /* 0x000f22000c1e1100 */
[----:B0-----:R-:W-:Y:S01]  /*0e60*/  IMAD.IADD R5, R1, 0x1, R2 ;  /* 0x0000000101057824 */ /* 0x001fe200078e0202 */
[----:B------:R-:W-:-:S02]  /*0e70*/  PLOP3.LUT P0, PT, PT, PT, PT, 0x8, 0x80 ;  /* 0x000000000080781c */ /* 0x000fc40003f0e170 */
[----:B--2---:R-:W-:Y:S01]  /*0e80*/  PRMT R8, R9, 0x3340, R8 ;  /* 0x0000334009087816 */ /* 0x004fe20000000008 */
[----:B------:R-:W-:Y:S02]  /*0e90*/  IMAD.IADD R9, R1, 0x1, R3 ;  /* 0x0000000101097824 */ /* 0x000fe400078e0203 */
[----:B------:R-:W-:Y:S01]  /*0ea0*/  VIADD R3, R3, 0x8 ;  /* 0x0000000803037836 */ /* 0x000fe20000000000 */
[----:B---3--:R-:W-:-:S04]  /*0eb0*/  PRMT R11, R11, 0x3340, R10 ;  /* 0x000033400b0b7816 */ /* 0x008fc8000000000a */
[----:B------:R-:W-:Y:S02]  /*0ec0*/  PRMT R8, R11, 0x5410, R8 ;  /* 0x000054100b087816 */ /* 0x000fe40000000008 */
[----:B----4-:R-:W-:-:S03]  /*0ed0*/  PRMT R12, R13, 0x3340, R12 ;  /* 0x000033400d0c7816 */ /* 0x010fc6000000000c */
[----:B------:R0:W-:Y:S01]  /*0ee0*/  STL [R9+0x2040], R8 ;  /* 0x0020400809007387 */ /* 0x0001e20000100800 */
[----:B------:R-:W-:-:S04]  /*0ef0*/  PRMT R15, R15, 0x3340, R14 ;  /* 0x000033400f0f7816 */ /* 0x000fc8000000000e */
[----:B------:R-:W-:-:S05]  /*0f00*/  PRMT R12, R15, 0x5410, R12 ;  /* 0x000054100f0c7816 */ /* 0x000fca000000000c */
[----:B------:R0:W-:Y:S02]  /*0f10*/  STL [R5+0x2040], R12 ;  /* 0x0020400c05007387 */ /* 0x0001e40000100800 */
.L_x_10:
[----:B------:R-:W-:Y:S05]  /*0f20*/  BSYNC.RECONVERGENT B3 ;  /* 0x0000000000037941 */ /* 0x000fea0003800200 */
.L_x_9:
[----:B------:R-:W-:-:S13]  /*0f30*/  ISETP.NE.OR P0, PT, R3, R0, P0 ;  /* 0x000000000300720c */ /* 0x000fda0000705670 */
[----:B------:R-:W-:Y:S05]  /*0f40*/  @!P0 BREAK.RELIABLE B2 ;  /* 0x0000000000028942 */ /* 0x000fea0003800100 */
[----:B------:R-:W-:Y:S05]  /*0f50*/  @!P0 BRA `(.L_x_3) ;  /* 0x00000000003c8947 */ /* 0x000fea0003800000 */
.L_x_5:
[----:B------:R-:W-:Y:S05]  /*0f60*/  BSYNC.RELIABLE B2 ;  /* 0x0000000000027941 */ /* 0x000fea0003800100 */
.L_x_4:
[----:B-----5:R-:W-:-:S04]  /*0f70*/  IADD3 R4, P0, P1, R3, UR14, R17 ;  /* 0x0000000e03047c10 */ /* 0x020fc8000f91e011 */
[----:B0-----:R-:W-:-:S05]  /*0f80*/  IADD3.X R5, PT, PT, RZ, UR15, RZ, P0, P1 ;  /* 0x0000000fff057c10 */ /* 0x001fca00087e24ff */
[----:B-1----:R-:W2:Y:S04]  /*0f90*/  LDG.E.U8 R2, desc[UR8][R4.64+0x3] ;  /* 0x0000030804027981 */ /* 0x002ea8000c1e1100 */
[----:B------:R-:W2:Y:S04]  /*0fa0*/  LDG.E.U8 R7, desc[UR8][R4.64+0x2] ;  /* 0x0000020804077981 */ /* 0x000ea8000c1e1100 */
[----:B------:R-:W3:Y:S04]  /*0fb0*/  LDG.E.U8 R6, desc[UR8][R4.64+0x1] ;  /* 0x0000010804067981 */ /* 0x000ee8000c1e1100 */
[----:B------:R-:W3:Y:S01]  /*0fc0*/  LDG.E.U8 R9, desc[UR8][R4.64] ;  /* 0x0000000804097981 */ /* 0x000ee2000c1e1100 */
[----:B--2---:R-:W-:Y:S01]  /*0fd0*/  PRMT R2, R7, 0x3340, R2 ;  /* 0x0000334007027816 */ /* 0x004fe20000000002 */
[----:B------:R-:W-:-:S02]  /*0fe0*/  IMAD.IADD R7, R1, 0x1, R3 ;  /* 0x0000000101077824 */ /* 0x000fc400078e0203 */
[----:B------:R-:W-:Y:S01]  /*0ff0*/  VIADD R3, R3, 0x4 ;  /* 0x0000000403037836 */ /* 0x000fe20000000000 */
[----:B---3--:R-:W-:-:S04]  /*1000*/  PRMT R9, R9, 0x3340, R6 ;  /* 0x0000334009097816 */ /* 0x008fc80000000006 */
[----:B------:R-:W-:Y:S02]  /*1010*/  ISETP.NE.AND P0, PT, R3, R0, PT ;  /* 0x000000000300720c */ /* 0x000fe40003f05270 */
[----:B------:R-:W-:-:S05]  /*1020*/  PRMT R2, R9, 0x5410, R2 ;  /* 0x0000541009027816 */ /* 0x000fca0000000002 */
[----:B------:R1:W-:Y:S06]  /*1030*/  STL [R7+0x2040], R2 ;  /* 0x0020400207007387 */ /* 0x0003ec0000100800 */
[----:B------:R-:W-:Y:S05]  /*1040*/  @P0 BRA `(.L_x_4) ;  /* 0xfffffffc00c80947 */ /* 0x000fea000383ffff */
.L_x_3:
[----:B------:R-:W-:Y:S05]  /*1050*/  BSYNC.RECONVERGENT B1 ;  /* 0x0000000000017941 */ /* 0x000fea0003800200 */
.L_x_2:
[----:B------:R-:W-:-:S13]  /*1060*/  ISETP.NE.AND P0, PT, R16, RZ, PT ;  /* 0x000000ff1000720c */ /* 0x000fda0003f05270 */
[----:B------:R-:W-:Y:S05]  /*1070*/  @!P0 BRA `(.L_x_1) ;  /* 0x0000000000288947 */ /* 0x000fea0003800000 */
[----:B0-----:R-:W-:-:S07]  /*1080*/  IMAD.MOV.U32 R5, RZ, RZ, RZ ;  /* 0x000000ffff057224 */ /* 0x001fce00078e00ff */
.L_x_11:
[----:B-12--5:R-:W-:-:S04]  /*1090*/  IADD3 R2, P0, P1, R0, UR18, R17 ;  /* 0x0000001200027c10 */ /* 0x026fc8000f91e011 */
[----:B------:R-:W-:-:S05]  /*10a0*/  IADD3.X R3, PT, PT, RZ, UR19, RZ, P0, P1 ;  /* 0x00000013ff037c10 */ /* 0x000fca00087e24ff */
[----:B------:R-:W2:Y:S01]  /*10b0*/  LDG.E.U8 R2, desc[UR8][R2.64] ;  /* 0x0000000802027981 */ /* 0x000ea2000c1e1100 */
[----:B------:R-:W-:Y:S02]  /*10c0*/  IMAD.IADD R7, R1, 0x1, R0 ;  /* 0x0000000101077824 */ /* 0x000fe400078e0200 */
[----:B------:R-:W-:Y:S02]  /*10d0*/  VIADD R5, R5, 0x1 ;  /* 0x0000000105057836 */ /* 0x000fe40000000000 */
[----:B------:R-:W-:-:S03]  /*10e0*/  VIADD R0, R0, 0x1 ;  /* 0x0000000100007836 */ /* 0x000fc60000000000 */
[----:B------:R-:W-:Y:S01]  /*10f0*/  ISETP.NE.AND P0, PT, R5, R16, PT ;  /* 0x000000100500720c */ /* 0x000fe20003f05270 */
[----:B--2---:R2:W-:-:S12]  /*1100*/  STL.U8 [R7+0x2040], R2 ;  /* 0x0020400207007387 */ /* 0x0045d80000100000 */
[----:B------:R-:W-:Y:S05]  /*1110*/  @P0 BRA `(.L_x_11) ;  /* 0xfffffffc00dc0947 */ /* 0x000fea000383ffff */
.L_x_1:
[----:B------:R-:W-:Y:S05]  /*1120*/  BSYNC.RECONVERGENT B0 ;  /* 0x0000000000007941 */ /* 0x000fea0003800200 */
.L_x_0:
[----:B------:R-:W-:Y:S05]  /*1130*/  WARPSYNC.ALL ;  /* 0x0000000000007948 */ /* 0x000fea0003800000 */
[----:B0-----:R-:W-:Y:S01]  /*1140*/  IMAD.MOV.U32 R6, RZ, RZ, 0x1c0 ;  /* 0x000001c0ff067424 */ /* 0x001fe200078e00ff */
[----:B------:R-:W-:Y:S01]  /*1150*/  VIMNMX.U32 R0, PT, PT, R20, 0x1bc, PT ;  /* 0x000001bc14007848 */ /* 0x000fe20003fe0000 */
[----:B------:R-:W-:Y:S01]  /*1160*/  BSSY.RECONVERGENT B0, `(.L_x_12) ;  /* 0x000000f000007945 */ /* 0x000fe20003800200 */
[----:B-12---:R-:W-:Y:S01]  /*1170*/  CS2R R2, SRZ ;  /* 0x0000000000027805 */ /* 0x006fe2000001ff00 */
[----:B------:R-:W-:Y:S01]  /*1180*/  UMOV UR4, URZ ;  /* 0x000000ff00047c82 */ /* 0x000fe20008000000 */
[----:B------:R0:W-:Y:S01]  /*1190*/  STL [R1], R6 ;  /* 0x0000000601007387 */ /* 0x0001e20000100800 */
[----:B------:R-:W-:-:S05]  /*11a0*/  VIADD R0, R0, 0x40 ;  /* 0x0000004000007836 */ /* 0x000fca0000000000 */
[C---:B------:R-:W-:Y:S02]  /*11b0*/  LOP3.LUT R5, R0.reuse, 0x3, RZ, 0xc0, !PT ;  /* 0x0000000300057812 */ /* 0x040fe400078ec0ff */
[----:B------:R-:W-:-:S07]  /*11c0*/  LOP3.LUT R4, R0, 0x3fc, RZ, 0xc0, !PT ;  /* 0x000003fc00047812 */ /* 0x000fce00078ec0ff */
.L_x_13:
[----:B-1----:R-:W-:-:S05]  /*11d0*/  IMAD.IADD R7, R1, 0x1, R2 ;  /* 0x0000000101077824 */ /* 0x002fca00078e0202 */
[----:B0-----:R-:W2:Y:S01]  /*11e0*/  LDL R6, [R7+0x2000] ;  /* 0x0020000007067983 */ /* 0x001ea20000100800 */
[----:B------:R-:W-:-:S05]  /*11f0*/  IADD3 R2, P0, PT, R2, 0x4, RZ ;  /* 0x0000000402027810 */ /* 0x000fca0007f1e0ff */
[----:B------:R-:W-:Y:S01]  /*1200*/  IMAD.X R3, RZ, RZ, R3, P0 ;  /* 0x000000ffff037224 */ /* 0x000fe200000e0603 */
[----:B------:R-:W-:-:S04]  /*1210*/  ISETP.NE.U32.AND P0, PT, R2, R4, PT ;  /* 0x000000040200720c */ /* 0x000fc80003f05070 */
[----:B------:R-:W-:Y:S01]  /*1220*/  ISETP.NE.AND.EX P0, PT, R3, UR4, PT, P0 ;  /* 0x0000000403007c0c */ /* 0x000fe2000bf05300 */
[----:B--2---:R1:W-:-:S12]  /*1230*/  STL [R7+0x4], R6 ;  /* 0x0000040607007387 */ /* 0x0043d80000100800 */
[----:B------:R-:W-:Y:S05]  /*1240*/  @P0 BRA `(.L_x_13) ;  /* 0xfffffffc00e00947 */ /* 0x000fea000383ffff */
[----:B------:R-:W-:Y:S05]  /*1250*/  BSYNC.RECONVERGENT B0 ;  /* 0x0000000000007941 */ /* 0x000fea0003800200 */
.L_x_12:
[----:B------:R-:W-:Y:S01]  /*1260*/  ISETP.NE.U32.AND P0, PT, R5, RZ, PT ;  /* 0x000000ff0500720c */ /* 0x000fe20003f05070 */
[----:B------:R-:W-:Y:S03]  /*1270*/  BSSY.RECONVERGENT B0, `(.L_x_14) ;  /* 0x000000d000007945 */ /* 0x000fe60003800200 */
[----:B------:R-:W-:-:S13]  /*1280*/  ISETP.NE.AND.EX P0, PT, RZ, RZ, PT, P0 ;  /* 0x000000ffff00720c */ /* 0x000fda0003f05300 */
[----:B------:R-:W-:Y:S05]  /*1290*/  @!P0 BRA `(.L_x_15) ;  /* 0x0000000000288947 */ /* 0x000fea0003800000 */
[----:B-1----:R-:W-:-:S07]  /*12a0*/  CS2R R6, SRZ ;  /* 0x0000000000067805 */ /* 0x002fce000001ff00 */
.L_x_16:
[----:B0-----:R-:W-:-:S05]  /*12b0*/  IMAD.IADD R3, R1, 0x1, R4 ;  /* 0x0000000101037824 */ /* 0x001fca00078e0204 */
[----:B------:R-:W2:Y:S01]  /*12c0*/  LDL.U8 R2, [R3+0x2000] ;  /* 0x0020000003027983 */ /* 0x000ea20000100000 */
[----:B------:R-:W-:Y:S01]  /*12d0*/  IADD3 R6, P0, PT, R6, 0x1, RZ ;  /* 0x0000000106067810 */ /* 0x000fe20007f1e0ff */
[----:B------:R-:W-:-:S04]  /*12e0*/  VIADD R4, R4, 0x1 ;  /* 0x0000000104047836 */ /* 0x000fc80000000000 */
[----:B------:R-:W-:Y:S01]  /*12f0*/  IMAD.X R7, RZ, RZ, R7, P0 ;  /* 0x000000ffff077224 */ /* 0x000fe200000e0607 */
[----:B------:R-:W-:-:S04]  /*1300*/  ISETP.NE.U32.AND P0, PT, R6, R5, PT ;  /* 0x000000050600720c */ /* 0x000fc80003f05070 */
[----:B------:R-:W-:Y:S01]  /*1310*/  ISETP.NE.AND.EX P0, PT, R7, RZ, PT, P0 ;  /* 0x000000ff0700720c */ /* 0x000fe20003f05300 */
[----:B--2---:R0:W-:-:S12]  /*1320*/  STL.U8 [R3+0x4], R2 ;  /* 0x0000040203007387 */ /* 0x0041d80000100000 */
[----:B------:R-:W-:Y:S05]  /*1330*/  @P0 BRA `(.L_x_16) ;  /* 0xfffffffc00dc0947 */ /* 0x000fea000383ffff */
.L_x_15:
[----:B------:R-:W-:Y:S05]  /*1340*/  BSYNC.RECONVERGENT B0 ;  /* 0x0000000000007941 */ /* 0x000fea0003800200 */
.L_x_14:
[----:B------:R-:W2:Y:S01]  /*1350*/  LDCU UR4, c[0x3][URZ] ;  /* 0x00c00000ff0477ac */ /* 0x000ea20008000800 */
[----:B------:R-:W-:Y:S01]  /*1360*/  ISETP.GE.U32.AND P0, PT, R20, 0x3d, PT ;  /* 0x0000003d1400780c */ /* 0x000fe20003f06070 */
[----:B------:R-:W-:Y:S01]  /*1370*/  BSSY.RECONVERGENT B0, `(.L_x_17) ;  /* 0x000027c000007945 */ /* 0x000fe20003800200 */
[----:B------:R-:W-:Y:S01]  /*1380*/  IADD3 R71, P1, PT, R0, 0x4, RZ ;  /* 0x0000000400477810 */ /* 0x000fe20007f3e0ff */
[----:B------:R-:W3:Y:S01]  /*1390*/  LDCU.64 UR12, c[0x3][0x20] ;  /* 0x00c00400ff0c77ac */ /* 0x000ee20008000a00 */
[----:B0-----:R-:W-:Y:S02]  /*13a0*/  IMAD.MOV.U32 R2, RZ, RZ, RZ ;  /* 0x000000ffff027224 */ /* 0x001fe400078e00ff */
[----:B------:R-:W-:Y:S01]  /*13b0*/  IMAD.MOV.U32 R0, RZ, RZ, RZ ;  /* 0x000000ffff007224 */ /* 0x000fe200078e00ff */
[----:B------:R-:W0:Y:S01]  /*13c0*/  LDCU.64 UR18, c[0x3][URZ] ;  /* 0x00c00000ff1277ac */ /* 0x000e220008000a00 */
[----:B------:R-:W-:Y:S01]  /*13d0*/  IMAD.X R69, RZ, RZ, RZ, P1 ;  /* 0x000000ffff457224 */ /* 0x000fe200008e06ff */
[----:B------:R-:W4:Y:S01]  /*13e0*/  LDCU.64 UR20, c[0x3][0x38] ;  /* 0x00c00700ff1477ac */ /* 0x000f220008000a00 */
[----:B------:R-:W1:Y:S01]  /*13f0*/  LDCU.64 UR14, c[0x3][0x30] ;  /* 0x00c00600ff0e77ac */ /* 0x000e620008000a00 */
[----:B------:R-:W1:Y:S01]  /*1400*/  LDCU.64 UR22, c[0x3][0x28] ;  /* 0x00c00500ff1677ac */ /* 0x000e620008000a00 */
[----:B---3--:R-:W-:Y:S01]  /*1410*/  IMAD.U32 R36, RZ, RZ, UR12 ;  /* 0x0000000cff247e24 */ /* 0x008fe2000f8e00ff */
[----:B------:R-:W3:Y:S01]  /*1420*/  LDCU.64 UR24, c[0x3][0x18] ;  /* 0x00c00300ff1877ac */ /* 0x000ee20008000a00 */
[----:B------:R-:W-:-:S02]  /*1430*/  IMAD.U32 R37, RZ, RZ, UR13 ;  /* 0x0000000dff257e24 */ /* 0x000fc4000f8e00ff */
[----:B0-----:R-:W-:Y:S01]  /*1440*/  IMAD.U32 R38, RZ, RZ, UR18 ;  /* 0x00000012ff267e24 */ /* 0x001fe2000f8e00ff */
[----:B------:R-:W0:Y:S01]  /*1450*/  LDCU.64 UR26, c[0x3][0x10] ;  /* 0x00c00200ff1a77ac */ /* 0x000e220008000a00 */
[----:B------:R-:W-:Y:S02]  /*1460*/  IMAD.U32 R39, RZ, RZ, UR19 ;  /* 0x00000013ff277e24 */ /* 0x000fe4000f8e00ff */
[----:B------:R-:W-:Y:S01]  /*1470*/  IMAD.U32 R40, RZ, RZ, UR19 ;  /* 0x00000013ff287e24 */ /* 0x000fe2000f8e00ff */
[----:B------:R-:W0:Y:S01]  /*1480*/  LDCU.64 UR28, c[0x3][0x8] ;  /* 0x00c00100ff1c77ac */ /* 0x000e220008000a00 */
[----:B----4-:R-:W-:Y:S02]  /*1490*/  IMAD.U32 R41, RZ, RZ, UR20 ;  /* 0x00000014ff297e24 */ /* 0x010fe4000f8e00ff */
[----:B------:R-:W-:Y:S01]  /*14a0*/  IMAD.U32 R42, RZ, RZ, UR21 ;  /* 0x00000015ff2a7e24 */ /* 0x000fe2000f8e00ff */
[----:B--2---:R-:W-:Y:S01]  /*14b0*/  ULOP3.LUT UR4, UR4, 0x1010040, URZ, 0x3c, !UPT ;  /* 0x0101004004047892 */ /* 0x004fe2000f8e3cff */
[----:B-1----:R-:W-:Y:S01]  /*14c0*/  IMAD.U32 R43, RZ, RZ, UR14 ;  /* 0x0000000eff2b7e24 */ /* 0x002fe2000f8e00ff */
[----:B------:R-:W-:Y:S01]  /*14d0*/  UIADD3 UR7, UPT, UPT, UR5, 0x3450, URZ ;  /* 0x0000345005077890 */ /* 0x000fe2000fffe0ff */
[----:B------:R-:W-:-:S02]  /*14e0*/  IMAD.U32 R44, RZ, RZ, UR15 ;  /* 0x0000000fff2c7e24 */ /* 0x000fc4000f8e00ff */
[----:B------:R-:W-:Y:S02]  /*14f0*/  IMAD.U32 R45, RZ, RZ, UR22 ;  /* 0x00000016ff2d7e24 */ /* 0x000fe4000f8e00ff */
[----:B------:R-:W-:Y:S02]  /*1500*/  IMAD.U32 R53, RZ, RZ, UR4 ;  /* 0x00000004ff357e24 */ /* 0x000fe4000f8e00ff */
[----:B------:R-:W-:Y:S02]  /*1510*/  IMAD.U32 R46, RZ, RZ, UR23 ;  /* 0x00000017ff2e7e24 */ /* 0x000fe4000f8e00ff */
[----:B---3--:R-:W-:Y:S02]  /*1520*/  IMAD.U32 R47, RZ, RZ, UR24 ;  /* 0x00000018ff2f7e24 */ /* 0x008fe4000f8e00ff */
[----:B------:R-:W-:Y:S02]  /*1530*/  IMAD.U32 R48, RZ, RZ, UR25 ;  /* 0x00000019ff307e24 */ /* 0x000fe4000f8e00ff */
[----:B0-----:R-:W-:-:S02]  /*1540*/  IMAD.U32 R49, RZ, RZ, UR26 ;  /* 0x0000001aff317e24 */ /* 0x001fc4000f8e00ff */
[----:B------:R-:W-:Y:S02]  /*1550*/  IMAD.U32 R50, RZ, RZ, UR27 ;  /* 0x0000001bff327e24 */ /* 0x000fe4000f8e00ff */
[----:B------:R-:W-:Y:S02]  /*1560*/  IMAD.U32 R51, RZ, RZ, UR28 ;  /* 0x0000001cff337e24 */ /* 0x000fe4000f8e00ff */
[----:B------:R-:W-:Y:S01]  /*1570*/  IMAD.U32 R52, RZ, RZ, UR29 ;  /* 0x0000001dff347e24 */ /* 0x000fe2000f8e00ff */
[----:B------:R-:W-:Y:S06]  /*1580*/  @!P0 BRA `(.L_x_18) ;  /* 0x0000002400688947 */ /* 0x000fec0003800000 */
[----:B------:R-:W-:Y:S02]  /*1590*/  IMAD.MOV.U32 R2, RZ, RZ, RZ ;  /* 0x000000ffff027224 */ /* 0x000fe400078e00ff */
[----:B------:R-:W-:Y:S02]  /*15a0*/  IMAD.MOV.U32 R0, RZ, RZ, RZ ;  /* 0x000000ffff007224 */ /* 0x000fe400078e00ff */
[----:B------:R-:W-:Y:S02]  /*15b0*/  IMAD.U32 R41, RZ, RZ, UR20 ;  /* 0x00000014ff297e24 */ /* 0x000fe4000f8e00ff */
[----:B------:R-:W-:Y:S02]  /*15c0*/  IMAD.U32 R42, RZ, RZ, UR21 ;  /* 0x00000015ff2a7e24 */ /* 0x000fe4000f8e00ff */
[----:B------:R-:W-:Y:S02]  /*15d0*/  IMAD.U32 R43, RZ, RZ, UR14 ;  /* 0x0000000eff2b7e24 */ /* 0x000fe4000f8e00ff */
[----:B------:R-:W-:-:S02]  /*15e0*/  IMAD.U32 R44, RZ, RZ, UR15 ;  /* 0x0000000fff2c7e24 */ /* 0x000fc4000f8e00ff */
[----:B------:R-:W-:Y:S02]  /*15f0*/  IMAD.U32 R45, RZ, RZ, UR22 ;  /* 0x00000016ff2d7e24 */ /* 0x000fe4000f8e00ff */
[----:B------:R-:W-:Y:S02]  /*1600*/  IMAD.U32 R46, RZ, RZ, UR23 ;  /* 0x00000017ff2e7e24 */ /* 0x000fe4000f8e00ff */
[----:B------:R-:W-:Y:S02]  /*1610*/  IMAD.U32 R47, RZ, RZ, UR24 ;  /* 0x00000018ff2f7e24 */ /* 0x000fe4000f8e00ff */
[----:B------:R-:W-:Y:S02]  /*1620*/  IMAD.U32 R48, RZ, RZ, UR25 ;  /* 0x00000019ff307e24 */ /* 0x000fe4000f8e00ff */
[----:B------:R-:W-:Y:S02]  /*1630*/  IMAD.U32 R49, RZ, RZ, UR26 ;  /* 0x0000001aff317e24 */ /* 0x000fe4000f8e00ff */
[----:B------:R-:W-:-:S02]  /*1640*/  IMAD.U32 R50, RZ, RZ, UR27 ;  /* 0x0000001bff327e24 */ /* 0x000fc4000f8e00ff */
[----:B------:R-:W-:Y:S02]  /*1650*/  IMAD.U32 R51, RZ, RZ, UR28 ;  /* 0x0000001cff337e24 */ /* 0x000fe4000f8e00ff */
[----:B------:R-:W-:-:S07]  /*1660*/  IMAD.U32 R52, RZ, RZ, UR29 ;  /* 0x0000001dff347e24 */ /* 0x000fce000f8e00ff */
.L_x_20:
[----:B------:R-:W-:Y:S01]  /*1670*/  IMAD.IADD R60, R1, 0x1, R2 ;  /* 0x00000001013c7824 */ /* 0x000fe200078e0202 */
[----:B------:R-:W0:Y:S04]  /*1680*/  LDCU.64 UR12, c[0x3][0x20] ;  /* 0x00c00400ff0c77ac */ /* 0x000e280008000a00 */
[----:B------:R-:W2:Y:S04]  /*1690*/  LDL.128 R12, [R60] ;  /* 0x000000003c0c7983 */ /* 0x000ea80000100c00 */
[----:B--2---:R1:W-:Y:S04]  /*16a0*/  STL.128 [R1+0x2000], R12 ;  /* 0x0020000c01007387 */ /* 0x0043e80000100c00 */
[----:B------:R-:W2:Y:S04]  /*16b0*/  LDL.128 R20, [R60+0x10] ;  /* 0x000010003c147983 */ /* 0x000ea80000100c00 */
[----:B--2---:R2:W-:Y:S04]  /*16c0*/  STL.128 [R1+0x2010], R20 ;  /* 0x0020101401007387 */ /* 0x0045e80000100c00 */
[----:B------:R-:W3:Y:S04]  /*16d0*/  LDL.128 R28, [R60+0x20] ;  /* 0x000020003c1c7983 */ /* 0x000ee80000100c00 */
[----:B---3--:R3:W-:Y:S04]  /*16e0*/  STL.128 [R1+0x2020], R28 ;  /* 0x0020201c01007387 */ /* 0x0087e80000100c00 */
[----:B------:R-:W4:Y:S04]  /*16f0*/  LDL.128 R32, [R60+0x30] ;  /* 0x000030003c207983 */ /* 0x000f280000100c00 */
[----:B----4-:R4:W-:Y:S04]  /*1700*/  STL.128 [R1+0x2030], R32 ;  /* 0x0020302001007387 */ /* 0x0109e80000100c00 */
[----:B------:R-:W2:Y:S04]  /*1710*/  LDL.128 R24, [R60+0x40] ;  /* 0x000040003c187983 */ /* 0x000ea80000100c00 */
[----:B--2---:R2:W-:Y:S04]  /*1720*/  STL.128 [R1+0x2040], R24 ;  /* 0x0020401801007387 */ /* 0x0045e80000100c00 */
[----:B-----5:R-:W3:Y:S04]  /*1730*/  LDL.128 R16, [R60+0x50] ;  /* 0x000050003c107983 */ /* 0x020ee80000100c00 */
[----:B---3--:R-:W-:Y:S04]  /*1740*/  STL.128 [R1+0x2050], R16 ;  /* 0x0020501001007387 */ /* 0x008fe80000100c00 */
[----:B------:R-:W3:Y:S01]  /*1750*/  LDL.128 R8, [R60+0x60] ;  /* 0x000060003c087983 */ /* 0x000ee20000100c00 */
[----:B------:R-:W-:-:S02]  /*1760*/  PRMT R54, R14, 0x7771, RZ ;  /* 0x000077710e367816 */ /* 0x000fc400000000ff */
[C---:B------:R-:W-:Y:S02]  /*1770*/  PRMT R58, R14.reuse, 0x7772, RZ ;  /* 0x000077720e3a7816 */ /* 0x040fe400000000ff */
[----:B------:R-:W-:Y:S02]  /*1780*/  PRMT R56, R14, 0x7773, RZ ;  /* 0x000077730e387816 */ /* 0x000fe400000000ff */
[----:B------:R-:W-:Y:S01]  /*1790*/  PRMT R3, R13, 0x7771, RZ ;  /* 0x000077710d037816 */ /* 0x000fe200000000ff */
[----:B------:R-:W-:Y:S01]  /*17a0*/  IMAD.WIDE.U32 R54, R54, 0x100, RZ ;  /* 0x0000010036367825 */ /* 0x000fe200078e00ff */
[----:B-1----:R-:W-:-:S03]  /*17b0*/  PRMT R14, R14, 0x7770, RZ ;  /* 0x000077700e0e7816 */ /* 0x002fc600000000ff */
[----:B------:R-:W-:-:S04]  /*17c0*/  IMAD.WIDE.U32 R58, R58, 0x10000, RZ ;  /* 0x000100003a3a7825 */ /* 0x000fc800078e00ff */
[----:B------:R-:W-:-:S04]  /*17d0*/  IMAD.WIDE.U32 R56, R56, 0x1000000, RZ ;  /* 0x0100000038387825 */ /* 0x000fc800078e00ff */
[----:B------:R-:W-:Y:S01]  /*17e0*/  IMAD.SHL.U32 R3, R3, 0x100, RZ ;  /* 0x0000010003037824 */ /* 0x000fe200078e00ff */
[----:B------:R-:W-:Y:S02]  /*17f0*/  LOP3.LUT R57, R57, R59, R55, 0xfe, !PT ;  /* 0x0000003b39397212 */ /* 0x000fe400078efe37 */
[----:B------:R-:W-:Y:S02]  /*1800*/  LOP3.LUT R61, R54, 0xff, R14, 0xf8, !PT ;  /* 0x000000ff363d7812 */ /* 0x000fe400078ef80e */
[----:B------:R-:W-:Y:S02]  /*1810*/  PRMT R55, R13, 0x7770, RZ ;  /* 0x000077700d377816 */ /* 0x000fe400000000ff */
[----:B------:R-:W-:Y:S02]  /*1820*/  PRMT R14, R15, 0x7770, RZ ;  /* 0x000077700f0e7816 */ /* 0x000fe400000000ff */
[C---:B------:R-:W-:Y:S02]  /*1830*/  PRMT R54, R13.reuse, 0x7772, RZ ;  /* 0x000077720d367816 */ /* 0x040fe400000000ff */
[----:B------:R-:W-:-:S03]  /*1840*/  PRMT R13, R13, 0x7773, RZ ;  /* 0x000077730d0d7816 */ /* 0x000fc600000000ff */
[----:B------:R-:W-:Y:S02]  /*1850*/  IMAD.U32 R54, R54, 0x10000, RZ ;  /* 0x0001000036367824 */ /* 0x000fe400078e00ff */
[----:B------:R-:W-:Y:S01]  /*1860*/  IMAD.SHL.U32 R13, R13, 0x1000000, RZ ;  /* 0x010000000d0d7824 */ /* 0x000fe200078e00ff */
[----:B------:R-:W-:Y:S02]  /*1870*/  LOP3.LUT R58, R56, R58, R61, 0xfe, !PT ;  /* 0x0000003a383a7212 */ /* 0x000fe400078efe3d */
[----:B------:R-:W-:-:S05]  /*1880*/  PRMT R64, R30, 0x7772, RZ ;  /* 0x000077721e407816 */ /* 0x000fca00000000ff */
[----:B------:R-:W-:Y:S01]  /*1890*/  IMAD.WIDE.U32 R64, R64, 0x10000, RZ ;  /* 0x0001000040407825 */ /* 0x000fe200078e00ff */
[----:B------:R-:W-:-:S05]  /*18a0*/  PRMT R66, R34, 0x7772, RZ ;  /* 0x0000777222427816 */ /* 0x000fca00000000ff */
[----:B------:R-:W-:Y:S01]  /*18b0*/  IMAD.WIDE.U32 R66, R66, 0x10000, RZ ;  /* 0x0001000042427825 */ /* 0x000fe200078e00ff */
[----:B------:R-:W-:-:S05]  /*18c0*/  PRMT R62, R26, 0x7772, RZ ;  /* 0x000077721a3e7816 */ /* 0x000fca00000000ff */
[----:B------:R-:W-:Y:S01]  /*18d0*/  IMAD.WIDE.U32 R62, R62, 0x10000, RZ ;  /* 0x000100003e3e7825 */ /* 0x000fe200078e00ff */
[----:B---3--:R-:W-:Y:S04]  /*18e0*/  STL.128 [R1+0x2060], R8 ;  /* 0x0020600801007387 */ /* 0x008fe80000100c00 */
[----:B------:R1:W3:Y:S01]  /*18f0*/  LDL.128 R4, [R60+0x70] ;  /* 0x000070003c047983 */ /* 0x0002e20000100c00 */
[----:B------:R-:W-:Y:S01]  /*1900*/  IADD3 R2, P0, PT, R2, 0x80, RZ ;  /* 0x0000008002027810 */ /* 0x000fe20007f1e0ff */
[----:B------:R-:W-:Y:S02]  /*1910*/  IMAD.MOV.U32 R77, RZ, RZ, R41 ;  /* 0x000000ffff4d7224 */ /* 0x000fe400078e0029 */
[----:B------:R-:W-:Y:S02]  /*1920*/  IMAD.MOV.U32 R73, RZ, RZ, R42 ;  /* 0x000000ffff497224 */ /* 0x000fe400078e002a */
[----:B------:R-:W-:Y:S01]  /*1930*/  IMAD.X R0, RZ, RZ, R0, P0 ;  /* 0x000000ffff007224 */ /* 0x000fe200000e0600 */
[----:B-1----:R-:W-:Y:S01]  /*1940*/  LOP3.LUT R60, R3, 0xff00, RZ, 0xc0, !PT ;  /* 0x0000ff00033c7812 */ /* 0x002fe200078ec0ff */
[----:B------:R-:W-:Y:S01]  /*1950*/  IMAD.MOV.U32 R70, RZ, RZ, R47 ;  /* 0x000000ffff467224 */ /* 0x000fe200078e002f */
[----:B------:R-:W-:Y:S01]  /*1960*/  PRMT R3, R15, 0x7771, RZ ;  /* 0x000077710f037816 */ /* 0x000fe200000000ff */
[----:B------:R-:W-:Y:S01]  /*1970*/  IMAD.MOV.U32 R68, RZ, RZ, R48 ;  /* 0x000000ffff447224 */ /* 0x000fe200078e0030 */
[----:B------:R-:W-:Y:S01]  /*1980*/  LOP3.LUT R59, R60, 0xff, R55, 0xf8, !PT ;  /* 0x000000ff3c3b7812 */ /* 0x000fe200078ef837 */
[----:B------:R-:W-:Y:S01]  /*1990*/  IMAD.U32 R74, RZ, RZ, UR14 ;  /* 0x0000000eff4a7e24 */ /* 0x000fe2000f8e00ff */
[----:B------:R-:W-:Y:S01]  /*19a0*/  LOP3.LUT R55, R57, 0xff, R14, 0xf8, !PT ;  /* 0x000000ff39377812 */ /* 0x000fe200078ef80e */
[----:B------:R-:W-:Y:S01]  /*19b0*/  IMAD.SHL.U32 R14, R3, 0x100, RZ ;  /* 0x00000100030e7824 */ /* 0x000fe200078e00ff */
[----:B------:R-:W-:Y:S01]  /*19c0*/  PRMT R3, R15, 0x7772, RZ ;  /* 0x000077720f037816 */ /* 0x000fe200000000ff */
[----:B------:R-:W-:Y:S01]  /*19d0*/  IMAD.U32 R78, RZ, RZ, UR15 ;  /* 0x0000000fff4e7e24 */ /* 0x000fe2000f8e00ff */
[----:B------:R-:W-:Y:S01]  /*19e0*/  LOP3.LUT R54, R59, 0xff0000, R54, 0xf8, !PT ;  /* 0x00ff00003b367812 */ /* 0x000fe200078ef836 */
[----:B------:R-:W-:Y:S01]  /*19f0*/  IMAD.MOV.U32 R75, RZ, RZ, R44 ;  /* 0x000000ffff4b7224 */ /* 0x000fe200078e002c */
[----:B------:R-:W-:Y:S01]  /*1a00*/  LOP3.LUT R14, R55, 0xff00, R14, 0xf8, !PT ;  /* 0x0000ff00370e7812 */ /* 0x000fe200078ef80e */
[----:B------:R-:W-:Y:S01]  /*1a10*/  IMAD.U32 R3, R3, 0x10000, RZ ;  /* 0x0001000003037824 */ /* 0x000fe200078e00ff */
[----:B------:R-:W-:Y:S01]  /*1a20*/  PRMT R15, R15, 0x7773, RZ ;  /* 0x000077730f0f7816 */ /* 0x000fe200000000ff */
[----:B------:R-:W-:Y:S01]  /*1a30*/  IMAD.MOV.U32 R79, RZ, RZ, R49 ;  /* 0x000000ffff4f7224 */ /* 0x000fe200078e0031 */
[----:B------:R-:W-:Y:S01]  /*1a40*/  LOP3.LUT R57, R13, R54, RZ, 0xfc, !PT ;  /* 0x000000360d397212 */ /* 0x000fe200078efcff */
[----:B------:R-:W-:Y:S01]  /*1a50*/  IMAD.MOV.U32 R72, RZ, RZ, R50 ;  /* 0x000000ffff487224 */ /* 0x000fe200078e0032 */
[----:B------:R-:W-:Y:S01]  /*1a60*/  LOP3.LUT R56, R14, 0xff0000, R3, 0xf8, !PT ;  /* 0x00ff00000e387812 */ /* 0x000fe200078ef803 */
[----:B------:R-:W-:Y:S01]  /*1a70*/  IMAD.SHL.U32 R13, R15, 0x1000000, RZ ;  /* 0x010000000f0d7824 */ /* 0x000fe200078e00ff */
[C---:B------:R-:W-:Y:S01]  /*1a80*/  PRMT R54, R22.reuse, 0x7771, RZ ;  /* 0x0000777116367816 */ /* 0x040fe200000000ff */
[----:B------:R-:W-:Y:S01]  /*1a90*/  IMAD.U32 R82, RZ, RZ, UR28 ;  /* 0x0000001cff527e24 */ /* 0x000fe2000f8e00ff */
[C---:B------:R-:W-:Y:S01]  /*1aa0*/  PRMT R60, R22.reuse, 0x7772, RZ ;  /* 0x00007772163c7816 */ /* 0x040fe200000000ff */
[----:B------:R-:W-:Y:S01]  /*1ab0*/  IMAD.U32 R86, RZ, RZ, UR29 ;  /* 0x0000001dff567e24 */ /* 0x000fe2000f8e00ff */
[----:B------:R-:W-:Y:S01]  /*1ac0*/  PRMT R14, R22, 0x7773, RZ ;  /* 0x00007773160e7816 */ /* 0x000fe200000000ff */
[----:B------:R-:W-:Y:S01]  /*1ad0*/  IMAD.WIDE.U32 R54, R54, 0x100, RZ ;  /* 0x0000010036367825 */ /* 0x000fe200078e00ff */
[----:B------:R-:W-:-:S02]  /*1ae0*/  PRMT R3, R22, 0x7770, RZ ;  /* 0x0000777016037816 */ /* 0x000fc400000000ff */
[----:B------:R-:W-:Y:S01]  /*1af0*/  PRMT R22, R21, 0x7771, RZ ;  /* 0x0000777115167816 */ /* 0x000fe200000000ff */
[----:B------:R-:W-:Y:S01]  /*1b00*/  IMAD.WIDE.U32 R60, R60, 0x10000, RZ ;  /* 0x000100003c3c7825 */ /* 0x000fe200078e00ff */
[----:B------:R-:W-:-:S03]  /*1b10*/  LOP3.LUT R59, R13, R56, RZ, 0xfc, !PT ;  /* 0x000000380d3b7212 */ /* 0x000fc600078efcff */
[----:B------:R-:W-:-:S04]  /*1b20*/  IMAD.WIDE.U32 R14, R14, 0x1000000, RZ ;  /* 0x010000000e0e7825 */ /* 0x000fc800078e00ff */
[----:B------:R-:W-:Y:S01]  /*1b30*/  IMAD.SHL.U32 R22, R22, 0x100, RZ ;  /* 0x0000010016167824 */ /* 0x000fe200078e00ff */
[----:B------:R-:W-:Y:S01]  /*1b40*/  LOP3.LUT R56, R15, R61, R55, 0xfe, !PT ;  /* 0x0000003d0f387212 */ /* 0x000fe200078efe37 */
[----:B------:R-:W-:Y:S01]  /*1b50*/  IMAD.MOV.U32 R13, RZ, RZ, R57 ;  /* 0x000000ffff0d7224 */ /* 0x000fe200078e0039 */
[----:B------:R-:W-:Y:S01]  /*1b60*/  LOP3.LUT R57, R54, 0xff, R3, 0xf8, !PT ;  /* 0x000000ff36397812 */ /* 0x000fe200078ef803 */
[----:B------:R-:W-:Y:S01]  /*1b70*/  IMAD.U32 R80, RZ, RZ, UR22 ;  /* 0x00000016ff507e24 */ /* 0x000fe2000f8e00ff */
[----:B------:R-:W-:Y:S01]  /*1b80*/  PRMT R54, R21, 0x7770, RZ ;  /* 0x0000777015367816 */ /* 0x000fe200000000ff */
[----:B------:R-:W-:Y:S01]  /*1b90*/  IMAD.U32 R84, RZ, RZ, UR23 ;  /* 0x00000017ff547e24 */ /* 0x000fe2000f8e00ff */
[----:B------:R-:W-:Y:S01]  /*1ba0*/  LOP3.LUT R55, R22, 0xff00, RZ, 0xc0, !PT ;  /* 0x0000ff0016377812 */ /* 0x000fe200078ec0ff */
[----:B------:R-:W-:Y:S01]  /*1bb0*/  IMAD.MOV.U32 R76, RZ, RZ, R45 ;  /* 0x000000ffff4c7224 */ /* 0x000fe200078e002d */
[C---:B------:R-:W-:Y:S01]  /*1bc0*/  PRMT R15, R23.reuse, 0x7770, RZ ;  /* 0x00007770170f7816 */ /* 0x040fe200000000ff */
[----:B------:R-:W-:Y:S01]  /*1bd0*/  IMAD.MOV.U32 R81, RZ, RZ, R46 ;  /* 0x000000ffff517224 */ /* 0x000fe200078e002e */
[----:B------:R-:W-:Y:S01]  /*1be0*/  PRMT R3, R23, 0x7771, RZ ;  /* 0x0000777117037816 */ /* 0x000fe200000000ff */
[----:B------:R-:W-:Y:S01]  /*1bf0*/  IMAD.MOV.U32 R85, RZ, RZ, R51 ;  /* 0x000000ffff557224 */ /* 0x000fe200078e0033 */
[----:B------:R-:W-:Y:S01]  /*1c00*/  PRMT R22, R21, 0x7772, RZ ;  /* 0x0000777215167816 */ /* 0x000fe200000000ff */
[----:B------:R-:W-:Y:S01]  /*1c10*/  IMAD.MOV.U32 R83, RZ, RZ, R52 ;  /* 0x000000ffff537224 */ /* 0x000fe200078e0034 */
[----:B------:R-:W-:Y:S01]  /*1c20*/  LOP3.LUT R55, R55, 0xff, R54, 0xf8, !PT ;  /* 0x000000ff37377812 */ /* 0x000fe200078ef836 */
[----:B------:R-:W-:Y:S01]  /*1c30*/  IMAD.MOV.U32 R90, RZ, RZ, R36 ;  /* 0x000000ffff5a7224 */ /* 0x000fe200078e0024 */
[----:B------:R-:W-:Y:S01]  /*1c40*/  LOP3.LUT R54, R56, 0xff, R15, 0xf8, !PT ;  /* 0x000000ff38367812 */ /* 0x000fe200078ef80f */
[----:B------:R-:W-:Y:S01]  /*1c50*/  IMAD.SHL.U32 R15, R3, 0x100, RZ ;  /* 0x00000100030f7824 */ /* 0x000fe200078e00ff */
[----:B------:R-:W-:Y:S01]  /*1c60*/  PRMT R21, R21, 0x7773, RZ ;  /* 0x0000777315157816 */ /* 0x000fe200000000ff */
[----:B------:R-:W-:Y:S01]  /*1c70*/  IMAD.U32 R22, R22, 0x10000, RZ ;  /* 0x0001000016167824 */ /* 0x000fe200078e00ff */
[----:B------:R-:W-:Y:S01]  /*1c80*/  PRMT R3, R23, 0x7772, RZ ;  /* 0x0000777217037816 */ /* 0x000fe200000000ff */
[----:B------:R-:W-:Y:S01]  /*1c90*/  IMAD.MOV.U32 R88, RZ, RZ, R37 ;  /* 0x000000ffff587224 */ /* 0x000fe200078e0025 */
[----:B------:R-:W-:Y:S01]  /*1ca0*/  LOP3.LUT R54, R54, 0xff00, R15, 0xf8, !PT ;  /* 0x0000ff0036367812 */ /* 0x000fe200078ef80f */
[----:B------:R-:W-:Y:S01]  /*1cb0*/  IMAD.SHL.U32 R21, R21, 0x1000000, RZ ;  /* 0x0100000015157824 */ /* 0x000fe200078e00ff */
[----:B------:R-:W-:Y:S01]  /*1cc0*/  LOP3.LUT R22, R55, 0xff0000, R22, 0xf8, !PT ;  /* 0x00ff000037167812 */ /* 0x000fe200078ef816 */
[----:B------:R-:W-:Y:S01]  /*1cd0*/  IMAD.U32 R3, R3, 0x10000, RZ ;  /* 0x0001000003037824 */ /* 0x000fe200078e00ff */
[----:B------:R-:W-:-:S02]  /*1ce0*/  PRMT R23, R23, 0x7773, RZ ;  /* 0x0000777317177816 */ /* 0x000fc400000000ff */
[----:B------:R-:W-:Y:S02]  /*1cf0*/  LOP3.LUT R60, R14, R60, R57, 0xfe, !PT ;  /* 0x0000003c0e3c7212 */ /* 0x000fe400078efe39 */
[----:B------:R-:W-:Y:S01]  /*1d00*/  LOP3.LUT R55, R21, R22, RZ, 0xfc, !PT ;  /* 0x0000001615377212 */ /* 0x000fe200078efcff */
[----:B------:R-:W-:Y:S01]  /*1d10*/  IMAD.SHL.U32 R21, R23, 0x1000000, RZ ;  /* 0x0100000017157824 */ /* 0x000fe200078e00ff */
[----:B------:R-:W-:Y:S02]  /*1d20*/  LOP3.LUT R54, R54, 0xff0000, R3, 0xf8, !PT ;  /* 0x00ff000036367812 */ /* 0x000fe400078ef803 */
[C---:B------:R-:W-:Y:S02]  /*1d30*/  PRMT R22, R30.reuse, 0x7771, RZ ;  /* 0x000077711e167816 */ /* 0x040fe400000000ff */
[C---:B------:R-:W-:Y:S02]  /*1d40*/  PRMT R14, R30.reuse, 0x7773, RZ ;  /* 0x000077731e0e7816 */ /* 0x040fe400000000ff */
[----:B------:R-:W-:Y:S01]  /*1d50*/  PRMT R3, R30, 0x7770, RZ ;  /* 0x000077701e037816 */ /* 0x000fe200000000ff */
[----:B------:R-:W-:Y:S01]  /*1d60*/  IMAD.WIDE.U32 R22, R22, 0x100, RZ ;  /* 0x0000010016167825 */ /* 0x000fe200078e00ff */
[----:B------:R-:W-:-:S02]  /*1d70*/  PRMT R30, R29, 0x7771, RZ ;  /* 0x000077711d1e7816 */ /* 0x000fc400000000ff */
[----:B------:R-:W-:Y:S01]  /*1d80*/  LOP3.LUT R61, R21, R54, RZ, 0xfc, !PT ;  /* 0x00000036153d7212 */ /* 0x000fe200078efcff */
[----:B------:R-:W-:Y:S01]  /*1d90*/  IMAD.WIDE.U32 R14, R14, 0x1000000, RZ ;  /* 0x010000000e0e7825 */ /* 0x000fe200078e00ff */
[----:B------:R-:W-:-:S03]  /*1da0*/  PRMT R56, R10, 0x7772, RZ ;  /* 0x000077720a387816 */ /* 0x000fc600000000ff */
[----:B------:R-:W-:Y:S01]  /*1db0*/  IMAD.SHL.U32 R30, R30, 0x100, RZ ;  /* 0x000001001e1e7824 */ /* 0x000fe200078e00ff */
[----:B------:R-:W-:Y:S01]  /*1dc0*/  LOP3.LUT R54, R15, R65, R23, 0xfe, !PT ;  /* 0x000000410f367212 */ /* 0x000fe200078efe17 */
[----:B------:R-:W-:Y:S01]  /*1dd0*/  IMAD.MOV.U32 R21, RZ, RZ, R55 ;  /* 0x000000ffff157224 */ /* 0x000fe200078e0037 */
[----:B------:R-:W-:Y:S01]  /*1de0*/  LOP3.LUT R55, R22, 0xff, R3, 0xf8, !PT ;  /* 0x000000ff16377812 */ /* 0x000fe200078ef803 */
[----:B------:R-:W-:Y:S01]  /*1df0*/  IMAD.WIDE.U32 R56, R56, 0x10000, RZ ;  /* 0x0001000038387825 */ /* 0x000fe200078e00ff */
[----:B------:R-:W-:Y:S02]  /*1e00*/  PRMT R23, R29, 0x7770, RZ ;  /* 0x000077701d177816 */ /* 0x000fe400000000ff */
[----:B------:R-:W-:Y:S02]  /*1e10*/  LOP3.LUT R30, R30, 0xff00, RZ, 0xc0, !PT ;  /* 0x0000ff001e1e7812 */ /* 0x000fe400078ec0ff */
[C---:B------:R-:W-:Y:S02]  /*1e20*/  PRMT R15, R31.reuse, 0x7770, RZ ;  /* 0x000077701f0f7816 */ /* 0x040fe400000000ff */
[----:B------:R-:W-:-:S02]  /*1e30*/  PRMT R3, R31, 0x7771, RZ ;  /* 0x000077711f037816 */ /* 0x000fc400000000ff */
[----:B------:R-:W-:Y:S02]  /*1e40*/  PRMT R22, R29, 0x7772, RZ ;  /* 0x000077721d167816 */ /* 0x000fe400000000ff */
[----:B------:R-:W-:Y:S02]  /*1e50*/  LOP3.LUT R23, R30, 0xff, R23, 0xf8, !PT ;  /* 0x000000ff1e177812 */ /* 0x000fe400078ef817 */
[----:B------:R-:W-:Y:S01]  /*1e60*/  LOP3.LUT R30, R54, 0xff, R15, 0xf8, !PT ;  /* 0x000000ff361e7812 */ /* 0x000fe200078ef80f */
[----:B------:R-:W-:Y:S01]  /*1e70*/  IMAD.SHL.U32 R15, R3, 0x100, RZ ;  /* 0x00000100030f7824 */ /* 0x000fe200078e00ff */
[----:B------:R-:W-:Y:S01]  /*1e80*/  PRMT R29, R29, 0x7773, RZ ;  /* 0x000077731d1d7816 */ /* 0x000fe200000000ff */
[----:B------:R-:W-:Y:S01]  /*1e90*/  IMAD.U32 R22, R22, 0x10000, RZ ;  /* 0x0001000016167824 */ /* 0x000fe200078e00ff */
[----:B------:R-:W-:Y:S02]  /*1ea0*/  PRMT R3, R31, 0x7772, RZ ;  /* 0x000077721f037816 */ /* 0x000fe400000000ff */
        /* <DEDUP_REMOVED lines=10> */
[----:B------:R-:W-:Y:S02]  /*1f50*/  PRMT R14, R34, 0x7773, RZ ;  /* 0x00007773220e7816 */ /* 0x000fe400000000ff */
[----:B------:R-:W-:Y:S01]  /*1f60*/  PRMT R3, R33, 0x7771, RZ ;  /* 0x0000777121037816 */ /* 0x000fe200000000ff */
[----:B------:R-:W-:Y:S01]  /*1f70*/  IMAD.WIDE.U32 R22, R22, 0x100, RZ ;  /* 0x0000010016167825 */ /* 0x000fe200078e00ff */
[----:B------:R-:W-:-:S02]  /*1f80*/  PRMT R55, R34, 0x7770, RZ ;  /* 0x0000777022377816 */ /* 0x000fc400000000ff */
[----:B------:R-:W-:Y:S01]  /*1f90*/  LOP3.LUT R65, R31, R30, RZ, 0xfc, !PT ;  /* 0x0000001e1f417212 */ /* 0x000fe200078efcff */
[----:B------:R-:W-:Y:S01]  /*1fa0*/  IMAD.WIDE.U32 R14, R14, 0x1000000, RZ ;  /* 0x010000000e0e7825 */ /* 0x000fe200078e00ff */
[----:B------:R-:W-:Y:S02]  /*1fb0*/  LOP3.LUT R31, R22, 0xff, R55, 0xf8, !PT ;  /* 0x000000ff161f7812 */ /* 0x000fe400078ef837 */
[----:B------:R-:W-:Y:S01]  /*1fc0*/  PRMT R22, R33, 0x7772, RZ ;  /* 0x0000777221167816 */ /* 0x000fe200000000ff */
[----:B------:R-:W-:Y:S01]  /*1fd0*/  IMAD.SHL.U32 R3, R3, 0x100, RZ ;  /* 0x0000010003037824 */ /* 0x000fe200078e00ff */
[----:B------:R-:W-:Y:S02]  /*1fe0*/  LOP3.LUT R30, R15, R67, R23, 0xfe, !PT ;  /* 0x000000430f1e7212 */ /* 0x000fe400078efe17 */
[----:B------:R-:W-:Y:S01]  /*1ff0*/  PRMT R15, R35, 0x7770, RZ ;  /* 0x00007770230f7816 */ /* 0x000fe200000000ff */
[----:B------:R-:W-:Y:S01]  /*2000*/  IMAD.U32 R22, R22, 0x10000, RZ ;  /* 0x0001000016167824 */ /* 0x000fe200078e00ff */
[----:B----4-:R-:W-:-:S02]  /*2010*/  LOP3.LUT R34, R3, 0xff00, RZ, 0xc0, !PT ;  /* 0x0000ff0003227812 */ /* 0x010fc400078ec0ff */
[----:B------:R-:W-:Y:S02]  /*2020*/  PRMT R3, R35, 0x7771, RZ ;  /* 0x0000777123037816 */ /* 0x000fe400000000ff */
[----:B------:R-:W-:Y:S02]  /*2030*/  PRMT R23, R33, 0x7770, RZ ;  /* 0x0000777021177816 */ /* 0x000fe400000000ff */
[----:B------:R-:W-:Y:S01]  /*2040*/  LOP3.LUT R30, R30, 0xff, R15, 0xf8, !PT ;  /* 0x000000ff1e1e7812 */ /* 0x000fe200078ef80f */
[----:B------:R-:W-:Y:S01]  /*2050*/  IMAD.SHL.U32 R15, R3, 0x100, RZ ;  /* 0x00000100030f7824 */ /* 0x000fe200078e00ff */
[----:B------:R-:W-:Y:S02]  /*2060*/  PRMT R33, R33, 0x7773, RZ ;  /* 0x0000777321217816 */ /* 0x000fe400000000ff */
[----:B------:R-:W-:Y:S02]  /*2070*/  PRMT R3, R35, 0x7772, RZ ;  /* 0x0000777223037816 */ /* 0x000fe400000000ff */
[----:B------:R-:W-:Y:S01]  /*2080*/  LOP3.LUT R23, R34, 0xff, R23, 0xf8, !PT ;  /* 0x000000ff22177812 */ /* 0x000fe200078ef817 */
[----:B------:R-:W-:Y:S01]  /*2090*/  IMAD.SHL.U32 R33, R33, 0x1000000, RZ ;  /* 0x0100000021217824 */ /* 0x000fe200078e00ff */
[----:B------:R-:W-:Y:S01]  /*20a0*/  LOP3.LUT R30, R30, 0xff00, R15, 0xf8, !PT ;  /* 0x0000ff001e1e7812 */ /* 0x000fe200078ef80f */
[----:B------:R-:W-:Y:S01]  /*20b0*/  IMAD.U32 R3, R3, 0x10000, RZ ;  /* 0x0001000003037824 */ /* 0x000fe200078e00ff */
[----:B------:R-:W-:-:S02]  /*20c0*/  LOP3.LUT R22, R23, 0xff0000, R22, 0xf8, !PT ;  /* 0x00ff000017167812 */ /* 0x000fc400078ef816 */
[----:B------:R-:W-:Y:S02]  /*20d0*/  PRMT R35, R35, 0x7773, RZ ;  /* 0x0000777323237816 */ /* 0x000fe400000000ff */
[----:B------:R-:W-:Y:S02]  /*20e0*/  LOP3.LUT R66, R14, R66, R31, 0xfe, !PT ;  /* 0x000000420e427212 */ /* 0x000fe400078efe1f */
[----:B------:R-:W-:Y:S01]  /*20f0*/  LOP3.LUT R33, R33, R22, RZ, 0xfc, !PT ;  /* 0x0000001621217212 */ /* 0x000fe200078efcff */
[----:B------:R-:W-:Y:S01]  /*2100*/  IMAD.SHL.U32 R35, R35, 0x1000000, RZ ;  /* 0x0100000023237824 */ /* 0x000fe200078e00ff */
[----:B------:R-:W-:Y:S02]  /*2110*/  LOP3.LUT R30, R30, 0xff0000, R3, 0xf8, !PT ;  /* 0x00ff00001e1e7812 */ /* 0x000fe400078ef803 */
[C---:B------:R-:W-:Y:S02]  /*2120*/  PRMT R22, R26.reuse, 0x7771, RZ ;  /* 0x000077711a167816 */ /* 0x040fe400000000ff */
[----:B------:R-:W-:-:S02]  /*2130*/  PRMT R14, R26, 0x7773, RZ ;  /* 0x000077731a0e7816 */ /* 0x000fc400000000ff */
[----:B------:R-:W-:Y:S01]  /*2140*/  PRMT R3, R25, 0x7771, RZ ;  /* 0x0000777119037816 */ /* 0x000fe200000000ff */
[----:B------:R-:W-:Y:S01]  /*2150*/  IMAD.WIDE.U32 R22, R22, 0x100, RZ ;  /* 0x0000010016167825 */ /* 0x000fe200078e00ff */
[----:B------:R-:W-:Y:S02]  /*2160*/  PRMT R31, R26, 0x7770, RZ ;  /* 0x000077701a1f7816 */ /* 0x000fe400000000ff */
[----:B------:R-:W-:Y:S01]  /*2170*/  LOP3.LUT R67, R35, R30, RZ, 0xfc, !PT ;  /* 0x0000001e23437212 */ /* 0x000fe200078efcff */
[----:B------:R-:W-:Y:S01]  /*2180*/  IMAD.WIDE.U32 R14, R14, 0x1000000, RZ ;  /* 0x010000000e0e7825 */ /* 0x000fe200078e00ff */
[----:B------:R-:W-:Y:S02]  /*2190*/  LOP3.LUT R31, R22, 0xff, R31, 0xf8, !PT ;  /* 0x000000ff161f7812 */ /* 0x000fe400078ef81f */
[----:B------:R-:W-:Y:S02]  /*21a0*/  CS2R R34, SRZ ;  /* 0x0000000000227805 */ /* 0x000fe4000001ff00 */
[----:B------:R-:W-:Y:S01]  /*21b0*/  PRMT R22, R25, 0x7772, RZ ;  /* 0x0000777219167816 */ /* 0x000fe200000000ff */
[----:B------:R-:W-:Y:S01]  /*21c0*/  IMAD.SHL.U32 R3, R3, 0x100, RZ ;  /* 0x0000010003037824 */ /* 0x000fe200078e00ff */
[----:B--2---:R-:W-:-:S02]  /*21d0*/  LOP3.LUT R26, R15, R63, R23, 0xfe, !PT ;  /* 0x0000003f0f1a7212 */ /* 0x004fc400078efe17 */
[----:B------:R-:W-:Y:S01]  /*21e0*/  PRMT R15, R27, 0x7770, RZ ;  /* 0x000077701b0f7816 */ /* 0x000fe200000000ff */
[----:B------:R-:W-:Y:S01]  /*21f0*/  IMAD.U32 R22, R22, 0x10000, RZ ;  /* 0x0001000016167824 */ /* 0x000fe200078e00ff */
[----:B------:R-:W-:Y:S01]  /*2200*/  LOP3.LUT R30, R3, 0xff00, RZ, 0xc0, !PT ;  /* 0x0000ff00031e7812 */ /* 0x000fe200078ec0ff */
[----:B------:R-:W-:Y:S01]  /*2210*/  STL.128 [R1+0x3480], R32 ;  /* 0x0034802001007387 */ /* 0x000fe20000100c00 */
[----:B------:R-:W-:Y:S02]  /*2220*/  PRMT R3, R27, 0x7771, RZ ;  /* 0x000077711b037816 */ /* 0x000fe400000000ff */
[----:B------:R-:W-:Y:S01]  /*2230*/  PRMT R23, R25, 0x7770, RZ ;  /* 0x0000777019177816 */ /* 0x000fe200000000ff */
[----:B------:R1:W-:Y:S01]  /*2240*/  STL.64 [R1+0x3488], R66 ;  /* 0x0034884201007387 */ /* 0x0003e20000100a00 */
[----:B------:R-:W-:Y:S01]  /*2250*/  LOP3.LUT R26, R26, 0xff, R15, 0xf8, !PT ;  /* 0x000000ff1a1a7812 */ /* 0x000fe200078ef80f */
[----:B------:R-:W-:Y:S01]  /*2260*/  IMAD.SHL.U32 R15, R3, 0x100, RZ ;  /* 0x00000100030f7824 */ /* 0x000fe200078e00ff */
[----:B------:R-:W-:-:S02]  /*2270*/  PRMT R25, R25, 0x7773, RZ ;  /* 0x0000777319197816 */ /* 0x000fc400000000ff */
[----:B------:R-:W-:Y:S02]  /*2280*/  PRMT R3, R27, 0x7772, RZ ;  /* 0x000077721b037816 */ /* 0x000fe400000000ff */
[----:B------:R-:W-:Y:S01]  /*2290*/  LOP3.LUT R23, R30, 0xff, R23, 0xf8, !PT ;  /* 0x000000ff1e177812 */ /* 0x000fe200078ef817 */
[----:B------:R-:W-:Y:S01]  /*22a0*/  IMAD.SHL.U32 R25, R25, 0x1000000, RZ ;  /* 0x0100000019197824 */ /* 0x000fe200078e00ff */
[----:B------:R-:W-:Y:S01]  /*22b0*/  LOP3.LUT R26, R26, 0xff00, R15, 0xf8, !PT ;  /* 0x0000ff001a1a7812 */ /* 0x000fe200078ef80f */
[----:B------:R-:W-:Y:S01]  /*22c0*/  IMAD.U32 R3, R3, 0x10000, RZ ;  /* 0x0001000003037824 */ /* 0x000fe200078e00ff */
[----:B------:R-:W-:Y:S01]  /*22d0*/  LOP3.LUT R22, R23, 0xff0000, R22, 0xf8, !PT ;  /* 0x00ff000017167812 */ /* 0x000fe200078ef816 */
[----:B-1----:R-:W-:Y:S01]  /*22e0*/  IMAD.MOV.U32 R66, RZ, RZ, R43 ;  /* 0x000000ffff427224 */ /* 0x002fe200078e002b */
[----:B------:R-:W-:Y:S01]  /*22f0*/  PRMT R27, R27, 0x7773, RZ ;  /* 0x000077731b1b7816 */ /* 0x000fe200000000ff */
[----:B------:R-:W-:Y:S01]  /*2300*/  IMAD.MOV.U32 R67, RZ, RZ, R40 ;  /* 0x000000ffff437224 */ /* 0x000fe200078e0028 */
[----:B------:R-:W-:-:S02]  /*2310*/  LOP3.LUT R62, R14, R62, R31, 0xfe, !PT ;  /* 0x0000003e0e3e7212 */ /* 0x000fc400078efe1f */
        /* <DEDUP_REMOVED lines=10> */
[----:B------:R-:W-:Y:S02]  /*23c0*/  PRMT R31, R18, 0x7770, RZ ;  /* 0x00007770121f7816 */ /* 0x000fe400000000ff */
[C---:B------:R-:W-:Y:S01]  /*23d0*/  PRMT R18, R17.reuse, 0x7772, RZ ;  /* 0x0000777211127816 */ /* 0x040fe200000000ff */
[----:B------:R-:W-:Y:S01]  /*23e0*/  IMAD.WIDE.U32 R14, R14, 0x1000000, RZ ;  /* 0x010000000e0e7825 */ /* 0x000fe200078e00ff */
[----:B------:R-:W-:Y:S02]  /*23f0*/  LOP3.LUT R27, R22, 0xff, R31, 0xf8, !PT ;  /* 0x000000ff161b7812 */ /* 0x000fe400078ef81f */
[----:B------:R-:W-:Y:S01]  /*2400*/  PRMT R22, R17, 0x7770, RZ ;  /* 0x0000777011167816 */ /* 0x000fe200000000ff */
[----:B------:R-:W-:Y:S01]  /*2410*/  IMAD.SHL.U32 R3, R3, 0x100, RZ ;  /* 0x0000010003037824 */ /* 0x000fe200078e00ff */
[----:B------:R-:W-:Y:S01]  /*2420*/  LOP3.LUT R26, R15, R55, R23, 0xfe, !PT ;  /* 0x000000370f1a7212 */ /* 0x000fe200078efe17 */
[----:B------:R-:W-:Y:S01]  /*2430*/  IMAD.U32 R18, R18, 0x10000, RZ ;  /* 0x0001000012127824 */ /* 0x000fe200078e00ff */
[----:B------:R-:W-:-:S02]  /*2440*/  PRMT R15, R19, 0x7770, RZ ;  /* 0x00007770130f7816 */ /* 0x000fc400000000ff */
[----:B------:R-:W-:Y:S02]  /*2450*/  LOP3.LUT R23, R3, 0xff00, RZ, 0xc0, !PT ;  /* 0x0000ff0003177812 */ /* 0x000fe400078ec0ff */
[----:B------:R-:W-:Y:S02]  /*2460*/  PRMT R3, R19, 0x7771, RZ ;  /* 0x0000777113037816 */ /* 0x000fe400000000ff */
[----:B------:R-:W-:Y:S02]  /*2470*/  LOP3.LUT R26, R26, 0xff, R15, 0xf8, !PT ;  /* 0x000000ff1a1a7812 */ /* 0x000fe400078ef80f */
[----:B------:R-:W-:Y:S01]  /*2480*/  PRMT R17, R17, 0x7773, RZ ;  /* 0x0000777311117816 */ /* 0x000fe200000000ff */
[----:B------:R-:W-:Y:S01]  /*2490*/  IMAD.SHL.U32 R15, R3, 0x100, RZ ;  /* 0x00000100030f7824 */ /* 0x000fe200078e00ff */
[----:B------:R-:W-:Y:S02]  /*24a0*/  PRMT R3, R19, 0x7772, RZ ;  /* 0x0000777213037816 */ /* 0x000fe400000000ff */
[----:B------:R-:W-:Y:S01]  /*24b0*/  LOP3.LUT R23, R23, 0xff, R22, 0xf8, !PT ;  /* 0x000000ff17177812 */ /* 0x000fe200078ef816 */
[----:B------:R-:W-:Y:S01]  /*24c0*/  IMAD.SHL.U32 R17, R17, 0x1000000, RZ ;  /* 0x0100000011117824 */ /* 0x000fe200078e00ff */
[----:B------:R-:W-:Y:S01]  /*24d0*/  LOP3.LUT R26, R26, 0xff00, R15, 0xf8, !PT ;  /* 0x0000ff001a1a7812 */ /* 0x000fe200078ef80f */
[----:B------:R-:W-:Y:S01]  /*24e0*/  IMAD.U32 R15, R3, 0x10000, RZ ;  /* 0x00010000030f7824 */ /* 0x000fe200078e00ff */
[----:B------:R-:W-:-:S02]  /*24f0*/  PRMT R3, R9, 0x7771, RZ ;  /* 0x0000777109037816 */ /* 0x000fc400000000ff */
[----:B------:R-:W-:Y:S02]  /*2500*/  LOP3.LUT R18, R23, 0xff0000, R18, 0xf8, !PT ;  /* 0x00ff000017127812 */ /* 0x000fe400078ef812 */
[----:B------:R-:W-:Y:S01]  /*2510*/  LOP3.LUT R26, R26, 0xff0000, R15, 0xf8, !PT ;  /* 0x00ff00001a1a7812 */ /* 0x000fe200078ef80f */
[----:B------:R-:W-:Y:S01]  /*2520*/  IMAD.SHL.U32 R15, R3, 0x100, RZ ;  /* 0x00000100030f7824 */ /* 0x000fe200078e00ff */
[----:B------:R-:W-:Y:S02]  /*2530*/  LOP3.LUT R54, R14, R54, R27, 0xfe, !PT ;  /* 0x000000360e367212 */ /* 0x000fe400078efe1b */
[C---:B------:R-:W-:Y:S02]  /*2540*/  PRMT R22, R10.reuse, 0x7771, RZ ;  /* 0x000077710a167816 */ /* 0x040fe400000000ff */
[----:B------:R-:W-:Y:S02]  /*2550*/  PRMT R14, R10, 0x7773, RZ ;  /* 0x000077730a0e7816 */ /* 0x000fe400000000ff */
[----:B------:R-:W-:Y:S01]  /*2560*/  LOP3.LUT R27, R17, R18, RZ, 0xfc, !PT ;  /* 0x00000012111b7212 */ /* 0x000fe200078efcff */
[----:B------:R-:W-:Y:S01]  /*2570*/  IMAD.WIDE.U32 R22, R22, 0x100, RZ ;  /* 0x0000010016167825 */ /* 0x000fe200078e00ff */
[----:B------:R-:W-:-:S02]  /*2580*/  LOP3.LUT R18, R15, 0xff00, RZ, 0xc0, !PT ;  /* 0x0000ff000f127812 */ /* 0x000fc400078ec0ff */
[----:B------:R-:W-:Y:S01]  /*2590*/  PRMT R3, R9, 0x7770, RZ ;  /* 0x0000777009037816 */ /* 0x000fe200000000ff */
[----:B------:R-:W-:Y:S01]  /*25a0*/  IMAD.WIDE.U32 R14, R14, 0x1000000, RZ ;  /* 0x010000000e0e7825 */ /* 0x000fe200078e00ff */
[----:B------:R-:W-:Y:S02]  /*25b0*/  PRMT R31, R10, 0x7770, RZ ;  /* 0x000077700a1f7816 */ /* 0x000fe400000000ff */
[----:B------:R-:W-:Y:S02]  /*25c0*/  LOP3.LUT R18, R18, 0xff, R3, 0xf8, !PT ;  /* 0x000000ff12127812 */ /* 0x000fe400078ef803 */
[----:B------:R-:W-:Y:S02]  /*25d0*/  PRMT R10, R11, 0x7770, RZ ;  /* 0x000077700b0a7816 */ /* 0x000fe400000000ff */
[----:B------:R-:W-:Y:S02]  /*25e0*/  LOP3.LUT R15, R15, R57, R23, 0xfe, !PT ;  /* 0x000000390f0f7212 */ /* 0x000fe400078efe17 */
[----:B------:R-:W-:-:S02]  /*25f0*/  PRMT R3, R11, 0x7771, RZ ;  /* 0x000077710b037816 */ /* 0x000fc400000000ff */
[----:B------:R-:W-:Y:S02]  /*2600*/  LOP3.LUT R15, R15, 0xff, R10, 0xf8, !PT ;  /* 0x000000ff0f0f7812 */ /* 0x000fe400078ef80a */
[----:B------:R-:W-:Y:S01]  /*2610*/  LOP3.LUT R23, R22, 0xff, R31, 0xf8, !PT ;  /* 0x000000ff16177812 */ /* 0x000fe200078ef81f */
[----:B------:R-:W-:Y:S01]  /*2620*/  IMAD.SHL.U32 R10, R3, 0x100, RZ ;  /* 0x00000100030a7824 */ /* 0x000fe200078e00ff */
[C---:B------:R-:W-:Y:S02]  /*2630*/  PRMT R3, R11.reuse, 0x7772, RZ ;  /* 0x000077720b037816 */ /* 0x040fe400000000ff */
[----:B------:R-:W-:Y:S02]  /*2640*/  CS2R R30, SRZ ;  /* 0x00000000001e7805 */ /* 0x000fe4000001ff00 */
[----:B------:R-:W-:Y:S02]  /*2650*/  PRMT R11, R11, 0x7773, RZ ;  /* 0x000077730b0b7816 */ /* 0x000fe400000000ff */
[----:B------:R-:W-:Y:S01]  /*2660*/  LOP3.LUT R10, R15, 0xff00, R10, 0xf8, !PT ;  /* 0x0000ff000f0a7812 */ /* 0x000fe200078ef80a */
[----:B------:R-:W-:Y:S01]  /*2670*/  IMAD.U32 R3, R3, 0x10000, RZ ;  /* 0x0001000003037824 */ /* 0x000fe200078e00ff */
[----:B------:R-:W-:Y:S01]  /*2680*/  LOP3.LUT R56, R14, R56, R23, 0xfe, !PT ;  /* 0x000000380e387212 */ /* 0x000fe200078efe17 */
[----:B------:R-:W-:Y:S01]  /*2690*/  IMAD.SHL.U32 R11, R11, 0x1000000, RZ ;  /* 0x010000000b0b7824 */ /* 0x000fe200078e00ff */
[----:B------:R-:W-:-:S02]  /*26a0*/  CS2R R14, SRZ ;  /* 0x00000000000e7805 */ /* 0x000fc4000001ff00 */
[----:B------:R-:W-:Y:S02]  /*26b0*/  CS2R R22, SRZ ;  /* 0x0000000000167805 */ /* 0x000fe4000001ff00 */
[----:B------:R-:W-:Y:S01]  /*26c0*/  LOP3.LUT R10, R10, 0xff0000, R3, 0xf8, !PT ;  /* 0x00ff00000a0a7812 */ /* 0x000fe200078ef803 */
[----:B------:R-:W-:Y:S01]  /*26d0*/  STL.128 [R1+0x3470], R28 ;  /* 0x0034701c01007387 */ /* 0x000fe20000100c00 */
[----:B------:R-:W-:Y:S02]  /*26e0*/  PRMT R17, R9, 0x7772, RZ ;  /* 0x0000777209117816 */ /* 0x000fe400000000ff */
[----:B------:R-:W-:Y:S01]  /*26f0*/  LOP3.LUT R57, R11, R10, RZ, 0xfc, !PT ;  /* 0x0000000a0b397212 */ /* 0x000fe200078efcff */
[----:B------:R1:W-:Y:S01]  /*2700*/  STL.128 [R1+0x3450], R12 ;  /* 0x0034500c01007387 */ /* 0x0003e20000100c00 */
[C---:B---3--:R-:W-:Y:S01]  /*2710*/  PRMT R3, R6.reuse, 0x7771, RZ ;  /* 0x0000777106037816 */ /* 0x048fe200000000ff */
[----:B------:R-:W-:Y:S01]  /*2720*/  IMAD.U32 R17, R17, 0x10000, RZ ;  /* 0x0001000011117824 */ /* 0x000fe200078e00ff */
[C---:B------:R-:W-:Y:S01]  /*2730*/  PRMT R10, R6.reuse, 0x7772, RZ ;  /* 0x00007772060a7816 */ /* 0x040fe200000000ff */
[----:B------:R2:W-:Y:S01]  /*2740*/  STL.128 [R1+0x3460], R20 ;  /* 0x0034601401007387 */ /* 0x0005e20000100c00 */
[----:B------:R-:W-:-:S02]  /*2750*/  PRMT R11, R6, 0x7773, RZ ;  /* 0x00007773060b7816 */ /* 0x000fc400000000ff */
[----:B------:R-:W-:Y:S01]  /*2760*/  PRMT R9, R9, 0x7773, RZ ;  /* 0x0000777309097816 */ /* 0x000fe200000000ff */
[----:B------:R3:W-:Y:S01]  /*2770*/  STL.128 [R1+0x2070], R4 ;  /* 0x0020700401007387 */ /* 0x0007e20000100c00 */
[----:B------:R-:W-:Y:S01]  /*2780*/  LOP3.LUT R18, R18, 0xff0000, R17, 0xf8, !PT ;  /* 0x00ff000012127812 */ /* 0x000fe200078ef811 */
[----:B------:R-:W-:Y:S01]  /*2790*/  IMAD.MOV.U32 R17, RZ, RZ, R27 ;  /* 0x000000ffff117224 */ /* 0x000fe200078e001b */
[----:B------:R-:W-:Y:S01]  /*27a0*/  PRMT R19, R19, 0x7773, RZ ;  /* 0x0000777313137816 */ /* 0x000fe200000000ff */
[----:B------:R-:W-:Y:S01]  /*27b0*/  IMAD.SHL.U32 R9, R9, 0x1000000, RZ ;  /* 0x0100000009097824 */ /* 0x000fe200078e00ff */
[----:B------:R-:W-:Y:S01]  /*27c0*/  STL.64 [R1+0x3458], R58 ;  /* 0x0034583a01007387 */ /* 0x000fe20000100a00 */
[----:B-1----:R-:W-:Y:S01]  /*27d0*/  IMAD.WIDE.U32 R12, R3, 0x100, RZ ;  /* 0x00000100030c7825 */ /* 0x002fe200078e00ff */
[----:B------:R-:W-:Y:S02]  /*27e0*/  PRMT R3, R6, 0x7770, RZ ;  /* 0x0000777006037816 */ /* 0x000fe400000000ff */
[----:B------:R-:W-:Y:S01]  /*27f0*/  STL.64 [R1+0x3468], R60 ;  /* 0x0034683c01007387 */ /* 0x000fe20000100a00 */
[----:B------:R-:W-:Y:S01]  /*2800*/  LOP3.LUT R9, R9, R18, RZ, 0xfc, !PT ;  /* 0x0000001209097212 */ /* 0x000fe200078efcff */
[----:B------:R-:W-:Y:S01]  /*2810*/  IMAD.WIDE.U32 R14, R10, 0x10000, RZ ;  /* 0x000100000a0e7825 */ /* 0x000fe200078e00ff */
[----:B------:R-:W-:Y:S01]  /*2820*/  PRMT R10, R5, 0x7771, RZ ;  /* 0x00007771050a7816 */ /* 0x000fe200000000ff */
[----:B------:R1:W-:Y:S01]  /*2830*/  STL.64 [R1+0x3478], R64 ;  /* 0x0034784001007387 */ /* 0x0003e20000100a00 */
[----:B------:R-:W-:Y:S01]  /*2840*/  PRMT R18, R7, 0x7770, RZ ;  /* 0x0000777007127816 */ /* 0x000fe200000000ff */
[----:B--2---:R-:W-:Y:S01]  /*2850*/  IMAD.WIDE.U32 R20, R11, 0x1000000, RZ ;  /* 0x010000000b147825 */ /* 0x004fe200078e00ff */
[----:B---3--:R-:W-:-:S03]  /*2860*/  PRMT R6, R5, 0x7770, RZ ;  /* 0x0000777005067816 */ /* 0x008fc600000000ff */
[----:B------:R-:W-:Y:S01]  /*2870*/  IMAD.SHL.U32 R10, R10, 0x100, RZ ;  /* 0x000001000a0a7824 */ /* 0x000fe200078e00ff */
[----:B------:R-:W-:Y:S01]  /*2880*/  LOP3.LUT R11, R21, R15, R13, 0xfe, !PT ;  /* 0x0000000f150b7212 */ /* 0x000fe200078efe0d */
[----:B------:R-:W-:Y:S01]  /*2890*/  IMAD.SHL.U32 R19, R19, 0x1000000, RZ ;  /* 0x0100000013137824 */ /* 0x000fe200078e00ff */
[----:B------:R-:W-:Y:S02]  /*28a0*/  LOP3.LUT R13, R12, 0xff, R3, 0xf8, !PT ;  /* 0x000000ff0c0d7812 */ /* 0x000fe400078ef803 */
[C---:B------:R-:W-:Y:S01]  /*28b0*/  PRMT R3, R7.reuse, 0x7771, RZ ;  /* 0x0000777107037816 */ /* 0x040fe200000000ff */
[----:B-1----:R-:W-:Y:S01]  /*28c0*/  IMAD.U32 R64, RZ, RZ, UR26 ;  /* 0x0000001aff407e24 */ /* 0x002fe2000f8e00ff */
[----:B------:R-:W-:Y:S01]  /*28d0*/  LOP3.LUT R15, R10, 0xff00, RZ, 0xc0, !PT ;  /* 0x0000ff000a0f7812 */ /* 0x000fe200078ec0ff */
[----:B------:R-:W-:Y:S01]  /*28e0*/  IMAD.MOV.U32 R65, RZ, RZ, R53 ;  /* 0x000000ffff417224 */ /* 0x000fe200078e0035 */
[----:B------:R-:W-:Y:S01]  /*28f0*/  PRMT R12, R7, 0x7772, RZ ;  /* 0x00007772070c7816 */ /* 0x000fe200000000ff */
[----:B------:R-:W-:Y:S01]  /*2900*/  IMAD.SHL.U32 R10, R3, 0x100, RZ ;  /* 0x00000100030a7824 */ /* 0x000fe200078e00ff */
[----:B------:R-:W-:-:S02]  /*2910*/  PRMT R3, R5, 0x7772, RZ ;  /* 0x0000777205037816 */ /* 0x000fc400000000ff */
[----:B------:R-:W-:Y:S02]  /*2920*/  PRMT R5, R5, 0x7773, RZ ;  /* 0x0000777305057816 */ /* 0x000fe400000000ff */
[----:B------:R-:W-:Y:S01]  /*2930*/  LOP3.LUT R22, R15, 0xff, R6, 0xf8, !PT ;  /* 0x000000ff0f167812 */ /* 0x000fe200078ef806 */
[----:B------:R-:W-:Y:S01]  /*2940*/  IMAD.U32 R3, R3, 0x10000, RZ ;  /* 0x0001000003037824 */ /* 0x000fe200078e00ff */
[----:B------:R-:W-:Y:S01]  /*2950*/  LOP3.LUT R11, R11, 0xff, R18, 0xf8, !PT ;  /* 0x000000ff0b0b7812 */ /* 0x000fe200078ef812 */
[----:B------:R-:W-:Y:S01]  /*2960*/  IMAD.U32 R6, R12, 0x10000, RZ ;  /* 0x000100000c067824 */ /* 0x000fe200078e00ff */
[----:B------:R-:W-:Y:S01]  /*2970*/  LOP3.LUT R55, R19, R26, RZ, 0xfc, !PT ;  /* 0x0000001a13377212 */ /* 0x000fe200078efcff */
[----:B------:R-:W-:Y:S01]  /*2980*/  IMAD.SHL.U32 R5, R5, 0x1000000, RZ ;  /* 0x0100000005057824 */ /* 0x000fe200078e00ff */
[----:B------:R-:W-:Y:S02]  /*2990*/  LOP3.LUT R12, R22, 0xff0000, R3, 0xf8, !PT ;  /* 0x00ff0000160c7812 */ /* 0x000fe400078ef803 */
[----:B------:R-:W-:-:S02]  /*29a0*/  CS2R R18, SRZ ;  /* 0x0000000000127805 */ /* 0x000fc4000001ff00 */
[----:B------:R-:W-:Y:S02]  /*29b0*/  PRMT R3, R7, 0x7773, RZ ;  /* 0x0000777307037816 */ /* 0x000fe400000000ff */
[----:B------:R-:W-:Y:S02]  /*29c0*/  CS2R R26, SRZ ;  /* 0x00000000001a7805 */ /* 0x000fe4000001ff00 */
[----:B------:R-:W-:Y:S01]  /*29d0*/  LOP3.LUT R11, R11, 0xff00, R10, 0xf8, !PT ;  /* 0x0000ff000b0b7812 */ /* 0x000fe200078ef80a */
[----:B------:R-:W-:Y:S01]  /*29e0*/  IMAD.U32 R7, RZ, RZ, UR25 ;  /* 0x00000019ff077e24 */ /* 0x000fe2000f8e00ff */
[----:B------:R-:W-:Y:S01]  /*29f0*/  LOP3.LUT R5, R5, R12, RZ, 0xfc, !PT ;  /* 0x0000000c05057212 */ /* 0x000fe200078efcff */
[----:B------:R-:W-:Y:S01]  /*2a00*/  IMAD.SHL.U32 R3, R3, 0x1000000, RZ ;  /* 0x0100000003037824 */ /* 0x000fe200078e00ff */
[----:B------:R-:W-:Y:S01]  /*2a10*/  LOP3.LUT R6, R11, 0xff0000, R6, 0xf8, !PT ;  /* 0x00ff00000b067812 */ /* 0x000fe200078ef806 */
[----:B------:R1:W-:Y:S01]  /*2a20*/  STL.128 [R1+0x34a0], R16 ;  /* 0x0034a01001007387 */ /* 0x0003e20000100c00 */
[----:B------:R-:W-:-:S02]  /*2a30*/  CS2R R10, SRZ ;  /* 0x00000000000a7805 */ /* 0x000fc4000001ff00 */
[----:B------:R-:W-:Y:S01]  /*2a40*/  LOP3.LUT R14, R20, R14, R13, 0xfe, !PT ;  /* 0x0000000e140e7212 */ /* 0x000fe200078efe0d */
[----:B------:R-:W-:Y:S01]  /*2a50*/  IMAD.U32 R12, RZ, RZ, UR18 ;  /* 0x00000012ff0c7e24 */ /* 0x000fe2000f8e00ff */
[----:B------:R-:W-:Y:S01]  /*2a60*/  LOP3.LUT R15, R3, R6, RZ, 0xfc, !PT ;  /* 0x00000006030f7212 */ /* 0x000fe200078efcff */
[----:B------:R-:W-:Y:S01]  /*2a70*/  STL.128 [R1+0x3490], R24 ;  /* 0x0034901801007387 */ /* 0x000fe20000100c00 */
[----:B0-----:R-:W-:Y:S01]  /*2a80*/  LOP3.LUT R13, R2, UR12, RZ, 0x3c, !PT ;  /* 0x0000000c020d7c12 */ /* 0x001fe2000f8e3cff */
[----:B------:R-:W-:Y:S02]  /*2a90*/  IMAD.MOV.U32 R3, RZ, RZ, RZ ;  /* 0x000000ffff037224 */ /* 0x000fe400078e00ff */
[----:B------:R0:W-:Y:S01]  /*2aa0*/  STL.128 [R1+0x34b0], R8 ;  /* 0x0034b00801007387 */ /* 0x0001e20000100c00 */
[----:B------:R-:W-:-:S03]  /*2ab0*/  IMAD.U32 R6, RZ, RZ, UR20 ;  /* 0x00000014ff067e24 */ /* 0x000fc6000f8e00ff */
[----:B------:R2:W-:Y:S01]  /*2ac0*/  STL.64 [R1+0x3498], R62 ;  /* 0x0034983e01007387 */ /* 0x0005e20000100a00 */
[----:B-1----:R-:W-:Y:S01]  /*2ad0*/  CS2R R18, SRZ ;  /* 0x0000000000127805 */ /* 0x002fe2000001ff00 */
[----:B------:R-:W-:Y:S02]  /*2ae0*/  IMAD.MOV.U32 R16, RZ, RZ, R4 ;  /* 0x000000ffff107224 */ /* 0x000fe400078e0004 */
[----:B------:R2:W-:Y:S01]  /*2af0*/  STL.64 [R1+0x34a8], R54 ;  /* 0x0034a83601007387 */ /* 0x0005e20000100a00 */
[----:B------:R-:W-:Y:S02]  /*2b00*/  IMAD.MOV.U32 R17, RZ, RZ, R5 ;  /* 0x000000ffff117224 */ /* 0x000fe400078e0005 */
[----:B------:R-:W-:Y:S01]  /*2b10*/  IMAD.MOV.U32 R4, RZ, RZ, 0x47 ;  /* 0x00000047ff047424 */ /* 0x000fe200078e00ff */
[----:B------:R2:W-:Y:S01]  /*2b20*/  STL.64 [R1+0x34b8], R56 ;  /* 0x0034b83801007387 */ /* 0x0005e20000100a00 */
[----:B------:R-:W-:Y:S01]  /*2b30*/  IMAD.U32 R5, RZ, RZ, UR21 ;  /* 0x00000015ff057e24 */ /* 0x000fe2000f8e00ff */
[----:B0-----:R-:W-:-:S02]  /*2b40*/  LOP3.LUT R10, R0, UR13, RZ, 0x3c, !PT ;  /* 0x0000000d000a7c12 */ /* 0x001fc4000f8e3cff */
[----:B------:R2:W-:Y:S01]  /*2b50*/  STL.128 [R1+0x34c0], R16 ;  /* 0x0034c01001007387 */ /* 0x0005e20000100c00 */
[----:B------:R-:W-:Y:S02]  /*2b60*/  IMAD.U32 R9, RZ, RZ, UR19 ;  /* 0x00000013ff097e24 */ /* 0x000fe4000f8e00ff */
[----:B------:R-:W-:Y:S01]  /*2b70*/  IMAD.U32 R8, RZ, RZ, UR24 ;  /* 0x00000018ff087e24 */ /* 0x000fe2000f8e00ff */
[----:B------:R2:W-:Y:S01]  /*2b80*/  STL.64 [R1+0x34c8], R14 ;  /* 0x0034c80e01007387 */ /* 0x0005e20000100a00 */
[----:B------:R-:W-:-:S07]  /*2b90*/  IMAD.U32 R11, RZ, RZ, UR27 ;  /* 0x0000001bff0b7e24 */ /* 0x000fce000f8e00ff */
.L_x_19:
[----:B--2---:R-:W0:Y:S08]  /*2ba0*/  LDC.U8 R14, c[0x3][R4+-0x7] ;  /* 0x00fffe40040e7b82 */ /* 0x004e300000000000 */
[----:B------:R-:W1:Y:S08]  /*2bb0*/  LDC.U8 R16, c[0x3][R4+-0x5] ;  /* 0x00fffec004107b82 */ /* 0x000e700000000000 */
[----:B------:R-:W2:Y:S01]  /*2bc0*/  LDC.U8 R18, c[0x3][R4+-0x6] ;  /* 0x00fffe8004127b82 */ /* 0x000ea20000000000 */
[----:B0-----:R-:W-:-:S07]  /*2bd0*/  LEA R14, R14, UR7, 0x3 ;  /* 0x000000070e0e7c11 */ /* 0x001fce000f8e18ff */
[----:B------:R-:W0:Y:S01]  /*2be0*/  LDC.U8 R19, c[0x3][R4+-0x3] ;  /* 0x00ffff4004137b82 */ /* 0x000e220000000000 */
[----:B------:R-:W3:Y:S01]  /*2bf0*/  LDL.64 R14, [R14] ;  /* 0x000000000e0e7983 */ /* 0x000ee20000100a00 */
[----:B-1----:R-:W-:-:S06]  /*2c00*/  LEA R16, R16, UR7, 0x3 ;  /* 0x0000000710107c11 */ /* 0x002fcc000f8e18ff */
[----:B------:R-:W1:Y:S01]  /*2c10*/  LDC.U8 R23, c[0x3][R4+-0x1] ;  /* 0x00ffffc004177b82 */ /* 0x000e620000000000 */
[----:B------:R-:W4:Y:S01]  /*2c20*/  LDL.64 R16, [R16] ;  /* 0x0000000010107983 */ /* 0x000f220000100a00 */
[----:B--2---:R-:W-:-:S06]  /*2c30*/  LEA R18, R18, UR7, 0x3 ;  /* 0x0000000712127c11 */ /* 0x004fcc000f8e18ff */
[----:B------:R-:W2:Y:S01]  /*2c40*/  LDC.U8 R22, c[0x3][R4+-0x4] ;  /* 0x00ffff0004167b82 */ /* 0x000ea20000000000 */
[----:B0-----:R-:W-:Y:S02]  /*2c50*/  LEA R20, R19, UR7, 0x3 ;  /* 0x0000000713147c11 */ /* 0x001fe4000f8e18ff */
[----:B------:R-:W5:Y:S05]  /*2c60*/  LDL.64 R18, [R18] ;  /* 0x0000000012127983 */ /* 0x000f6a0000100a00 */
[----:B------:R-:W0:Y:S01]  /*2c70*/  LDC.U8 R26, c[0x3][R4+-0x2] ;  /* 0x00ffff80041a7b82 */ /* 0x000e220000000000 */
[----:B------:R-:W5:Y:S01]  /*2c80*/  LDL.64 R20, [R20] ;  /* 0x0000000014147983 */ /* 0x000f620000100a00 */
[----:B-1----:R-:W-:-:S06]  /*2c90*/  LEA R23, R23, UR7, 0x3 ;  /* 0x0000000717177c11 */ /* 0x002fcc000f8e18ff */
[----:B------:R-:W1:Y:S01]  /*2ca0*/  LDC.U8 R27, c[0x3][R4] ;  /* 0x00c00000041b7b82 */ /* 0x000e620000000000 */
[----:B--2---:R-:W-:Y:S02]  /*2cb0*/  LEA R24, R22, UR7, 0x3 ;  /* 0x0000000716187c11 */ /* 0x004fe4000f8e18ff */
[----:B------:R-:W2:Y:S04]  /*2cc0*/  LDL.64 R22, [R23] ;  /* 0x0000000017167983 */ /* 0x000ea80000100a00 */
[----:B------:R-:W2:Y:S01]  /*2cd0*/  LDL.64 R24, [R24] ;  /* 0x0000000018187983 */ /* 0x000ea20000100a00 */
[----:B------:R-:W1:Y:S01]  /*2ce0*/  LDC.U8 R30, c[0x3][R4+0x1] ;  /* 0x00c00040041e7b82 */ /* 0x000e620000000000 */
[----:B0-----:R-:W-:Y:S02]  /*2cf0*/  LEA R26, R26, UR7, 0x3 ;  /* 0x000000071a1a7c11 */ /* 0x001fe4000f8e18ff */
[----:B-1----:R-:W-:-:S04]  /*2d00*/  LEA R28, R27, UR7, 0x3 ;  /* 0x000000071b1c7c11 */ /* 0x002fc8000f8e18ff */
[----:B------:R-:W2:Y:S01]  /*2d10*/  LDL.64 R26, [R26] ;  /* 0x000000001a1a7983 */ /* 0x000ea20000100a00 */
[----:B------:R-:W0:Y:S03]  /*2d20*/  LDC.U8 R32, c[0x3][R4+0x3] ;  /* 0x00c000c004207b82 */ /* 0x000e260000000000 */
[----:B------:R-:W2:Y:S05]  /*2d30*/  LDL.64 R28, [R28] ;  /* 0x000000001c1c7983 */ /* 0x000eaa0000100a00 */
[----:B------:R-:W1:Y:S01]  /*2d40*/  LDC.U8 R34, c[0x3][R4+0x5] ;  /* 0x00c0014004227b82 */ /* 0x000e620000000000 */
[----:B------:R-:W-:-:S06]  /*2d50*/  LEA R30, R30, UR7, 0x3 ;  /* 0x000000071e1e7c11 */ /* 0x000fcc000f8e18ff */
[----:B------:R-:W2:Y:S01]  /*2d60*/  LDL.64 R30, [R30] ;  /* 0x000000001e1e7983 */ /* 0x000ea20000100a00 */
[----:B------:R-:W1:Y:S08]  /*2d70*/  LDC.U8 R35, c[0x3][R4+0x7] ;  /* 0x00c001c004237b82 */ /* 0x000e700000000000 */
[----:B------:R-:W1:Y:S01]  /*2d80*/  LDC.U8 R56, c[0x3][R4+0x2] ;  /* 0x00c0008004387b82 */ /* 0x000e620000000000 */
[----:B0-----:R-:W-:-:S06]  /*2d90*/  LEA R32, R32, UR7, 0x3 ;  /* 0x0000000720207c11 */ /* 0x001fcc000f8e18ff */
[----:B------:R-:W2:Y:S01]  /*2da0*/  LDL.64 R32, [R32] ;  /* 0x0000000020207983 */ /* 0x000ea20000100a00 */
[----:B-1----:R-:W-:Y:S01]  /*2db0*/  LEA R34, R34, UR7, 0x3 ;  /* 0x0000000722227c11 */ /* 0x002fe2000f8e18ff */
[----:B------:R-:W0:Y:S01]  /*2dc0*/  LDC.U8 R58, c[0x3][R4+0x4] ;  /* 0x00c00100043a7b82 */ /* 0x000e220000000000 */
[----:B------:R-:W-:-:S04]  /*2dd0*/  LEA R54, R35, UR7, 0x3 ;  /* 0x0000000723367c11 */ /* 0x000fc8000f8e18ff */
[----:B------:R-:W2:Y:S03]  /*2de0*/  LDL.64 R34, [R34] ;  /* 0x0000000022227983 */ /* 0x000ea60000100a00 */
[----:B------:R-:W1:Y:S01]  /*2df0*/  LDC.U8 R59, c[0x3][R4+0x6] ;  /* 0x00c00180043b7b82 */ /* 0x000e620000000000 */
[----:B------:R-:W2:Y:S01]  /*2e00*/  LDL.64 R54, [R54] ;  /* 0x0000000036367983 */ /* 0x000ea20000100a00 */
[----:B------:R-:W-:-:S06]  /*2e10*/  LEA R56, R56, UR7, 0x3 ;  /* 0x0000000738387c11 */ /* 0x000fcc000f8e18ff */
[----:B------:R-:W1:Y:S01]  /*2e20*/  LDC.U8 R62, c[0x3][R4+0x8] ;  /* 0x00c00200043e7b82 */ /* 0x000e620000000000 */
[----:B------:R-:W2:Y:S01]  /*2e30*/  LDL.64 R56, [R56] ;  /* 0x0000000038387983 */ /* 0x000ea20000100a00 */
[----:B0-----:R-:W-:Y:S02]  /*2e40*/  LEA R58, R58, UR7, 0x3 ;  /* 0x000000073a3a7c11 */ /* 0x001fe4000f8e18ff */
[----:B-1----:R-:W-:-:S04]  /*2e50*/  LEA R60, R59, UR7, 0x3 ;  /* 0x000000073b3c7c11 */ /* 0x002fc8000f8e18ff */
[----:B------:R-:W2:Y:S04]  /*2e60*/  LDL.64 R58, [R58] ;  /* 0x000000003a3a7983 */ /* 0x000ea80000100a00 */
[----:B------:R-:W2:Y:S01]  /*2e70*/  LDL.64 R60, [R60] ;  /* 0x000000003c3c7983 */ /* 0x000ea20000100a00 */
[----:B------:R-:W-:-:S06]  /*2e80*/  LEA R62, R62, UR7, 0x3 ;  /* 0x000000073e3e7c11 */ /* 0x000fcc000f8e18ff */
[----:B------:R-:W2:Y:S01]  /*2e90*/  LDL.64 R62, [R62] ;  /* 0x000000003e3e7983 */ /* 0x000ea20000100a00 */
[----:B------:R-:W-:Y:S01]  /*2ea0*/  VIADD R3, R3, 0x1 ;  /* 0x0000000103037836 */ /* 0x000fe20000000000 */
[----:B---3--:R-:W-:-:S04]  /*2eb0*/  IADD3 R14, P0, P1, R90, R65, R14 ;  /* 0x000000415a0e7210 */ /* 0x008fc8000791e00e */
[----:B------:R-:W-:-:S04]  /*2ec0*/  IADD3.X R89, PT, PT, R88, R67, R15, P0, P1 ;  /* 0x0000004358597210 */ /* 0x000fc800007e240f */
[----:B------:R-:W-:Y:S02]  /*2ed0*/  LOP3.LUT R91, R10, R89, RZ, 0x3c, !PT ;  /* 0x000000590a5b7212 */ /* 0x000fe400078e3cff */
[----:B----4-:R-:W-:Y:S02]  /*2ee0*/  IADD3 R87, P1, P2, R76, R85, R16 ;  /* 0x000000554c577210 */ /* 0x010fe40007a3e010 */
[----:B------:R-:W-:Y:S02]  /*2ef0*/  LOP3.LUT R92, R13, R14, RZ, 0x3c, !PT ;  /* 0x0000000e0d5c7212 */ /* 0x000fe400078e3cff */
[----:B------:R-:W-:Y:S02]  /*2f00*/  IADD3 R15, P0, PT, R12, R91, RZ ;  /* 0x0000005b0c0f7210 */ /* 0x000fe40007f1e0ff */
[----:B------:R-:W-:-:S03]  /*2f10*/  IADD3.X R93, PT, PT, R81, R83, R17, P1, P2 ;  /* 0x00000053515d7210 */ /* 0x000fc60000fe4411 */
[----:B------:R-:W-:Y:S01]  /*2f20*/  IMAD.X R17, R9, 0x1, R92, P0 ;  /* 0x0000000109117824 */ /* 0x000fe200000e065c */
[----:B------:R-:W-:Y:S02]  /*2f30*/  LOP3.LUT R84, R84, R93, RZ, 0x3c, !PT ;  /* 0x0000005d54547212 */ /* 0x000fe400078e3cff */
[----:B------:R-:W-:Y:S02]  /*2f40*/  LOP3.LUT R67, R90, R15, RZ, 0x3c, !PT ;  /* 0x0000000f5a437212 */ /* 0x000fe400078e3cff */
[----:B------:R-:W-:Y:S02]  /*2f50*/  LOP3.LUT R10, R88, R17, RZ, 0x3c, !PT ;  /* 0x00000011580a7212 */ /* 0x000fe400078e3cff */
[----:B------:R-:W-:Y:S02]  /*2f60*/  LOP3.LUT R16, R80, R87, RZ, 0x3c, !PT ;  /* 0x0000005750107212 */ /* 0x000fe400078e3cff */
[----:B------:R-:W-:Y:S02]  /*2f70*/  IADD3 R82, P0, PT, R82, R84, RZ ;  /* 0x0000005452527210 */ /* 0x000fe40007f1e0ff */
[----:B------:R-:W-:-:S03]  /*2f80*/  SHF.L.W.U32.HI R65, R67, 0x8, R10 ;  /* 0x0000000843417819 */ /* 0x000fc60000010e0a */
[----:B------:R-:W-:Y:S01]  /*2f90*/  IMAD.X R86, R86, 0x1, R16, P0 ;  /* 0x0000000156567824 */ /* 0x000fe200000e0610 */
[----:B------:R-:W-:Y:S02]  /*2fa0*/  SHF.L.W.U32.HI R67, R10, 0x8, R67 ;  /* 0x000000080a437819 */ /* 0x000fe40000010e43 */
[----:B-----5:R-:W-:Y:S02]  /*2fb0*/  IADD3 R83, P0, P1, R14, R65, R18 ;  /* 0x000000410e537210 */ /* 0x020fe4000791e012 */
[----:B------:R-:W-:Y:S02]  /*2fc0*/  LOP3.LUT R9, R76, R82, RZ, 0x3c, !PT ;  /* 0x000000524c097212 */ /* 0x000fe400078e3cff */
[----:B------:R-:W-:Y:S02]  /*2fd0*/  LOP3.LUT R10, R81, R86, RZ, 0x3c, !PT ;  /* 0x00000056510a7212 */ /* 0x000fe400078e3cff */
[----:B------:R-:W-:Y:S02]  /*2fe0*/  IADD3.X R19, PT, PT, R89, R67, R19, P0, P1 ;  /* 0x0000004359137210 */ /* 0x000fe400007e2413 */
[----:B------:R-:W-:-:S02]  /*2ff0*/  IADD3 R89, P0, P1, R66, R79, R20 ;  /* 0x0000004f42597210 */ /* 0x000fc4000791e014 */
[----:B------:R-:W-:Y:S02]  /*3000*/  SHF.L.W.U32.HI R14, R10, 0x8, R9 ;  /* 0x000000080a0e7819 */ /* 0x000fe40000010e09 */
[----:B------:R-:W-:Y:S02]  /*3010*/  SHF.L.W.U32.HI R79, R9, 0x8, R10 ;  /* 0x00000008094f7819 */ /* 0x000fe40000010e0a */
[----:B------:R-:W-:Y:S02]  /*3020*/  LOP3.LUT R10, R91, R83, RZ, 0x3c, !PT ;  /* 0x000000535b0a7212 */ /* 0x000fe400078e3cff */
[----:B------:R-:W-:Y:S02]  /*3030*/  IADD3.X R91, PT, PT, R75, R72, R21, P0, P1 ;  /* 0x000000484b5b7210 */ /* 0x000fe400007e2415 */
[----:B--2---:R-:W-:Y:S02]  /*3040*/  IADD3 R85, P2, P3, R77, R70, R22 ;  /* 0x000000464d557210 */ /* 0x004fe40007b5e016 */
[----:B------:R-:W-:-:S02]  /*3050*/  IADD3 R13, P0, P1, R87, R79, R24 ;  /* 0x0000004f570d7210 */ /* 0x000fc4000791e018 */
[----:B------:R-:W-:Y:S02]  /*3060*/  LOP3.LUT R9, R92, R19, RZ, 0x3c, !PT ;  /* 0x000000135c097212 */ /* 0x000fe400078e3cff */
[----:B------:R-:W-:Y:S02]  /*3070*/  LOP3.LUT R87, R78, R91, RZ, 0x3c, !PT ;  /* 0x0000005b4e577212 */ /* 0x000fe400078e3cff */
[----:B------:R-:W-:Y:S02]  /*3080*/  IADD3.X R22, PT, PT, R73, R68, R23, P2, P3 ;  /* 0x0000004449167210 */ /* 0x000fe400017e6417 */
[----:B------:R-:W-:Y:S02]  /*3090*/  IADD3.X R25, PT, PT, R93, R14, R25, P0, P1 ;  /* 0x0000000e5d197210 */ /* 0x000fe400007e2419 */
[----:B------:R-:W-:Y:S02]  /*30a0*/  SHF.L.W.U32.HI R12, R9, 0x10, R10 ;  /* 0x00000010090c7819 */ /* 0x000fe40000010e0a */
[----:B------:R-:W-:-:S02]  /*30b0*/  LOP3.LUT R78, R74, R89, RZ, 0x3c, !PT ;  /* 0x000000594a4e7212 */ /* 0x000fc400078e3cff */
[----:B------:R-:W-:Y:S02]  /*30c0*/  IADD3 R72, P0, PT, R64, R87, RZ ;  /* 0x0000005740487210 */ /* 0x000fe40007f1e0ff */
[----:B------:R-:W-:Y:S02]  /*30d0*/  SHF.L.W.U32.HI R10, R10, 0x10, R9 ;  /* 0x000000100a0a7819 */ /* 0x000fe40000010e09 */
[----:B------:R-:W-:Y:S02]  /*30e0*/  LOP3.LUT R81, R5, R22, RZ, 0x3c, !PT ;  /* 0x0000001605517212 */ /* 0x000fe400078e3cff */
[----:B------:R-:W-:Y:S02]  /*30f0*/  LOP3.LUT R9, R84, R13, RZ, 0x3c, !PT ;  /* 0x0000000d54097212 */ /* 0x000fe400078e3cff */
[----:B------:R-:W-:Y:S01]  /*3100*/  LOP3.LUT R16, R16, R25, RZ, 0x3c, !PT ;  /* 0x0000001910107212 */ /* 0x000fe200078e3cff */
[----:B------:R-:W-:Y:S01]  /*3110*/  IMAD.X R76, R11, 0x1, R78, P0 ;  /* 0x000000010b4c7824 */ /* 0x000fe200000e064e */
[----:B------:R-:W-:-:S02]  /*3120*/  IADD3 R18, P1, PT, R8, R81, RZ ;  /* 0x0000005108127210 */ /* 0x000fc40007f3e0ff */
[----:B------:R-:W-:Y:S02]  /*3130*/  SHF.L.W.U32.HI R8, R16, 0x10, R9 ;  /* 0x0000001010087819 */ /* 0x000fe40000010e09 */
[----:B------:R-:W-:Y:S02]  /*3140*/  SHF.L.W.U32.HI R9, R9, 0x10, R16 ;  /* 0x0000001009097819 */ /* 0x000fe40000010e10 */
[----:B------:R-:W-:Y:S02]  /*3150*/  LOP3.LUT R20, R6, R85, RZ, 0x3c, !PT ;  /* 0x0000005506147212 */ /* 0x000fe400078e3cff */
[----:B------:R-:W-:Y:S02]  /*3160*/  LOP3.LUT R21, R66, R72, RZ, 0x3c, !PT ;  /* 0x0000004842157212 */ /* 0x000fe400078e3cff */
[----:B------:R-:W-:Y:S02]  /*3170*/  LOP3.LUT R24, R75, R76, RZ, 0x3c, !PT ;  /* 0x0000004c4b187212 */ /* 0x000fe400078e3cff */
[----:B------:R-:W-:Y:S01]  /*3180*/  IADD3 R6, P0, PT, R9, R82, RZ ;  /* 0x0000005209067210 */ /* 0x000fe20007f1e0ff */
[----:B------:R-:W-:Y:S01]  /*3190*/  IMAD.X R64, R7, 0x1, R20, P1 ;  /* 0x0000000107407824 */ /* 0x000fe200008e0614 */
[----:B------:R-:W-:-:S03]  /*31a0*/  SHF.L.W.U32.HI R23, R21, 0x8, R24 ;  /* 0x0000000815177819 */ /* 0x000fc60000010e18 */
[----:B------:R-:W-:Y:S01]  /*31b0*/  IMAD.X R5, R8, 0x1, R86, P0 ;  /* 0x0000000108057824 */ /* 0x000fe200000e0656 */
[----:B------:R-:W-:Y:S02]  /*31c0*/  SHF.L.W.U32.HI R21, R24, 0x8, R21 ;  /* 0x0000000818157819 */ /* 0x000fe40000010e15 */
[----:B------:R-:W-:Y:S02]  /*31d0*/  IADD3 R68, P0, P1, R89, R23, R26 ;  /* 0x0000001759447210 */ /* 0x000fe4000791e01a */
[----:B------:R-:W-:Y:S02]  /*31e0*/  LOP3.LUT R7, R77, R18, RZ, 0x3c, !PT ;  /* 0x000000124d077212 */ /* 0x000fe400078e3cff */
[----:B------:R-:W-:Y:S02]  /*31f0*/  LOP3.LUT R16, R73, R64, RZ, 0x3c, !PT ;  /* 0x0000004049107212 */ /* 0x000fe400078e3cff */
[----:B------:R-:W-:Y:S02]  /*3200*/  LOP3.LUT R79, R79, R6, RZ, 0x3c, !PT ;  /* 0x000000064f4f7212 */ /* 0x000fe400078e3cff */
[----:B------:R-:W-:-:S02]  /*3210*/  LOP3.LUT R24, R14, R5, RZ, 0x3c, !PT ;  /* 0x000000050e187212 */ /* 0x000fc400078e3cff */
[----:B------:R-:W-:Y:S02]  /*3220*/  IADD3.X R70, PT, PT, R91, R21, R27, P0, P1 ;  /* 0x000000155b467210 */ /* 0x000fe400007e241b */
[----:B------:R-:W-:Y:S02]  /*3230*/  SHF.L.W.U32.HI R75, R7, 0x8, R16 ;  /* 0x00000008074b7819 */ /* 0x000fe40000010e10 */
[----:B------:R-:W-:Y:S02]  /*3240*/  SHF.L.W.U32.HI R73, R16, 0x8, R7 ;  /* 0x0000000810497819 */ /* 0x000fe40000010e07 */
[----:B------:R-:W-:Y:S02]  /*3250*/  SHF.L.W.U32.HI R14, R79, 0x1, R24 ;  /* 0x000000014f0e7819 */ /* 0x000fe40000010e18 */
[----:B------:R-:W-:Y:S02]  /*3260*/  SHF.L.W.U32.HI R16, R24, 0x1, R79 ;  /* 0x0000000118107819 */ /* 0x000fe40000010e4f */
[----:B------:R-:W-:-:S02]  /*3270*/  LOP3.LUT R24, R78, R70, RZ, 0x3c, !PT ;  /* 0x000000464e187212 */ /* 0x000fc400078e3cff */
[----:B------:R-:W-:Y:S02]  /*3280*/  IADD3 R74, P2, P3, R85, R75, R28 ;  /* 0x0000004b554a7210 */ /* 0x000fe40007b5e01c */
[----:B------:R-:W-:Y:S02]  /*3290*/  IADD3 R78, P0, PT, R10, R15, RZ ;  /* 0x0000000f0a4e7210 */ /* 0x000fe40007f1e0ff */
[----:B------:R-:W-:Y:S02]  /*32a0*/  LOP3.LUT R7, R87, R68, RZ, 0x3c, !PT ;  /* 0x0000004457077212 */ /* 0x000fe400078e3cff */
[----:B------:R-:W-:Y:S01]  /*32b0*/  IADD3.X R66, PT, PT, R22, R73, R29, P2, P3 ;  /* 0x0000004916427210 */ /* 0x000fe200017e641d */
[----:B------:R-:W-:Y:S01]  /*32c0*/  IMAD.X R79, R12, 0x1, R17, P0 ;  /* 0x000000010c4f7824 */ /* 0x000fe200000e0611 */
[----:B------:R-:W-:Y:S02]  /*32d0*/  SHF.L.W.U32.HI R15, R24, 0x10, R7 ;  /* 0x00000010180f7819 */ /* 0x000fe40000010e07 */
[----:B------:R-:W-:-:S02]  /*32e0*/  SHF.L.W.U32.HI R7, R7, 0x10, R24 ;  /* 0x0000001007077819 */ /* 0x000fc40000010e18 */
[----:B------:R-:W-:Y:S02]  /*32f0*/  LOP3.LUT R22, R81, R74, RZ, 0x3c, !PT ;  /* 0x0000004a51167212 */ /* 0x000fe400078e3cff */
[----:B------:R-:W-:Y:S02]  /*3300*/  LOP3.LUT R11, R20, R66, RZ, 0x3c, !PT ;  /* 0x00000042140b7212 */ /* 0x000fe400078e3cff */
[----:B------:R-:W-:Y:S02]  /*3310*/  LOP3.LUT R17, R65, R78, RZ, 0x3c, !PT ;  /* 0x0000004e41117212 */ /* 0x000fe400078e3cff */
[----:B------:R-:W-:Y:S02]  /*3320*/  IADD3 R83, P1, P2, R16, R83, R30 ;  /* 0x0000005310537210 */ /* 0x000fe40007a3e01e */
[----:B------:R-:W-:Y:S02]  /*3330*/  LOP3.LUT R26, R67, R79, RZ, 0x3c, !PT ;  /* 0x0000004f431a7212 */ /* 0x000fe400078e3cff */
[----:B------:R-:W-:-:S02]  /*3340*/  IADD3 R24, P0, PT, R7, R72, RZ ;  /* 0x0000004807187210 */ /* 0x000fc40007f1e0ff */
[----:B------:R-:W-:Y:S02]  /*3350*/  SHF.L.W.U32.HI R20, R11, 0x10, R22 ;  /* 0x000000100b147819 */ /* 0x000fe40000010e16 */
[----:B------:R-:W-:Y:S02]  /*3360*/  SHF.L.W.U32.HI R22, R22, 0x10, R11 ;  /* 0x0000001016167819 */ /* 0x000fe40000010e0b */
[----:B------:R-:W-:Y:S02]  /*3370*/  IADD3.X R77, PT, PT, R14, R19, R31, P1, P2 ;  /* 0x000000130e4d7210 */ /* 0x000fe40000fe441f */
[----:B------:R-:W-:Y:S02]  /*3380*/  SHF.L.W.U32.HI R11, R17, 0x1, R26 ;  /* 0x00000001110b7819 */ /* 0x000fe40000010e1a */
[----:B------:R-:W-:Y:S01]  /*3390*/  SHF.L.W.U32.HI R17, R26, 0x1, R17 ;  /* 0x000000011a117819 */ /* 0x000fe20000010e11 */
[----:B------:R-:W-:Y:S01]  /*33a0*/  IMAD.X R26, R15, 0x1, R76, P0 ;  /* 0x000000010f1a7824 */ /* 0x000fe200000e064c */
[----:B------:R-:W-:-:S02]  /*33b0*/  IADD3 R27, P0, PT, R22, R18, RZ ;  /* 0x00000012161b7210 */ /* 0x000fc40007f1e0ff */
[C---:B------:R-:W-:Y:S02]  /*33c0*/  LOP3.LUT R31, R20.reuse, R77, RZ, 0x3c, !PT ;  /* 0x0000004d141f7212 */ /* 0x040fe400078e3cff */
[----:B------:R-:W-:Y:S01]  /*33d0*/  LOP3.LUT R18, R23, R24, RZ, 0x3c, !PT ;  /* 0x0000001817127212 */ /* 0x000fe200078e3cff */
[----:B------:R-:W-:Y:S01]  /*33e0*/  IMAD.X R64, R20, 0x1, R64, P0 ;  /* 0x0000000114407824 */ /* 0x000fe200000e0640 */
[----:B------:R-:W-:Y:S02]  /*33f0*/  LOP3.LUT R23, R21, R26, RZ, 0x3c, !PT ;  /* 0x0000001a15177212 */ /* 0x000fe400078e3cff */
[----:B------:R-:W-:Y:S02]  /*3400*/  IADD3 R31, P1, PT, R31, R24, RZ ;  /* 0x000000181f1f7210 */ /* 0x000fe40007f3e0ff */
[----:B------:R-:W-:Y:S02]  /*3410*/  LOP3.LUT R30, R22, R83, RZ, 0x3c, !PT ;  /* 0x00000053161e7212 */ /* 0x000fe400078e3cff */
[----:B------:R-:W-:-:S02]  /*3420*/  SHF.L.W.U32.HI R19, R23, 0x1, R18 ;  /* 0x0000000117137819 */ /* 0x000fc40000010e12 */
[----:B------:R-:W-:Y:S01]  /*3430*/  LOP3.LUT R21, R75, R27, RZ, 0x3c, !PT ;  /* 0x0000001b4b157212 */ /* 0x000fe200078e3cff */
[----:B------:R-:W-:Y:S01]  /*3440*/  IMAD.X R30, R30, 0x1, R26, P1 ;  /* 0x000000011e1e7824 */ /* 0x000fe200008e061a */
[----:B------:R-:W-:Y:S02]  /*3450*/  LOP3.LUT R24, R73, R64, RZ, 0x3c, !PT ;  /* 0x0000004049187212 */ /* 0x000fe400078e3cff */
[----:B------:R-:W-:Y:S02]  /*3460*/  IADD3 R29, P0, P2, R19, R13, R32 ;  /* 0x0000000d131d7210 */ /* 0x000fe40007a1e020 */
[----:B------:R-:W-:Y:S02]  /*3470*/  SHF.L.W.U32.HI R18, R18, 0x1, R23 ;  /* 0x0000000112127819 */ /* 0x000fe40000010e17 */
[----:B------:R-:W-:Y:S02]  /*3480*/  SHF.L.W.U32.HI R13, R21, 0x1, R24 ;  /* 0x00000001150d7819 */ /* 0x000fe40000010e18 */
[----:B------:R-:W-:-:S02]  /*3490*/  SHF.L.W.U32.HI R21, R24, 0x1, R21 ;  /* 0x0000000118157819 */ /* 0x000fc40000010e15 */
[----:B------:R-:W-:Y:S02]  /*34a0*/  LOP3.LUT R16, R16, R31, RZ, 0x3c, !PT ;  /* 0x0000001f10107212 */ /* 0x000fe400078e3cff */
[----:B------:R-:W-:Y:S02]  /*34b0*/  LOP3.LUT R23, R14, R30, RZ, 0x3c, !PT ;  /* 0x0000001e0e177212 */ /* 0x000fe400078e3cff */
[----:B------:R-:W-:Y:S02]  /*34c0*/  IADD3.X R33, PT, PT, R18, R25, R33, P0, P2 ;  /* 0x0000001912217210 */ /* 0x000fe400007e4421 */
[----:B------:R-:W-:Y:S02]  /*34d0*/  IADD3 R26, P0, P1, R21, R68, R34 ;  /* 0x00000044151a7210 */ /* 0x000fe4000791e022 */
[----:B------:R-:W-:Y:S02]  /*34e0*/  IADD3 R74, P2, P3, R17, R74, R54 ;  /* 0x0000004a114a7210 */ /* 0x000fe40007b5e036 */
[----:B------:R-:W-:-:S02]  /*34f0*/  SHF.L.W.U32.HI R14, R23, 0x8, R16 ;  /* 0x00000008170e7819 */ /* 0x000fc40000010e10 */
[----:B------:R-:W-:Y:S02]  /*3500*/  SHF.L.W.U32.HI R23, R16, 0x8, R23 ;  /* 0x0000000810177819 */ /* 0x000fe40000010e17 */
[----:B------:R-:W-:Y:S02]  /*3510*/  LOP3.LUT R28, R12, R33, RZ, 0x3c, !PT ;  /* 0x000000210c1c7212 */ /* 0x000fe400078e3cff */
[----:B------:R-:W-:Y:S02]  /*3520*/  IADD3.X R35, PT, PT, R13, R70, R35, P0, P1 ;  /* 0x000000460d237210 */ /* 0x000fe400007e2423 */
[----:B------:R-:W-:Y:S02]  /*3530*/  IADD3.X R54, PT, PT, R11, R66, R55, P2, P3 ;  /* 0x000000420b367210 */ /* 0x000fe400017e6437 */
[----:B------:R-:W-:Y:S02]  /*3540*/  IADD3 R65, P0, P1, R83, R23, R56 ;  /* 0x0000001753417210 */ /* 0x000fe4000791e038 */
[----:B------:R-:W-:-:S02]  /*3550*/  IADD3 R28, P2, PT, R28, R27, RZ ;  /* 0x0000001b1c1c7210 */ /* 0x000fc40007f5e0ff */
[----:B------:R-:W-:Y:S02]  /*3560*/  LOP3.LUT R27, R10, R29, RZ, 0x3c, !PT ;  /* 0x0000001d0a1b7212 */ /* 0x000fe400078e3cff */
[----:B------:R-:W-:Y:S02]  /*3570*/  LOP3.LUT R25, R15, R54, RZ, 0x3c, !PT ;  /* 0x000000360f197212 */ /* 0x000fe400078e3cff */
[----:B------:R-:W-:Y:S02]  /*3580*/  IADD3.X R67, PT, PT, R77, R14, R57, P0, P1 ;  /* 0x0000000e4d437210 */ /* 0x000fe400007e2439 */
[----:B------:R-:W-:Y:S01]  /*3590*/  LOP3.LUT R24, R8, R35, RZ, 0x3c, !PT ;  /* 0x0000002308187212 */ /* 0x000fe200078e3cff */
[----:B------:R-:W-:Y:S01]  /*35a0*/  IMAD.X R27, R27, 0x1, R64, P2 ;  /* 0x000000011b1b7824 */ /* 0x000fe200010e0640 */
[----:B------:R-:W-:Y:S02]  /*35b0*/  IADD3 R82, P3, PT, R25, R6, RZ ;  /* 0x0000000619527210 */ /* 0x000fe40007f7e0ff */
[----:B------:R-:W-:-:S02]  /*35c0*/  LOP3.LUT R25, R67, R22, R83, 0x96, !PT ;  /* 0x0000001643197212 */ /* 0x000fc400078e9653 */
[----:B------:R-:W-:Y:S02]  /*35d0*/  IADD3 R24, P2, PT, R24, R78, RZ ;  /* 0x0000004e18187210 */ /* 0x000fe40007f5e0ff */
[----:B------:R-:W-:Y:S02]  /*35e0*/  LOP3.LUT R20, R65, R20, R77, 0x96, !PT ;  /* 0x0000001441147212 */ /* 0x000fe400078e964d */
[----:B------:R-:W-:Y:S02]  /*35f0*/  LOP3.LUT R22, R9, R26, RZ, 0x3c, !PT ;  /* 0x0000001a09167212 */ /* 0x000fe400078e3cff */
[----:B------:R-:W-:Y:S02]  /*3600*/  LOP3.LUT R86, R7, R74, RZ, 0x3c, !PT ;  /* 0x0000004a07567212 */ /* 0x000fe400078e3cff */
[----:B------:R-:W-:Y:S01]  /*3610*/  SHF.L.W.U32.HI R6, R20, 0x10, R25 ;  /* 0x0000001014067819 */ /* 0x000fe20000010e19 */
[----:B------:R-:W-:Y:S01]  /*3620*/  IMAD.X R22, R22, 0x1, R79, P2 ;  /* 0x0000000116167824 */ /* 0x000fe200010e064f */
[----:B------:R-:W-:Y:S01]  /*3630*/  LOP3.LUT R19, R19, R28, RZ, 0x3c, !PT ;  /* 0x0000001c13137212 */ /* 0x000fe200078e3cff */
[----:B------:R-:W-:Y:S01]  /*3640*/  IMAD.X R86, R86, 0x1, R5, P3 ;  /* 0x0000000156567824 */ /* 0x000fe200018e0605 */
[----:B------:R-:W-:-:S02]  /*3650*/  LOP3.LUT R18, R18, R27, RZ, 0x3c, !PT ;  /* 0x0000001b12127212 */ /* 0x000fc400078e3cff */
[----:B------:R-:W-:Y:S02]  /*3660*/  SHF.L.W.U32.HI R5, R25, 0x10, R20 ;  /* 0x0000001019057819 */ /* 0x000fe40000010e14 */
[----:B------:R-:W-:Y:S02]  /*3670*/  IADD3 R64, P0, PT, R6, R31, RZ ;  /* 0x0000001f06407210 */ /* 0x000fe40007f1e0ff */
[----:B------:R-:W-:Y:S02]  /*3680*/  SHF.L.W.U32.HI R16, R18, 0x8, R19 ;  /* 0x0000000812107819 */ /* 0x000fe40000010e13 */
[----:B------:R-:W-:Y:S02]  /*3690*/  SHF.L.W.U32.HI R19, R19, 0x8, R18 ;  /* 0x0000000813137819 */ /* 0x000fe40000010e12 */
[----:B------:R-:W-:Y:S02]  /*36a0*/  LOP3.LUT R20, R13, R22, RZ, 0x3c, !PT ;  /* 0x000000160d147212 */ /* 0x000fe400078e3cff */
[----:B------:R-:W-:-:S02]  /*36b0*/  LOP3.LUT R13, R17, R82, RZ, 0x3c, !PT ;  /* 0x00000052110d7212 */ /* 0x000fc400078e3cff */
[----:B------:R-:W-:Y:S01]  /*36c0*/  LOP3.LUT R18, R11, R86, RZ, 0x3c, !PT ;  /* 0x000000560b127212 */ /* 0x000fe200078e3cff */
[----:B------:R-:W-:Y:S01]  /*36d0*/  IMAD.X R11, R5, 0x1, R30, P0 ;  /* 0x00000001050b7824 */ /* 0x000fe200000e061e */
[----:B------:R-:W-:Y:S02]  /*36e0*/  LOP3.LUT R21, R21, R24, RZ, 0x3c, !PT ;  /* 0x0000001815157212 */ /* 0x000fe400078e3cff */
[----:B------:R-:W-:Y:S02]  /*36f0*/  LOP3.LUT R76, R23, R64, RZ, 0x3c, !PT ;  /* 0x00000040174c7212 */ /* 0x000fe400078e3cff */
[----:B------:R-:W-:Y:S02]  /*3700*/  IADD3 R85, P0, P1, R29, R19, R58 ;  /* 0x000000131d557210 */ /* 0x000fe4000791e03a */
[----:B------:R-:W-:Y:S02]  /*3710*/  SHF.L.W.U32.HI R23, R13, 0x8, R18 ;  /* 0x000000080d177819 */ /* 0x000fe40000010e12 */
[----:B------:R-:W-:-:S02]  /*3720*/  SHF.L.W.U32.HI R17, R20, 0x8, R21 ;  /* 0x0000000814117819 */ /* 0x000fc40000010e15 */
[----:B------:R-:W-:Y:S02]  /*3730*/  SHF.L.W.U32.HI R21, R21, 0x8, R20 ;  /* 0x0000000815157819 */ /* 0x000fe40000010e14 */
[----:B------:R-:W-:Y:S02]  /*3740*/  IADD3.X R83, PT, PT, R33, R16, R59, P0, P1 ;  /* 0x0000001021537210 */ /* 0x000fe400007e243b */
[----:B------:R-:W-:Y:S02]  /*3750*/  SHF.L.W.U32.HI R25, R18, 0x8, R13 ;  /* 0x0000000812197819 */ /* 0x000fe40000010e0d */
[----:B------:R-:W-:Y:S02]  /*3760*/  IADD3 R70, P0, P1, R74, R23, R62 ;  /* 0x000000174a467210 */ /* 0x000fe4000791e03e */
[----:B------:R-:W-:Y:S02]  /*3770*/  IADD3 R79, P2, P3, R26, R21, R60 ;  /* 0x000000151a4f7210 */ /* 0x000fe40007b5e03c */
[----:B------:R-:W-:-:S02]  /*3780*/  IADD3.X R68, PT, PT, R54, R25, R63, P0, P1 ;  /* 0x0000001936447210 */ /* 0x000fc400007e243f */
[----:B------:R-:W-:Y:S02]  /*3790*/  IADD3.X R72, PT, PT, R35, R17, R61, P2, P3 ;  /* 0x0000001123487210 */ /* 0x000fe400017e643d */
[----:B------:R-:W-:Y:S02]  /*37a0*/  LOP3.LUT R15, R70, R15, R54, 0x96, !PT ;  /* 0x0000000f460f7212 */ /* 0x000fe400078e9636 */
[----:B------:R-:W-:Y:S02]  /*37b0*/  LOP3.LUT R74, R68, R7, R74, 0x96, !PT ;  /* 0x00000007444a7212 */ /* 0x000fe400078e964a */
[----:B------:R-:W-:Y:S02]  /*37c0*/  LOP3.LUT R12, R85, R12, R33, 0x96, !PT ;  /* 0x0000000c550c7212 */ /* 0x000fe400078e9621 */
[----:B------:R-:W-:Y:S02]  /*37d0*/  LOP3.LUT R13, R83, R10, R29, 0x96, !PT ;  /* 0x0000000a530d7212 */ /* 0x000fe400078e961d */
[----:B------:R-:W-:-:S02]  /*37e0*/  LOP3.LUT R8, R79, R8, R35, 0x96, !PT ;  /* 0x000000084f087212 */ /* 0x000fc400078e9623 */
[----:B------:R-:W-:Y:S02]  /*37f0*/  LOP3.LUT R9, R72, R9, R26, 0x96, !PT ;  /* 0x0000000948097212 */ /* 0x000fe400078e961a */
[----:B------:R-:W-:Y:S02]  /*3800*/  SHF.L.W.U32.HI R78, R74, 0x10, R15 ;  /* 0x000000104a4e7819 */ /* 0x000fe40000010e0f */
[----:B------:R-:W-:Y:S02]  /*3810*/  SHF.L.W.U32.HI R10, R13, 0x10, R12 ;  /* 0x000000100d0a7819 */ /* 0x000fe40000010e0c */
[----:B------:R-:W-:Y:S02]  /*3820*/  SHF.L.W.U32.HI R74, R15, 0x10, R74 ;  /* 0x000000100f4a7819 */ /* 0x000fe40000010e4a */
[----:B------:R-:W-:Y:S02]  /*3830*/  SHF.L.W.U32.HI R13, R12, 0x10, R13 ;  /* 0x000000100c0d7819 */ /* 0x000fe40000010e0d */
[----:B------:R-:W-:-:S02]  /*3840*/  SHF.L.W.U32.HI R80, R8, 0x10, R9 ;  /* 0x0000001008507819 */ /* 0x000fc40000010e09 */
[----:B------:R-:W-:Y:S02]  /*3850*/  SHF.L.W.U32.HI R84, R9, 0x10, R8 ;  /* 0x0000001009547819 */ /* 0x000fe40000010e08 */
[----:B------:R-:W-:Y:S02]  /*3860*/  ISETP.NE.AND P0, PT, R3, 0xc, PT ;  /* 0x0000000c0300780c */ /* 0x000fe40003f05270 */
[----:B------:R-:W-:Y:S02]  /*3870*/  IADD3 R82, P3, PT, R74, R82, RZ ;  /* 0x000000524a527210 */ /* 0x000fe40007f7e0ff */
[----:B------:R-:W-:Y:S02]  /*3880*/  IADD3 R8, P1, PT, R13, R28, RZ ;  /* 0x0000001c0d087210 */ /* 0x000fe40007f3e0ff */
[----:B------:R-:W-:Y:S01]  /*3890*/  IADD3 R12, P2, PT, R80, R24, RZ ;  /* 0x00000018500c7210 */ /* 0x000fe20007f5e0ff */
[----:B------:R-:W-:Y:S02]  /*38a0*/  IMAD.X R86, R78, 0x1, R86, P3 ;  /* 0x000000014e567824 */ /* 0x000fe400018e0656 */
[----:B------:R-:W-:-:S02]  /*38b0*/  IMAD.X R7, R10, 0x1, R27, P1 ;  /* 0x000000010a077824 */ /* 0x000fc400008e061b */
[----:B------:R-:W-:Y:S01]  /*38c0*/  IMAD.X R9, R84, 0x1, R22, P2 ;  /* 0x0000000154097824 */ /* 0x000fe200010e0616 */
[----:B------:R-:W-:Y:S02]  /*38d0*/  LOP3.LUT R31, R14, R11, RZ, 0x3c, !PT ;  /* 0x0000000b0e1f7212 */ /* 0x000fe400078e3cff */
[----:B------:R-:W-:Y:S02]  /*38e0*/  LOP3.LUT R23, R23, R82, RZ, 0x3c, !PT ;  /* 0x0000005217177212 */ /* 0x000fe400078e3cff */
[----:B------:R-:W-:Y:S02]  /*38f0*/  LOP3.LUT R90, R25, R86, RZ, 0x3c, !PT ;  /* 0x00000056195a7212 */ /* 0x000fe400078e3cff */
[----:B------:R-:W-:Y:S02]  /*3900*/  LOP3.LUT R19, R19, R8, RZ, 0x3c, !PT ;  /* 0x0000000813137212 */ /* 0x000fe400078e3cff */
[----:B------:R-:W-:Y:S02]  /*3910*/  LOP3.LUT R21, R21, R12, RZ, 0x3c, !PT ;  /* 0x0000000c15157212 */ /* 0x000fe400078e3cff */
[----:B------:R-:W-:-:S02]  /*3920*/  LOP3.LUT R16, R16, R7, RZ, 0x3c, !PT ;  /* 0x0000000710107212 */ /* 0x000fc400078e3cff */
[----:B------:R-:W-:Y:S01]  /*3930*/  LOP3.LUT R14, R17, R9, RZ, 0x3c, !PT ;  /* 0x00000009110e7212 */ /* 0x000fe200078e3cff */
[----:B------:R-:W-:Y:S01]  /*3940*/  VIADD R4, R4, 0x10 ;  /* 0x0000001004047836 */ /* 0x000fe20000000000 */
[----:B------:R-:W-:Y:S02]  /*3950*/  SHF.L.W.U32.HI R81, R76, 0x1, R31 ;  /* 0x000000014c517819 */ /* 0x000fe40000010e1f */
[----:B------:R-:W-:Y:S02]  /*3960*/  SHF.L.W.U32.HI R88, R23, 0x1, R90 ;  /* 0x0000000117587819 */ /* 0x000fe40000010e5a */
[----:B------:R-:W-:Y:S02]  /*3970*/  SHF.L.W.U32.HI R76, R31, 0x1, R76 ;  /* 0x000000011f4c7819 */ /* 0x000fe40000010e4c */
[----:B------:R-:W-:Y:S02]  /*3980*/  SHF.L.W.U32.HI R75, R19, 0x1, R16 ;  /* 0x00000001134b7819 */ /* 0x000fe40000010e10 */
[----:B------:R-:W-:-:S02]  /*3990*/  SHF.L.W.U32.HI R66, R16, 0x1, R19 ;  /* 0x0000000110427819 */ /* 0x000fc40000010e13 */
[----:B------:R-:W-:Y:S02]  /*39a0*/  SHF.L.W.U32.HI R73, R21, 0x1, R14 ;  /* 0x0000000115497819 */ /* 0x000fe40000010e0e */
[----:B------:R-:W-:Y:S02]  /*39b0*/  SHF.L.W.U32.HI R77, R14, 0x1, R21 ;  /* 0x000000010e4d7819 */ /* 0x000fe40000010e15 */
[----:B------:R-:W-:Y:S01]  /*39c0*/  SHF.L.W.U32.HI R90, R90, 0x1, R23 ;  /* 0x000000015a5a7819 */ /* 0x000fe20000010e17 */
[----:B------:R-:W-:Y:S06]  /*39d0*/  @P0 BRA `(.L_x_19) ;  /* 0xfffffff000700947 */ /* 0x000fec000383ffff */
[----:B------:R-:W-:Y:S02]  /*39e0*/  IADD3 R71, P0, PT, R71, -0x80, RZ ;  /* 0xffffff8047477810 */ /* 0x000fe40007f1e0ff */
[----:B------:R-:W-:Y:S02]  /*39f0*/  LOP3.LUT R53, R53, R12, R65, 0x96, !PT ;  /* 0x0000000c35357212 */ /* 0x000fe400078e9641 */
[----:B------:R-:W-:Y:S02]  /*3a00*/  IADD3.X R69, PT, PT, R69, -0x1, RZ, P0, !PT ;  /* 0xffffffff45457810 */ /* 0x000fe400007fe4ff */
[----:B------:R-:W-:Y:S02]  /*3a10*/  ISETP.GT.U32.AND P0, PT, R71, 0x80, PT ;  /* 0x000000804700780c */ /* 0x000fe40003f04070 */
[----:B------:R-:W-:Y:S02]  /*3a20*/  LOP3.LUT R40, R40, R9, R67, 0x96, !PT ;  /* 0x0000000928287212 */ /* 0x000fe400078e9643 */
[----:B------:R-:W-:-:S02]  /*3a30*/  ISETP.GT.U32.AND.EX P0, PT, R69, RZ, PT, P0 ;  /* 0x000000ff4500720c */ /* 0x000fc40003f04100 */
[----:B------:R-:W-:Y:S02]  /*3a40*/  LOP3.LUT R51, R51, R82, R85, 0x96, !PT ;  /* 0x0000005233337212 */ /* 0x000fe400078e9655 */
[----:B------:R-:W-:Y:S02]  /*3a50*/  LOP3.LUT R52, R52, R86, R83, 0x96, !PT ;  /* 0x0000005634347212 */ /* 0x000fe400078e9653 */
[----:B------:R-:W-:Y:S02]  /*3a60*/  LOP3.LUT R49, R49, R64, R79, 0x96, !PT ;  /* 0x0000004031317212 */ /* 0x000fe400078e964f */
[----:B------:R-:W-:Y:S02]  /*3a70*/  LOP3.LUT R50, R50, R11, R72, 0x96, !PT ;  /* 0x0000000b32327212 */ /* 0x000fe400078e9648 */
[----:B------:R-:W-:Y:S02]  /*3a80*/  LOP3.LUT R47, R47, R8, R70, 0x96, !PT ;  /* 0x000000082f2f7212 */ /* 0x000fe400078e9646 */
[----:B------:R-:W-:-:S02]  /*3a90*/  LOP3.LUT R48, R48, R7, R68, 0x96, !PT ;  /* 0x0000000730307212 */ /* 0x000fc400078e9644 */
[----:B------:R-:W-:Y:S02]  /*3aa0*/  LOP3.LUT R36, R36, R13, R90, 0x96, !PT ;  /* 0x0000000d24247212 */ /* 0x000fe400078e965a */
[----:B------:R-:W-:Y:S02]  /*3ab0*/  LOP3.LUT R37, R37, R10, R88, 0x96, !PT ;  /* 0x0000000a25257212 */ /* 0x000fe400078e9658 */
[----:B------:R-:W-:Y:S02]  /*3ac0*/  LOP3.LUT R45, R45, R80, R76, 0x96, !PT ;  /* 0x000000502d2d7212 */ /* 0x000fe400078e964c */
[----:B------:R-:W-:Y:S02]  /*3ad0*/  LOP3.LUT R46, R46, R84, R81, 0x96, !PT ;  /* 0x000000542e2e7212 */ /* 0x000fe400078e9651 */
[----:B------:R-:W-:Y:S02]  /*3ae0*/  LOP3.LUT R43, R43, R74, R66, 0x96, !PT ;  /* 0x0000004a2b2b7212 */ /* 0x000fe400078e9642 */
[----:B------:R-:W-:-:S02]  /*3af0*/  LOP3.LUT R44, R44, R78, R75, 0x96, !PT ;  /* 0x0000004e2c2c7212 */ /* 0x000fc400078e964b */
[----:B------:R-:W-:Y:S02]  /*3b00*/  LOP3.LUT R41, R41, R6, R77, 0x96, !PT ;  /* 0x0000000629297212 */ /* 0x000fe400078e964d */
[----:B------:R-:W-:Y:S01]  /*3b10*/  LOP3.LUT R42, R42, R5, R73, 0x96, !PT ;  /* 0x000000052a2a7212 */ /* 0x000fe200078e9649 */
[----:B------:R-:W-:Y:S06]  /*3b20*/  @P0 BRA `(.L_x_20) ;  /* 0xffffffd800d00947 */ /* 0x000fec000383ffff */
.L_x_18:
[----:B------:R-:W-:Y:S05]  /*3b30*/  BSYNC.RECONVERGENT B0 ;  /* 0x0000000000007941 */ /* 0x000fea0003800200 */
.L_x_17:
[----:B------:R0:W-:Y:S01]  /*3b40*/  STL.128 [R1+0x2000], RZ ;  /* 0x002000ff01007387 */ /* 0x0001e20000100c00 */
[----:B------:R-:W-:Y:S01]  /*3b50*/  ISETP.NE.U32.AND P0, PT, R71, RZ, PT ;  /* 0x000000ff4700720c */ /* 0x000fe20003f05070 */
[----:B------:R-:W-:Y:S02]  /*3b60*/  BSSY.RECONVERGENT B0, `(.L_x_21) ;  /* 0x0000085000007945 */ /* 0x000fe40003800200 */
[----:B------:R0:W-:Y:S01]  /*3b70*/  STL.128 [R1+0x2010], RZ ;  /* 0x002010ff01007387 */ /* 0x0001e20000100c00 */
[----:B------:R-:W-:-:S03]  /*3b80*/  ISETP.NE.AND.EX P0, PT, R69, RZ, PT, P0 ;  /* 0x000000ff4500720c */ /* 0x000fc60003f05300 */
[----:B------:R0:W-:Y:S04]  /*3b90*/  STL.128 [R1+0x2020], RZ ;  /* 0x002020ff01007387 */ /* 0x0001e80000100c00 */
[----:B------:R0:W-:Y:S04]  /*3ba0*/  STL.128 [R1+0x2030], RZ ;  /* 0x002030ff01007387 */ /* 0x0001e80000100c00 */
[----:B------:R0:W-:Y:S04]  /*3bb0*/  STL.128 [R1+0x2040], RZ ;  /* 0x002040ff01007387 */ /* 0x0001e80000100c00 */
[----:B------:R0:W-:Y:S04]  /*3bc0*/  STL.128 [R1+0x2050], RZ ;  /* 0x002050ff01007387 */ /* 0x0001e80000100c00 */
[----:B------:R0:W-:Y:S04]  /*3bd0*/  STL.128 [R1+0x2060], RZ ;  /* 0x002060ff01007387 */ /* 0x0001e80000100c00 */
[----:B------:R0:W-:Y:S01]  /*3be0*/  STL.128 [R1+0x2070], RZ ;  /* 0x002070ff01007387 */ /* 0x0001e20000100c00 */
[----:B------:R-:W-:Y:S05]  /*3bf0*/  @!P0 BRA `(.L_x_22) ;  /* 0x0000000400ec8947 */ /* 0x000fea0003800000 */
[C---:B------:R-:W-:Y:S01]  /*3c00*/  ISETP.GE.U32.AND P0, PT, R71.reuse, 0x4, PT ;  /* 0x000000044700780c */ /* 0x040fe20003f06070 */
[----:B------:R-:W-:Y:S01]  /*3c10*/  BSSY.RECONVERGENT B1, `(.L_x_23) ;  /* 0x000006b000017945 */ /* 0x000fe20003800200 */
[----:B------:R-:W-:Y:S01]  /*3c20*/  LOP3.LUT R14, R71, 0x3, RZ, 0xc0, !PT ;  /* 0x00000003470e7812 */ /* 0x000fe200078ec0ff */
[----:B------:R-:W-:Y:S01]  /*3c30*/  IMAD.MOV.U32 R15, RZ, RZ, RZ ;  /* 0x000000ffff0f7224 */ /* 0x000fe200078e00ff */
[----:B------:R-:W-:Y:S01]  /*3c40*/  ISETP.GE.U32.AND.EX P0, PT, R69, RZ, PT, P0 ;  /* 0x000000ff4500720c */ /* 0x000fe20003f06100 */
[----:B------:R-:W-:-:S12]  /*3c50*/  IMAD.MOV.U32 R3, RZ, RZ, RZ ;  /* 0x000000ffff037224 */ /* 0x000fd800078e00ff */
[----:B------:R-:W-:Y:S05]  /*3c60*/  @!P0 BRA `(.L_x_24) ;  /* 0x0000000400948947 */ /* 0x000fea0003800000 */
[----:B------:R-:W-:Y:S01]  /*3c70*/  LOP3.LUT R3, R71, 0xfffffffc, RZ, 0xc0, !PT ;  /* 0xfffffffc47037812 */ /* 0x000fe200078ec0ff */
[----:B------:R-:W-:Y:S01]  /*3c80*/  BSSY.RELIABLE B2, `(.L_x_25) ;  /* 0x0000054000027945 */ /* 0x000fe20003800100 */
[----:B------:R-:W-:Y:S01]  /*3c90*/  IADD3 R12, PT, PT, R2, 0x3, R1 ;  /* 0x00000003020c7810 */ /* 0x000fe20007ffe001 */
[----:B------:R-:W-:Y:S01]  /*3ca0*/  IMAD.U32 R13, RZ, RZ, UR10 ;  /* 0x0000000aff0d7e24 */ /* 0x000fe2000f8e00ff */
[----:B------:R-:W-:Y:S01]  /*3cb0*/  ISETP.GT.U32.AND P0, PT, R3, RZ, PT ;  /* 0x000000ff0300720c */ /* 0x000fe20003f04070 */
[----:B------:R-:W-:Y:S02]  /*3cc0*/  IMAD.MOV.U32 R11, RZ, RZ, R69 ;  /* 0x000000ffff0b7224 */ /* 0x000fe400078e0045 */
[----:B------:R-:W-:Y:S01]  /*3cd0*/  IMAD.MOV.U32 R10, RZ, RZ, R3 ;  /* 0x000000ffff0a7224 */ /* 0x000fe200078e0003 */
[----:B------:R-:W-:-:S13]  /*3ce0*/  ISETP.GT.AND.EX P0, PT, R69, RZ, PT, P0 ;  /* 0x000000ff4500720c */ /* 0x000fda0003f04300 */
[----:B------:R-:W-:Y:S05]  /*3cf0*/  @!P0 BRA `(.L_x_26) ;  /* 0x0000000400308947 */ /* 0x000fea0003800000 */
[----:B------:R-:W-:Y:S01]  /*3d00*/  ISETP.GT.U32.AND P1, PT, R10, 0xc, PT ;  /* 0x0000000c0a00780c */ /* 0x000fe20003f24070 */
[----:B------:R-:W-:Y:S01]  /*3d10*/  BSSY.RECONVERGENT B3, `(.L_x_27) ;  /* 0x000002c000037945 */ /* 0x000fe20003800200 */
[----:B------:R-:W-:Y:S02]  /*3d20*/  PLOP3.LUT P0, PT, PT, PT, PT, 0x80, 0x8 ;  /* 0x000000000008781c */ /* 0x000fe40003f0f070 */
[----:B------:R-:W-:-:S13]  /*3d30*/  ISETP.GT.AND.EX P1, PT, R11, RZ, PT, P1 ;  /* 0x000000ff0b00720c */ /* 0x000fda0003f24310 */
[----:B------:R-:W-:Y:S05]  /*3d40*/  @!P1 BRA `(.L_x_28) ;  /* 0x0000000000a09947 */ /* 0x000fea0003800000 */
[----:B------:R-:W-:-:S13]  /*3d50*/  PLOP3.LUT P0, PT, PT, PT, PT, 0x8, 0x80 ;  /* 0x000000000080781c */ /* 0x000fda0003f0e170 */
.L_x_29:
[----:B------:R-:W2:Y:S04]  /*3d60*/  LDL.U8 R4, [R12] ;  /* 0x000000000c047983 */ /* 0x000ea80000100000 */
[----:B------:R-:W2:Y:S04]  /*3d70*/  LDL.U8 R5, [R12+-0x1] ;  /* 0xffffff000c057983 */ /* 0x000ea80000100000 */
[----:B------:R-:W3:Y:S04]  /*3d80*/  LDL.U8 R6, [R12+-0x2] ;  /* 0xfffffe000c067983 */ /* 0x000ee80000100000 */
[----:B------:R-:W3:Y:S01]  /*3d90*/  LDL.U8 R7, [R12+-0x3] ;  /* 0xfffffd000c077983 */ /* 0x000ee20000100000 */
[----:B--2---:R-:W-:-:S02]  /*3da0*/  PRMT R4, R5, 0x3340, R4 ;  /* 0x0000334005047816 */ /* 0x004fc40000000004 */
[----:B---3--:R-:W-:-:S04]  /*3db0*/  PRMT R7, R7, 0x3340, R6 ;  /* 0x0000334007077816 */ /* 0x008fc80000000006 */
[----:B------:R-:W-:-:S05]  /*3dc0*/  PRMT R4, R7, 0x5410, R4 ;  /* 0x0000541007047816 */ /* 0x000fca0000000004 */
[----:B------:R1:W-:Y:S04]  /*3dd0*/  STL [R13], R4 ;  /* 0x000000040d007387 */ /* 0x0003e80000100800 */
[----:B------:R-:W2:Y:S04]  /*3de0*/  LDL.U8 R5, [R12+0x4] ;  /* 0x000004000c057983 */ /* 0x000ea80000100000 */
[----:B------:R-:W2:Y:S04]  /*3df0*/  LDL.U8 R6, [R12+0x3] ;  /* 0x000003000c067983 */ /* 0x000ea80000100000 */
[----:B------:R-:W3:Y:S04]  /*3e00*/  LDL.U8 R7, [R12+0x2] ;  /* 0x000002000c077983 */ /* 0x000ee80000100000 */
[----:B------:R-:W3:Y:S01]  /*3e10*/  LDL.U8 R8, [R12+0x1] ;  /* 0x000001000c087983 */ /* 0x000ee20000100000 */
[----:B--2---:R-:W-:-:S02]  /*3e20*/  PRMT R5, R6, 0x3340, R5 ;  /* 0x0000334006057816 */ /* 0x004fc40000000005 */
[----:B---3--:R-:W-:-:S04]  /*3e30*/  PRMT R8, R8, 0x3340, R7 ;  /* 0x0000334008087816 */ /* 0x008fc80000000007 */
[----:B------:R-:W-:-:S05]  /*3e40*/  PRMT R5, R8, 0x5410, R5 ;  /* 0x0000541008057816 */ /* 0x000fca0000000005 */
[----:B------:R2:W-:Y:S04]  /*3e50*/  STL [R13+0x4], R5 ;  /* 0x000004050d007387 */ /* 0x0005e80000100800 */
[----:B------:R-:W3:Y:S04]  /*3e60*/  LDL.U8 R6, [R12+0x8] ;  /* 0x000008000c067983 */ /* 0x000ee80000100000 */
[----:B------:R-:W3:Y:S04]  /*3e70*/  LDL.U8 R7, [R12+0x7] ;  /* 0x000007000c077983 */ /* 0x000ee80000100000 */
[----:B-1----:R-:W4:Y:S04]  /*3e80*/  LDL.U8 R4, [R12+0x6] ;  /* 0x000006000c047983 */ /* 0x002f280000100000 */
[----:B------:R-:W4:Y:S01]  /*3e90*/  LDL.U8 R9, [R12+0x5] ;  /* 0x000005000c097983 */ /* 0x000f220000100000 */
[----:B---3--:R-:W-:-:S02]  /*3ea0*/  PRMT R6, R7, 0x3340, R6 ;  /* 0x0000334007067816 */ /* 0x008fc40000000006 */
[----:B----4-:R-:W-:-:S04]  /*3eb0*/  PRMT R9, R9, 0x3340, R4 ;  /* 0x0000334009097816 */ /* 0x010fc80000000004 */
[----:B------:R-:W-:-:S05]  /*3ec0*/  PRMT R6, R9, 0x5410, R6 ;  /* 0x0000541009067816 */ /* 0x000fca0000000006 */
[----:B------:R-:W-:Y:S04]  /*3ed0*/  STL [R13+0x8], R6 ;  /* 0x000008060d007387 */ /* 0x000fe80000100800 */
[----:B------:R-:W3:Y:S04]  /*3ee0*/  LDL.U8 R4, [R12+0xc] ;  /* 0x00000c000c047983 */ /* 0x000ee80000100000 */
[----:B------:R-:W3:Y:S04]  /*3ef0*/  LDL.U8 R7, [R12+0xb] ;  /* 0x00000b000c077983 */ /* 0x000ee80000100000 */
[----:B--2---:R-:W2:Y:S04]  /*3f00*/  LDL.U8 R5, [R12+0xa] ;  /* 0x00000a000c057983 */ /* 0x004ea80000100000 */
[----:B------:R1:W2:Y:S01]  /*3f10*/  LDL.U8 R8, [R12+0x9] ;  /* 0x000009000c087983 */ /* 0x0002a20000100000 */
[----:B------:R-:W-:-:S04]  /*3f20*/  IADD3 R10, P1, PT, R10, -0x10, RZ ;  /* 0xfffffff00a0a7810 */ /* 0x000fc80007f3e0ff */
[----:B------:R-:W-:Y:S02]  /*3f30*/  IADD3.X R11, PT, PT, R11, -0x1, RZ, P1, !PT ;  /* 0xffffffff0b0b7810 */ /* 0x000fe40000ffe4ff */
[----:B------:R-:W-:Y:S01]  /*3f40*/  ISETP.GT.U32.AND P1, PT, R10, 0xc, PT ;  /* 0x0000000c0a00780c */ /* 0x000fe20003f24070 */
[----:B-1----:R-:W-:-:S03]  /*3f50*/  VIADD R12, R12, 0x10 ;  /* 0x000000100c0c7836 */ /* 0x002fc60000000000 */
[----:B------:R-:W-:Y:S02]  /*3f60*/  ISETP.GT.AND.EX P1, PT, R11, RZ, PT, P1 ;  /* 0x000000ff0b00720c */ /* 0x000fe40003f24310 */
[----:B---3--:R-:W-:Y:S02]  /*3f70*/  PRMT R4, R7, 0x3340, R4 ;  /* 0x0000334007047816 */ /* 0x008fe40000000004 */
[----:B--2---:R-:W-:-:S04]  /*3f80*/  PRMT R5, R8, 0x3340, R5 ;  /* 0x0000334008057816 */ /* 0x004fc80000000005 */
[----:B------:R-:W-:-:S05]  /*3f90*/  PRMT R4, R5, 0x5410, R4 ;  /* 0x0000541005047816 */ /* 0x000fca0000000004 */
[----:B------:R1:W-:Y:S02]  /*3fa0*/  STL [R13+0xc], R4 ;  /* 0x00000c040d007387 */ /* 0x0003e40000100800 */
[----:B-1----:R-:W-:Y:S01]  /*3fb0*/  VIADD R13, R13, 0x10 ;  /* 0x000000100d0d7836 */ /* 0x002fe20000000000 */
[----:B------:R-:W-:Y:S06]  /*3fc0*/  @P1 BRA `(.L_x_29) ;  /* 0xfffffffc00641947 */ /* 0x000fec000383ffff */
.L_x_28:
[----:B------:R-:W-:Y:S05]  /*3fd0*/  BSYNC.RECONVERGENT B3 ;  /* 0x0000000000037941 */ /* 0x000fea0003800200 */
.L_x_27:
[----:B------:R-:W-:Y:S01]  /*3fe0*/  ISETP.GT.U32.AND P1, PT, R10, 0x4, PT ;  /* 0x000000040a00780c */ /* 0x000fe20003f24070 */
[----:B------:R-:W-:Y:S03]  /*3ff0*/  BSSY.RECONVERGENT B3, `(.L_x_30) ;  /* 0x0000018000037945 */ /* 0x000fe60003800200 */
[----:B------:R-:W-:-:S13]  /*4000*/  ISETP.GT.AND.EX P1, PT, R11, RZ, PT, P1 ;  /* 0x000000ff0b00720c */ /* 0x000fda0003f24310 */
[----:B------:R-:W-:Y:S05]  /*4010*/  @!P1 BRA `(.L_x_31) ;  /* 0x0000000000549947 */ /* 0x000fea0003800000 */
[----:B------:R-:W2:Y:S04]  /*4020*/  LDL.U8 R4, [R12] ;  /* 0x000000000c047983 */ /* 0x000ea80000100000 */
[----:B------:R-:W2:Y:S04]  /*4030*/  LDL.U8 R5, [R12+-0x1] ;  /* 0xffffff000c057983 */ /* 0x000ea80000100000 */
[----:B------:R-:W3:Y:S04]  /*4040*/  LDL.U8 R6, [R12+-0x2] ;  /* 0xfffffe000c067983 */ /* 0x000ee80000100000 */
[----:B------:R-:W3:Y:S01]  /*4050*/  LDL.U8 R7, [R12+-0x3] ;  /* 0xfffffd000c077983 */ /* 0x000ee20000100000 */
[----:B--2---:R-:W-:-:S02]  /*4060*/  PRMT R4, R5, 0x3340, R4 ;  /* 0x0000334005047816 */ /* 0x004fc40000000004 */
[----:B---3--:R-:W-:-:S04]  /*4070*/  PRMT R7, R7, 0x3340, R6 ;  /* 0x0000334007077816 */ /* 0x008fc80000000006 */
[----:B------:R-:W-:-:S05]  /*4080*/  PRMT R4, R7, 0x5410, R4 ;  /* 0x0000541007047816 */ /* 0x000fca0000000004 */
[----:B------:R-:W-:Y:S04]  /*4090*/  STL [R13], R4 ;  /* 0x000000040d007387 */ /* 0x000fe80000100800 */
[----:B------:R-:W2:Y:S04]  /*40a0*/  LDL.U8 R5, [R12+0x4] ;  /* 0x000004000c057983 */ /* 0x000ea80000100000 */
[----:B------:R-:W2:Y:S04]  /*40b0*/  LDL.U8 R6, [R12+0x3] ;  /* 0x000003000c067983 */ /* 0x000ea80000100000 */
[----:B------:R-:W3:Y:S04]  /*40c0*/  LDL.U8 R7, [R12+0x2] ;  /* 0x000002000c077983 */ /* 0x000ee80000100000 */
[----:B------:R1:W3:Y:S01]  /*40d0*/  LDL.U8 R8, [R12+0x1] ;  /* 0x000001000c087983 */ /* 0x0002e20000100000 */
[----:B------:R-:W-:-:S02]  /*40e0*/  IADD3 R10, P1, PT, R10, -0x8, RZ ;  /* 0xfffffff80a0a7810 */ /* 0x000fc40007f3e0ff */
[----:B------:R-:W-:Y:S02]  /*40f0*/  PLOP3.LUT P0, PT, PT, PT, PT, 0x8, 0x80 ;  /* 0x000000000080781c */ /* 0x000fe40003f0e170 */
[----:B------:R-:W-:Y:S01]  /*4100*/  IADD3.X R11, PT, PT, R11, -0x1, RZ, P1, !PT ;  /* 0xffffffff0b0b7810 */ /* 0x000fe20000ffe4ff */
[----:B-1----:R-:W-:Y:S01]  /*4110*/  VIADD R12, R12, 0x8 ;  /* 0x000000080c0c7836 */ /* 0x002fe20000000000 */
[----:B--2---:R-:W-:Y:S02]  /*4120*/  PRMT R5, R6, 0x3340, R5 ;  /* 0x0000334006057816 */ /* 0x004fe40000000005 */
[----:B---3--:R-:W-:-:S04]  /*4130*/  PRMT R8, R8, 0x3340, R7 ;  /* 0x0000334008087816 */ /* 0x008fc80000000007 */
[----:B------:R-:W-:-:S05]  /*4140*/  PRMT R5, R8, 0x5410, R5 ;  /* 0x0000541008057816 */ /* 0x000fca0000000005 */
[----:B------:R1:W-:Y:S02]  /*4150*/  STL [R13+0x4], R5 ;  /* 0x000004050d007387 */ /* 0x0003e40000100800 */
[----:B-1----:R-:W-:-:S07]  /*4160*/  VIADD R13, R13, 0x8 ;  /* 0x000000080d0d7836 */ /* 0x002fce0000000000 */
.L_x_31:
[----:B------:R-:W-:Y:S05]  /*4170*/  BSYNC.RECONVERGENT B3 ;  /* 0x0000000000037941 */ /* 0x000fea0003800200 */
.L_x_30:
[----:B------:R-:W-:-:S04]  /*4180*/  ISETP.EQ.U32.AND P1, PT, R10, RZ, PT ;  /* 0x000000ff0a00720c */ /* 0x000fc80003f22070 */
[----:B------:R-:W-:-:S13]  /*4190*/  ISETP.EQ.AND.EX P1, PT, R11, RZ, PT, P1 ;  /* 0x000000ff0b00720c */ /* 0x000fda0003f22310 */
[----:B------:R-:W-:Y:S05]  /*41a0*/  @!P0 BREAK.RELIABLE P1, B2 ;  /* 0x0000000000028942 */ /* 0x000fea0000800100 */
[----:B------:R-:W-:Y:S05]  /*41b0*/  @!P0 BRA P1, `(.L_x_24) ;  /* 0x0000000000408947 */ /* 0x000fea0000800000 */
.L_x_26:
[----:B------:R-:W-:Y:S05]  /*41c0*/  BSYNC.RELIABLE B2 ;  /* 0x0000000000027941 */ /* 0x000fea0003800100 */
.L_x_25:
[----:B------:R-:W2:Y:S04]  /*41d0*/  LDL.U8 R4, [R12] ;  /* 0x000000000c047983 */ /* 0x000ea80000100000 */
[----:B------:R-:W2:Y:S04]  /*41e0*/  LDL.U8 R5, [R12+-0x1] ;  /* 0xffffff000c057983 */ /* 0x000ea80000100000 */
[----:B------:R-:W3:Y:S04]  /*41f0*/  LDL.U8 R6, [R12+-0x2] ;  /* 0xfffffe000c067983 */ /* 0x000ee80000100000 */
[----:B------:R1:W3:Y:S01]  /*4200*/  LDL.U8 R7, [R12+-0x3] ;  /* 0xfffffd000c077983 */ /* 0x0002e20000100000 */
[----:B------:R-:W-:-:S04]  /*4210*/  IADD3 R10, P0, PT, R10, -0x4, RZ ;  /* 0xfffffffc0a0a7810 */ /* 0x000fc80007f1e0ff */
[----:B------:R-:W-:Y:S02]  /*4220*/  IADD3.X R11, PT, PT, R11, -0x1, RZ, P0, !PT ;  /* 0xffffffff0b0b7810 */ /* 0x000fe400007fe4ff */
[----:B------:R-:W-:Y:S01]  /*4230*/  ISETP.NE.U32.AND P0, PT, R10, RZ, PT ;  /* 0x000000ff0a00720c */ /* 0x000fe20003f05070 */
[----:B-1----:R-:W-:-:S03]  /*4240*/  VIADD R12, R12, 0x4 ;  /* 0x000000040c0c7836 */ /* 0x002fc60000000000 */
[----:B------:R-:W-:Y:S02]  /*4250*/  ISETP.NE.AND.EX P0, PT, R11, RZ, PT, P0 ;  /* 0x000000ff0b00720c */ /* 0x000fe40003f05300 */
[----:B--2---:R-:W-:Y:S02]  /*4260*/  PRMT R4, R5, 0x3340, R4 ;  /* 0x0000334005047816 */ /* 0x004fe40000000004 */
[----:B---3--:R-:W-:-:S04]  /*4270*/  PRMT R7, R7, 0x3340, R6 ;  /* 0x0000334007077816 */ /* 0x008fc80000000006 */
[----:B------:R-:W-:-:S05]  /*4280*/  PRMT R4, R7, 0x5410, R4 ;  /* 0x0000541007047816 */ /* 0x000fca0000000004 */
[----:B------:R1:W-:Y:S02]  /*4290*/  STL [R13], R4 ;  /* 0x000000040d007387 */ /* 0x0003e40000100800 */
[----:B-1----:R-:W-:Y:S01]  /*42a0*/  VIADD R13, R13, 0x4 ;  /* 0x000000040d0d7836 */ /* 0x002fe20000000000 */
[----:B------:R-:W-:Y:S06]  /*42b0*/  @P0 BRA `(.L_x_25) ;  /* 0xfffffffc00c40947 */ /* 0x000fec000383ffff */
.L_x_24:
[----:B------:R-:W-:Y:S05]  /*42c0*/  BSYNC.RECONVERGENT B1 ;  /* 0x0000000000017941 */ /* 0x000fea0003800200 */
.L_x_23:
[----:B------:R-:W-:-:S04]  /*42d0*/  ISETP.NE.U32.AND P0, PT, R14, RZ, PT ;  /* 0x000000ff0e00720c */ /* 0x000fc80003f05070 */
[----:B------:R-:W-:-:S13]  /*42e0*/  ISETP.NE.AND.EX P0, PT, R15, RZ, PT, P0 ;  /* 0x000000ff0f00720c */ /* 0x000fda0003f05300 */
[----:B------:R-:W-:Y:S05]  /*42f0*/  @!P0 BRA `(.L_x_22) ;  /* 0x00000000002c8947 */ /* 0x000fea0003800000 */
[----:B------:R-:W-:Y:S01]  /*4300*/  VIADD R6, R3, UR10 ;  /* 0x0000000a03067c36 */ /* 0x000fe20008000000 */
[----:B------:R-:W-:-:S07]  /*4310*/  IADD3 R4, PT, PT, R1, R3, R2 ;  /* 0x0000000301047210 */ /* 0x000fce0007ffe002 */
.L_x_32:
[----:B------:R1:W2:Y:S01]  /*4320*/  LDL.U8 R3, [R4] ;  /* 0x0000000004037983 */ /* 0x0002a20000100000 */
[----:B------:R-:W-:-:S04]  /*4330*/  IADD3 R14, P0, PT, R14, -0x1, RZ ;  /* 0xffffffff0e0e7810 */ /* 0x000fc80007f1e0ff */
[----:B------:R-:W-:Y:S02]  /*4340*/  IADD3.X R15, PT, PT, R15, -0x1, RZ, P0, !PT ;  /* 0xffffffff0f0f7810 */ /* 0x000fe400007fe4ff */
[----:B------:R-:W-:Y:S01]  /*4350*/  ISETP.NE.U32.AND P0, PT, R14, RZ, PT ;  /* 0x000000ff0e00720c */ /* 0x000fe20003f05070 */
[----:B-1----:R-:W-:-:S03]  /*4360*/  VIADD R4, R4, 0x1 ;  /* 0x0000000104047836 */ /* 0x002fc60000000000 */
[----:B------:R-:W-:Y:S01]  /*4370*/  ISETP.NE.AND.EX P0, PT, R15, RZ, PT, P0 ;  /* 0x000000ff0f00720c */ /* 0x000fe20003f05300 */
[----:B--2---:R1:W-:Y:S02]  /*4380*/  STL.U8 [R6], R3 ;  /* 0x0000000306007387 */ /* 0x0043e40000100000 */
[----:B-1----:R-:W-:-:S10]  /*4390*/  VIADD R6, R6, 0x1 ;  /* 0x0000000106067836 */ /* 0x002fd40000000000 */
[----:B------:R-:W-:Y:S05]  /*43a0*/  @P0 BRA `(.L_x_32) ;  /* 0xfffffffc00dc0947 */ /* 0x000fea000383ffff */
.L_x_22:
[----:B------:R-:W-:Y:S05]  /*43b0*/  BSYNC.RECONVERGENT B0 ;  /* 0x0000000000007941 */ /* 0x000fea0003800200 */
.L_x_21:
[----:B------:R-:W-:Y:S05]  /*43c0*/  WARPSYNC.ALL ;  /* 0x0000000000007948 */ /* 0x000fea0003800000 */
[----:B------:R-:W2:Y:S04]  /*43d0*/  LDL.128 R32, [R1+0x2000] ;  /* 0x0020000001207983 */ /* 0x000ea80000100c00 */
[----:B------:R-:W3:Y:S04]  /*43e0*/  LDL.128 R28, [R1+0x2010] ;  /* 0x00201000011c7983 */ /* 0x000ee80000100c00 */
[----:B------:R-:W4:Y:S04]  /*43f0*/  LDL.128 R24, [R1+0x2020] ;  /* 0x0020200001187983 */ /* 0x000f280000100c00 */
[----:B------:R-:W4:Y:S04]  /*4400*/  LDL.128 R20, [R1+0x2030] ;  /* 0x0020300001147983 */ /* 0x000f280000100c00 */
[----:B-----5:R-:W4:Y:S04]  /*4410*/  LDL.128 R16, [R1+0x2040] ;  /* 0x0020400001107983 */ /* 0x020f280000100c00 */
[----:B------:R-:W4:Y:S04]  /*4420*/  LDL.128 R8, [R1+0x2050] ;  /* 0x0020500001087983 */ /* 0x000f280000100c00 */
[----:B------:R-:W4:Y:S04]  /*4430*/  LDL.128 R12, [R1+0x2060] ;  /* 0x00206000010c7983 */ /* 0x000f280000100c00 */
[----:B------:R-:W4:Y:S01]  /*4440*/  LDL.128 R4, [R1+0x2070] ;  /* 0x0020700001047983 */ /* 0x000f220000100c00 */
[----:B------:R-:W-:Y:S01]  /*4450*/  IADD3 R71, P0, PT, R71, R2, RZ ;  /* 0x0000000247477210 */ /* 0x000fe20007f1e0ff */
[----:B------:R-:W1:Y:S01]  /*4460*/  LDCU.64 UR12, c[0x3][0x30] ;  /* 0x00c00600ff0c77ac */ /* 0x000e620008000a00 */
[----:B------:R-:W-:Y:S01]  /*4470*/  IMAD.U32 R74, RZ, RZ, UR22 ;  /* 0x00000016ff4a7e24 */ /* 0x000fe2000f8e00ff */
[----:B------:R-:W-:Y:S01]  /*4480*/  STL.64 [R1+0x3450], RZ ;  /* 0x003450ff01007387 */ /* 0x000fe20000100a00 */
[----:B------:R-:W-:Y:S01]  /*4490*/  IMAD.U32 R72, RZ, RZ, UR23 ;  /* 0x00000017ff487e24 */ /* 0x000fe2000f8e00ff */
[----:B------:R-:W0:Y:S01]  /*44a0*/  LDCU.64 UR30, c[0x3][0x20] ;  /* 0x00c00400ff1e77ac */ /* 0x000e220008000a00 */
[----:B------:R-:W-:Y:S01]  /*44b0*/  IMAD.X R69, R69, 0x1, R0, P0 ;  /* 0x0000000145457824 */ /* 0x000fe200000e0600 */
[----:B------:R-:W-:Y:S01]  /*44c0*/  STL.64 [R1+0x3460], RZ ;  /* 0x003460ff01007387 */ /* 0x000fe20000100a00 */
[----:B------:R-:W-:Y:S01]  /*44d0*/  IMAD.U32 R70, RZ, RZ, UR24 ;  /* 0x00000018ff467e24 */ /* 0x000fe2000f8e00ff */
[----:B------:R-:W0:Y:S01]  /*44e0*/  LDCU.64 UR32, c[0x3][0x20] ;  /* 0x00c00400ff2077ac */ /* 0x000e220008000a00 */
[----:B------:R-:W-:Y:S01]  /*44f0*/  IMAD.U32 R79, RZ, RZ, UR25 ;  /* 0x00000019ff4f7e24 */ /* 0x000fe2000f8e00ff */
[----:B------:R-:W-:Y:S01]  /*4500*/  STL.64 [R1+0x3470], RZ ;  /* 0x003470ff01007387 */ /* 0x000fe20000100a00 */
[----:B------:R-:W-:-:S02]  /*4510*/  IMAD.U32 R73, RZ, RZ, UR27 ;  /* 0x0000001bff497e24 */ /* 0x000fc4000f8e00ff */
[----:B------:R-:W-:Y:S01]  /*4520*/  IMAD.U32 R86, RZ, RZ, UR28 ;  /* 0x0000001cff567e24 */ /* 0x000fe2000f8e00ff */
[----:B------:R-:W-:Y:S01]  /*4530*/  STL.64 [R1+0x3480], RZ ;  /* 0x003480ff01007387 */ /* 0x000fe20000100a00 */
[----:B------:R-:W-:Y:S02]  /*4540*/  IMAD.U32 R88, RZ, RZ, UR29 ;  /* 0x0000001dff587e24 */ /* 0x000fe4000f8e00ff */
[----:B------:R-:W-:Y:S01]  /*4550*/  IMAD.MOV.U32 R66, RZ, RZ, R47 ;  /* 0x000000ffff427224 */ /* 0x000fe200078e002f */
[----:B------:R-:W-:Y:S01]  /*4560*/  STL.64 [R1+0x3490], RZ ;  /* 0x003490ff01007387 */ /* 0x000fe20000100a00 */
[----:B-1----:R-:W-:Y:S01]  /*4570*/  ULOP3.LUT UR6, URZ, UR13, URZ, 0x33, !UPT ;  /* 0x0000000dff067292 */ /* 0x002fe2000f8e33ff */
[----:B------:R-:W-:Y:S01]  /*4580*/  IMAD.MOV.U32 R81, RZ, RZ, R48 ;  /* 0x000000ffff517224 */ /* 0x000fe200078e0030 */
[----:B------:R-:W-:Y:S01]  /*4590*/  ULOP3.LUT UR4, URZ, UR12, URZ, 0x33, !UPT ;  /* 0x0000000cff047292 */ /* 0x000fe2000f8e33ff */
[----:B------:R-:W-:Y:S01]  /*45a0*/  STL.64 [R1+0x34a0], RZ ;  /* 0x0034a0ff01007387 */ /* 0x000fe20000100a00 */
[----:B------:R-:W-:-:S02]  /*45b0*/  IMAD.MOV.U32 R65, RZ, RZ, R43 ;  /* 0x000000ffff417224 */ /* 0x000fc400078e002b */
[----:B------:R-:W-:Y:S01]  /*45c0*/  IMAD.MOV.U32 R63, RZ, RZ, R44 ;  /* 0x000000ffff3f7224 */ /* 0x000fe200078e002c */
[----:B------:R-:W-:Y:S01]  /*45d0*/  STL.64 [R1+0x34b0], RZ ;  /* 0x0034b0ff01007387 */ /* 0x000fe20000100a00 */
[----:B0-----:R-:W-:Y:S02]  /*45e0*/  IMAD.U32 R84, RZ, RZ, UR33 ;  /* 0x00000021ff547e24 */ /* 0x001fe4000f8e00ff */
[----:B------:R-:W-:Y:S01]  /*45f0*/  IMAD.MOV.U32 R68, RZ, RZ, R49 ;  /* 0x000000ffff447224 */ /* 0x000fe200078e0031 */
[----:B------:R-:W-:Y:S01]  /*4600*/  STL.64 [R1+0x34c0], RZ ;  /* 0x0034c0ff01007387 */ /* 0x000fe20000100a00 */
[----:B------:R-:W-:Y:S02]  /*4610*/  IMAD.MOV.U32 R83, RZ, RZ, R50 ;  /* 0x000000ffff537224 */ /* 0x000fe400078e0032 */
[----:B------:R-:W-:Y:S02]  /*4620*/  IMAD.MOV.U32 R64, RZ, RZ, R45 ;  /* 0x000000ffff407224 */ /* 0x000fe400078e002d */
[----:B------:R-:W-:-:S02]  /*4630*/  IMAD.MOV.U32 R77, RZ, RZ, R51 ;  /* 0x000000ffff4d7224 */ /* 0x000fc400078e0033 */
[----:B------:R-:W-:Y:S02]  /*4640*/  IMAD.MOV.U32 R75, RZ, RZ, R52 ;  /* 0x000000ffff4b7224 */ /* 0x000fe400078e0034 */
[----:B------:R-:W-:Y:S02]  /*4650*/  IMAD.MOV.U32 R80, RZ, RZ, R36 ;  /* 0x000000ffff507224 */ /* 0x000fe400078e0024 */
[----:B------:R-:W-:Y:S02]  /*4660*/  IMAD.MOV.U32 R82, RZ, RZ, R37 ;  /* 0x000000ffff527224 */ /* 0x000fe400078e0025 */
[----:B------:R-:W-:Y:S01]  /*4670*/  IMAD.MOV.U32 R67, RZ, RZ, R53 ;  /* 0x000000ffff437224 */ /* 0x000fe200078e0035 */
[----:B--2---:R-:W-:Y:S02]  /*4680*/  PRMT R3, R33, 0x7771, RZ ;  /* 0x0000777121037816 */ /* 0x004fe400000000ff */
[C---:B------:R-:W-:Y:S02]  /*4690*/  PRMT R58, R34.reuse, 0x7771, RZ ;  /* 0x00007771223a7816 */ /* 0x040fe400000000ff */
[C---:B------:R-:W-:Y:S01]  /*46a0*/  PRMT R54, R34.reuse, 0x7772, RZ ;  /* 0x0000777222367816 */ /* 0x040fe200000000ff */
[----:B------:R-:W-:Y:S01]  /*46b0*/  IMAD.SHL.U32 R55, R3, 0x100, RZ ;  /* 0x0000010003377824 */ /* 0x000fe200078e00ff */
[----:B------:R-:W-:Y:S01]  /*46c0*/  PRMT R56, R34, 0x7773, RZ ;  /* 0x0000777322387816 */ /* 0x000fe200000000ff */
[----:B------:R-:W-:Y:S01]  /*46d0*/  IMAD.WIDE.U32 R58, R58, 0x100, RZ ;  /* 0x000001003a3a7825 */ /* 0x000fe200078e00ff */
[----:B------:R-:W-:-:S02]  /*46e0*/  PRMT R3, R33, 0x7770, RZ ;  /* 0x0000777021037816 */ /* 0x000fc400000000ff */
[----:B------:R-:W-:Y:S01]  /*46f0*/  LOP3.LUT R60, R55, 0xff00, RZ, 0xc0, !PT ;  /* 0x0000ff00373c7812 */ /* 0x000fe200078ec0ff */
[----:B------:R-:W-:Y:S01]  /*4700*/  IMAD.WIDE.U32 R54, R54, 0x10000, RZ ;  /* 0x0001000036367825 */ /* 0x000fe200078e00ff */
[C---:B------:R-:W-:Y:S02]  /*4710*/  PRMT R2, R35.reuse, 0x7772, RZ ;  /* 0x0000777223027816 */ /* 0x040fe400000000ff */
[----:B------:R-:W-:Y:S01]  /*4720*/  LOP3.LUT R62, R60, 0xff, R3, 0xf8, !PT ;  /* 0x000000ff3c3e7812 */ /* 0x000fe200078ef803 */
[----:B------:R-:W-:Y:S01]  /*4730*/  IMAD.WIDE.U32 R56, R56, 0x1000000, RZ ;  /* 0x0100000038387825 */ /* 0x000fe200078e00ff */
[C---:B------:R-:W-:Y:S02]  /*4740*/  PRMT R3, R35.reuse, 0x7771, RZ ;  /* 0x0000777123037816 */ /* 0x040fe400000000ff */
[----:B------:R-:W-:Y:S01]  /*4750*/  PRMT R60, R35, 0x7770, RZ ;  /* 0x00007770233c7816 */ /* 0x000fe200000000ff */
[----:B------:R-:W-:Y:S01]  /*4760*/  IMAD.U32 R2, R2, 0x10000, RZ ;  /* 0x0001000002027824 */ /* 0x000fe200078e00ff */
[----:B------:R-:W-:Y:S01]  /*4770*/  LOP3.LUT R55, R57, R55, R59, 0xfe, !PT ;  /* 0x0000003739377212 */ /* 0x000fe200078efe3b */
[----:B------:R-:W-:Y:S01]  /*4780*/  IMAD.SHL.U32 R3, R3, 0x100, RZ ;  /* 0x0000010003037824 */ /* 0x000fe200078e00ff */
[----:B------:R-:W-:-:S02]  /*4790*/  PRMT R61, R33, 0x7772, RZ ;  /* 0x00007772213d7816 */ /* 0x000fc400000000ff */
[----:B------:R-:W-:Y:S02]  /*47a0*/  LOP3.LUT R60, R55, 0xff, R60, 0xf8, !PT ;  /* 0x000000ff373c7812 */ /* 0x000fe400078ef83c */
[----:B------:R-:W-:Y:S01]  /*47b0*/  PRMT R35, R35, 0x7773, RZ ;  /* 0x0000777323237816 */ /* 0x000fe200000000ff */
[----:B------:R-:W-:Y:S01]  /*47c0*/  IMAD.U32 R61, R61, 0x10000, RZ ;  /* 0x000100003d3d7824 */ /* 0x000fe200078e00ff */
[----:B------:R-:W-:Y:S02]  /*47d0*/  LOP3.LUT R55, R60, 0xff00, R3, 0xf8, !PT ;  /* 0x0000ff003c377812 */ /* 0x000fe400078ef803 */
[----:B------:R-:W-:Y:S01]  /*47e0*/  PRMT R3, R34, 0x7770, RZ ;  /* 0x0000777022037816 */ /* 0x000fe200000000ff */
[----:B------:R-:W-:Y:S01]  /*47f0*/  IMAD.SHL.U32 R35, R35, 0x1000000, RZ ;  /* 0x0100000023237824 */ /* 0x000fe200078e00ff */
[----:B------:R-:W-:Y:S02]  /*4800*/  LOP3.LUT R2, R55, 0xff0000, R2, 0xf8, !PT ;  /* 0x00ff000037027812 */ /* 0x000fe400078ef802 */
[----:B------:R-:W-:-:S02]  /*4810*/  LOP3.LUT R3, R58, 0xff, R3, 0xf8, !PT ;  /* 0x000000ff3a037812 */ /* 0x000fc400078ef803 */
[----:B------:R-:W-:Y:S02]  /*4820*/  LOP3.LUT R62, R62, 0xff0000, R61, 0xf8, !PT ;  /* 0x00ff00003e3e7812 */ /* 0x000fe400078ef83d */
[----:B------:R-:W-:Y:S02]  /*4830*/  LOP3.LUT R60, R56, R54, R3, 0xfe, !PT ;  /* 0x00000036383c7212 */ /* 0x000fe400078efe03 */
[----:B------:R-:W-:Y:S02]  /*4840*/  LOP3.LUT R61, R35, R2, RZ, 0xfc, !PT ;  /* 0x00000002233d7212 */ /* 0x000fe400078efcff */
[----:B------:R-:W-:Y:S02]  /*4850*/  CS2R R34, SRZ ;  /* 0x0000000000227805 */ /* 0x000fe4000001ff00 */
[C---:B---3--:R-:W-:Y:S02]  /*4860*/  PRMT R58, R30.reuse, 0x7771, RZ ;  /* 0x000077711e3a7816 */ /* 0x048fe400000000ff */
[----:B------:R-:W-:-:S02]  /*4870*/  PRMT R2, R30, 0x7772, RZ ;  /* 0x000077721e027816 */ /* 0x000fc400000000ff */
[----:B------:R-:W-:Y:S01]  /*4880*/  PRMT R54, R30, 0x7773, RZ ;  /* 0x000077731e367816 */ /* 0x000fe200000000ff */
[----:B------:R-:W-:Y:S01]  /*4890*/  IMAD.WIDE.U32 R58, R58, 0x100, RZ ;  /* 0x000001003a3a7825 */ /* 0x000fe200078e00ff */
[----:B------:R-:W-:Y:S02]  /*48a0*/  PRMT R33, R33, 0x7773, RZ ;  /* 0x0000777321217816 */ /* 0x000fe400000000ff */
[----:B------:R-:W-:Y:S01]  /*48b0*/  PRMT R0, R31, 0x7770, RZ ;  /* 0x000077701f007816 */ /* 0x000fe200000000ff */
[----:B------:R-:W-:Y:S01]  /*48c0*/  IMAD.WIDE.U32 R2, R2, 0x10000, RZ ;  /* 0x0001000002027825 */ /* 0x000fe200078e00ff */
[----:B------:R-:W-:Y:S02]  /*48d0*/  PRMT R56, R29, 0x7771, RZ ;  /* 0x000077711d387816 */ /* 0x000fe400000000ff */
[----:B------:R-:W-:Y:S01]  /*48e0*/  PRMT R30, R30, 0x7770, RZ ;  /* 0x000077701e1e7816 */ /* 0x000fe200000000ff */
[----:B------:R-:W-:-:S04]  /*48f0*/  IMAD.WIDE.U32 R54, R54, 0x1000000, RZ ;  /* 0x0100000036367825 */ /* 0x000fc800078e00ff */
[----:B------:R-:W-:Y:S01]  /*4900*/  IMAD.SHL.U32 R33, R33, 0x1000000, RZ ;  /* 0x0100000021217824 */ /* 0x000fe200078e00ff */
[----:B------:R-:W-:Y:S01]  /*4910*/  LOP3.LUT R55, R55, R3, R59, 0xfe, !PT ;  /* 0x0000000337377212 */ /* 0x000fe200078efe3b */
[----:B------:R-:W-:Y:S01]  /*4920*/  IMAD.SHL.U32 R56, R56, 0x100, RZ ;  /* 0x0000010038387824 */ /* 0x000fe200078e00ff */
[----:B------:R-:W-:Y:S02]  /*4930*/  PRMT R3, R29, 0x7772, RZ ;  /* 0x000077721d037816 */ /* 0x000fe400000000ff */
[----:B------:R-:W-:Y:S01]  /*4940*/  LOP3.LUT R33, R33, R62, RZ, 0xfc, !PT ;  /* 0x0000003e21217212 */ /* 0x000fe200078efcff */
[----:B------:R-:W-:Y:S01]  /*4950*/  IMAD.U32 R62, RZ, RZ, UR26 ;  /* 0x0000001aff3e7e24 */ /* 0x000fe2000f8e00ff */
[----:B------:R-:W-:Y:S01]  /*4960*/  LOP3.LUT R55, R55, 0xff, R0, 0xf8, !PT ;  /* 0x000000ff37377812 */ /* 0x000fe200078ef800 */
[----:B------:R-:W-:Y:S01]  /*4970*/  IMAD.U32 R3, R3, 0x10000, RZ ;  /* 0x0001000003037824 */ /* 0x000fe200078e00ff */
[----:B------:R-:W-:Y:S01]  /*4980*/  PRMT R0, R31, 0x7771, RZ ;  /* 0x000077711f007816 */ /* 0x000fe200000000ff */
[----:B------:R0:W-:Y:S01]  /*4990*/  STL.128 [R1+0x3450], R32 ;  /* 0x0034502001007387 */ /* 0x0001e20000100c00 */
[----:B------:R-:W-:-:S02]  /*49a0*/  LOP3.LUT R59, R58, 0xff, R30, 0xf8, !PT ;  /* 0x000000ff3a3b7812 */ /* 0x000fc400078ef81e */
[C---:B------:R-:W-:Y:S01]  /*49b0*/  PRMT R30, R29.reuse, 0x7770, RZ ;  /* 0x000077701d1e7816 */ /* 0x040fe200000000ff */
[----:B------:R1:W-:Y:S01]  /*49c0*/  STL.64 [R1+0x3458], R60 ;  /* 0x0034583c01007387 */ /* 0x0003e20000100a00 */
[----:B------:R-:W-:Y:S02]  /*49d0*/  PRMT R29, R29, 0x7773, RZ ;  /* 0x000077731d1d7816 */ /* 0x000fe400000000ff */
[----:B------:R-:W-:Y:S02]  /*49e0*/  LOP3.LUT R2, R54, R2, R59, 0xfe, !PT ;  /* 0x0000000236027212 */ /* 0x000fe400078efe3b */
[C---:B----4-:R-:W-:Y:S01]  /*49f0*/  PRMT R54, R26.reuse, 0x7771, RZ ;  /* 0x000077711a367816 */ /* 0x050fe200000000ff */
[----:B------:R-:W-:Y:S01]  /*4a00*/  IMAD.SHL.U32 R29, R29, 0x1000000, RZ ;  /* 0x010000001d1d7824 */ /* 0x000fe200078e00ff */
[----:B------:R-:W-:Y:S01]  /*4a10*/  PRMT R58, R26, 0x7773, RZ ;  /* 0x000077731a3a7816 */ /* 0x000fe200000000ff */
[----:B0-----:R-:W-:Y:S01]  /*4a20*/  IMAD.SHL.U32 R32, R0, 0x100, RZ ;  /* 0x0000010000207824 */ /* 0x001fe200078e00ff */
[----:B------:R-:W-:-:S03]  /*4a30*/  PRMT R0, R31, 0x7772, RZ ;  /* 0x000077721f007816 */ /* 0x000fc600000000ff */
[----:B------:R-:W-:Y:S01]  /*4a40*/  IMAD.WIDE.U32 R58, R58, 0x1000000, RZ ;  /* 0x010000003a3a7825 */ /* 0x000fe200078e00ff */
[----:B------:R-:W-:Y:S02]  /*4a50*/  LOP3.LUT R33, R56, 0xff00, RZ, 0xc0, !PT ;  /* 0x0000ff0038217812 */ /* 0x000fe400078ec0ff */
[----:B------:R-:W-:Y:S01]  /*4a60*/  LOP3.LUT R55, R55, 0xff00, R32, 0xf8, !PT ;  /* 0x0000ff0037377812 */ /* 0x000fe200078ef820 */
[----:B------:R-:W-:Y:S01]  /*4a70*/  IMAD.U32 R0, R0, 0x10000, RZ ;  /* 0x0001000000007824 */ /* 0x000fe200078e00ff */
[----:B------:R-:W-:Y:S01]  /*4a80*/  LOP3.LUT R30, R33, 0xff, R30, 0xf8, !PT ;  /* 0x000000ff211e7812 */ /* 0x000fe200078ef81e */
[----:B-1----:R-:W-:Y:S01]  /*4a90*/  IMAD.MOV.U32 R61, RZ, RZ, R41 ;  /* 0x000000ffff3d7224 */ /* 0x002fe200078e0029 */
[----:B------:R-:W-:Y:S01]  /*4aa0*/  PRMT R31, R31, 0x7773, RZ ;  /* 0x000077731f1f7816 */ /* 0x000fe200000000ff */
[----:B------:R-:W-:Y:S01]  /*4ab0*/  IMAD.U32 R60, RZ, RZ, UR6 ;  /* 0x00000006ff3c7e24 */ /* 0x000fe2000f8e00ff */
[----:B------:R-:W-:Y:S02]  /*4ac0*/  LOP3.LUT R32, R30, 0xff0000, R3, 0xf8, !PT ;  /* 0x00ff00001e207812 */ /* 0x000fe400078ef803 */
[----:B------:R-:W-:Y:S01]  /*4ad0*/  LOP3.LUT R30, R55, 0xff0000, R0, 0xf8, !PT ;  /* 0x00ff0000371e7812 */ /* 0x000fe200078ef800 */
[----:B------:R-:W-:Y:S01]  /*4ae0*/  IMAD.SHL.U32 R31, R31, 0x1000000, RZ ;  /* 0x010000001f1f7824 */ /* 0x000fe200078e00ff */
[----:B------:R-:W-:Y:S01]  /*4af0*/  PRMT R0, R25, 0x7771, RZ ;  /* 0x0000777119007816 */ /* 0x000fe200000000ff */
[----:B------:R-:W-:Y:S01]  /*4b00*/  IMAD.WIDE.U32 R54, R54, 0x100, RZ ;  /* 0x0000010036367825 */ /* 0x000fe200078e00ff */
[----:B------:R-:W-:-:S02]  /*4b10*/  LOP3.LUT R33, R29, R32, RZ, 0xfc, !PT ;  /* 0x000000201d217212 */ /* 0x000fc400078efcff */
[----:B------:R-:W-:Y:S01]  /*4b20*/  PRMT R56, R26, 0x7772, RZ ;  /* 0x000077721a387816 */ /* 0x000fe200000000ff */
[----:B------:R-:W-:Y:S01]  /*4b30*/  IMAD.SHL.U32 R29, R0, 0x100, RZ ;  /* 0x00000100001d7824 */ /* 0x000fe200078e00ff */
[----:B------:R-:W-:Y:S02]  /*4b40*/  LOP3.LUT R3, R31, R30, RZ, 0xfc, !PT ;  /* 0x0000001e1f037212 */ /* 0x000fe400078efcff */
[----:B------:R-:W-:Y:S01]  /*4b50*/  PRMT R0, R25, 0x7770, RZ ;  /* 0x0000777019007816 */ /* 0x000fe200000000ff */
[----:B------:R-:W-:Y:S01]  /*4b60*/  IMAD.WIDE.U32 R56, R56, 0x10000, RZ ;  /* 0x0001000038387825 */ /* 0x000fe200078e00ff */
[----:B------:R-:W-:Y:S02]  /*4b70*/  LOP3.LUT R31, R29, 0xff00, RZ, 0xc0, !PT ;  /* 0x0000ff001d1f7812 */ /* 0x000fe400078ec0ff */
[----:B------:R-:W-:Y:S01]  /*4b80*/  PRMT R32, R27, 0x7770, RZ ;  /* 0x000077701b207816 */ /* 0x000fe200000000ff */
[----:B------:R-:W-:Y:S01]  /*4b90*/  IMAD.MOV.U32 R29, RZ, RZ, R33 ;  /* 0x000000ffff1d7224 */ /* 0x000fe200078e0021 */
[----:B------:R-:W-:-:S02]  /*4ba0*/  LOP3.LUT R34, R31, 0xff, R0, 0xf8, !PT ;  /* 0x000000ff1f227812 */ /* 0x000fc400078ef800 */
[----:B------:R-:W-:Y:S02]  /*4bb0*/  CS2R R30, SRZ ;  /* 0x00000000001e7805 */ /* 0x000fe4000001ff00 */
[----:B------:R-:W-:Y:S01]  /*4bc0*/  LOP3.LUT R35, R59, R57, R55, 0xfe, !PT ;  /* 0x000000393b237212 */ /* 0x000fe200078efe37 */
[----:B------:R-:W-:Y:S01]  /*4bd0*/  IMAD.MOV.U32 R59, RZ, RZ, R42 ;  /* 0x000000ffff3b7224 */ /* 0x000fe200078e002a */
[----:B------:R-:W-:Y:S02]  /*4be0*/  PRMT R0, R27, 0x7771, RZ ;  /* 0x000077711b007816 */ /* 0x000fe400000000ff */
[----:B------:R-:W-:Y:S01]  /*4bf0*/  PRMT R33, R25, 0x7772, RZ ;  /* 0x0000777219217816 */ /* 0x000fe200000000ff */
[----:B------:R0:W-:Y:S01]  /*4c00*/  STL.128 [R1+0x3460], R28 ;  /* 0x0034601c01007387 */ /* 0x0001e20000100c00 */
[----:B------:R-:W-:Y:S01]  /*4c10*/  LOP3.LUT R35, R35, 0xff, R32, 0xf8, !PT ;  /* 0x000000ff23237812 */ /* 0x000fe200078ef820 */
[----:B------:R-:W-:Y:S01]  /*4c20*/  IMAD.SHL.U32 R32, R0, 0x100, RZ ;  /* 0x0000010000207824 */ /* 0x000fe200078e00ff */
[----:B------:R-:W-:Y:S01]  /*4c30*/  PRMT R0, R27, 0x7772, RZ ;  /* 0x000077721b007816 */ /* 0x000fe200000000ff */
[----:B------:R-:W-:Y:S01]  /*4c40*/  IMAD.U32 R33, R33, 0x10000, RZ ;  /* 0x0001000021217824 */ /* 0x000fe200078e00ff */
[----:B------:R-:W-:Y:S01]  /*4c50*/  PRMT R25, R25, 0x7773, RZ ;  /* 0x0000777319197816 */ /* 0x000fe200000000ff */
[----:B------:R1:W-:Y:S01]  /*4c60*/  STL.64 [R1+0x3468], R2 ;  /* 0x0034680201007387 */ /* 0x0003e20000100a00 */
[----:B------:R-:W-:Y:S01]  /*4c70*/  PRMT R27, R27, 0x7773, RZ ;  /* 0x000077731b1b7816 */ /* 0x000fe200000000ff */
[----:B------:R-:W-:Y:S01]  /*4c80*/  IMAD.U32 R0, R0, 0x10000, RZ ;  /* 0x0001000000007824 */ /* 0x000fe200078e00ff */
[----:B------:R-:W-:Y:S01]  /*4c90*/  LOP3.LUT R34, R34, 0xff0000, R33, 0xf8, !PT ;  /* 0x00ff000022227812 */ /* 0x000fe200078ef821 */
[----:B------:R-:W-:Y:S01]  /*4ca0*/  IMAD.SHL.U32 R25, R25, 0x1000000, RZ ;  /* 0x0100000019197824 */ /* 0x000fe200078e00ff */
[----:B------:R-:W-:Y:S01]  /*4cb0*/  PRMT R26, R26, 0x7770, RZ ;  /* 0x000077701a1a7816 */ /* 0x000fe200000000ff */
[----:B------:R-:W-:Y:S01]  /*4cc0*/  IMAD.SHL.U32 R27, R27, 0x1000000, RZ ;  /* 0x010000001b1b7824 */ /* 0x000fe200078e00ff */
[----:B------:R-:W-:-:S02]  /*4cd0*/  LOP3.LUT R33, R35, 0xff00, R32, 0xf8, !PT ;  /* 0x0000ff0023217812 */ /* 0x000fc400078ef820 */
[----:B------:R-:W-:Y:S02]  /*4ce0*/  LOP3.LUT R35, R54, 0xff, R26, 0xf8, !PT ;  /* 0x000000ff36237812 */ /* 0x000fe400078ef81a */
[----:B------:R-:W-:Y:S02]  /*4cf0*/  LOP3.LUT R0, R33, 0xff0000, R0, 0xf8, !PT ;  /* 0x00ff000021007812 */ /* 0x000fe400078ef800 */
[----:B------:R-:W-:Y:S02]  /*4d00*/  LOP3.LUT R25, R25, R34, RZ, 0xfc, !PT ;  /* 0x0000002219197212 */ /* 0x000fe400078efcff */
[----:B------:R-:W-:Y:S01]  /*4d10*/  LOP3.LUT R34, R58, R56, R35, 0xfe, !PT ;  /* 0x000000383a227212 */ /* 0x000fe200078efe23 */
[----:B------:R-:W-:Y:S01]  /*4d20*/  IMAD.U32 R58, RZ, RZ, UR4 ;  /* 0x00000004ff3a7e24 */ /* 0x000fe2000f8e00ff */
[----:B------:R-:W-:Y:S02]  /*4d30*/  LOP3.LUT R35, R27, R0, RZ, 0xfc, !PT ;  /* 0x000000001b237212 */ /* 0x000fe400078efcff */
[----:B------:R-:W-:-:S02]  /*4d40*/  CS2R R26, SRZ ;  /* 0x00000000001a7805 */ /* 0x000fc4000001ff00 */
[C---:B------:R-:W-:Y:S01]  /*4d50*/  PRMT R0, R22.reuse, 0x7771, RZ ;  /* 0x0000777116007816 */ /* 0x040fe200000000ff */
[----:B------:R-:W-:Y:S01]  /*4d60*/  UMOV UR4, URZ ;  /* 0x000000ff00047c82 */ /* 0x000fe20008000000 */
[C---:B0-----:R-:W-:Y:S02]  /*4d70*/  PRMT R30, R22.reuse, 0x7772, RZ ;  /* 0x00007772161e7816 */ /* 0x041fe400000000ff */
[----:B------:R-:W-:Y:S01]  /*4d80*/  PRMT R32, R22, 0x7773, RZ ;  /* 0x0000777316207816 */ /* 0x000fe200000000ff */
[----:B------:R-:W-:Y:S01]  /*4d90*/  IMAD.WIDE.U32 R28, R0, 0x100, RZ ;  /* 0x00000100001c7825 */ /* 0x000fe200078e00ff */
[----:B------:R-:W-:Y:S01]  /*4da0*/  PRMT R0, R23, 0x7770, RZ ;  /* 0x0000777017007816 */ /* 0x000fe200000000ff */
[----:B------:R0:W-:Y:S01]  /*4db0*/  STL.128 [R1+0x3470], R24 ;  /* 0x0034701801007387 */ /* 0x0001e20000100c00 */
[C---:B-1----:R-:W-:Y:S01]  /*4dc0*/  PRMT R2, R21.reuse, 0x7771, RZ ;  /* 0x0000777115027816 */ /* 0x042fe200000000ff */
[----:B------:R-:W-:Y:S01]  /*4dd0*/  IMAD.WIDE.U32 R30, R30, 0x10000, RZ ;  /* 0x000100001e1e7825 */ /* 0x000fe200078e00ff */
[----:B------:R-:W-:Y:S01]  /*4de0*/  PRMT R22, R22, 0x7770, RZ ;  /* 0x0000777016167816 */ /* 0x000fe200000000ff */
[----:B------:R-:W-:Y:S01]  /*4df0*/  STL.64 [R1+0x3478], R34 ;  /* 0x0034782201007387 */ /* 0x000fe20000100a00 */
[----:B------:R-:W-:Y:S01]  /*4e00*/  PRMT R3, R21, 0x7770, RZ ;  /* 0x0000777015037816 */ /* 0x000fe200000000ff */
[----:B------:R-:W-:-:S04]  /*4e10*/  IMAD.WIDE.U32 R32, R32, 0x1000000, RZ ;  /* 0x0100000020207825 */ /* 0x000fc800078e00ff */
[----:B------:R-:W-:Y:S01]  /*4e20*/  IMAD.SHL.U32 R2, R2, 0x100, RZ ;  /* 0x0000010002027824 */ /* 0x000fe200078e00ff */
[----:B------:R-:W-:Y:S02]  /*4e30*/  LOP3.LUT R29, R33, R31, R29, 0xfe, !PT ;  /* 0x0000001f211d7212 */ /* 0x000fe400078efe1d */
[----:B------:R-:W-:Y:S02]  /*4e40*/  LOP3.LUT R31, R28, 0xff, R22, 0xf8, !PT ;  /* 0x000000ff1c1f7812 */ /* 0x000fe400078ef816 */
[----:B------:R-:W-:Y:S02]  /*4e50*/  LOP3.LUT R29, R29, 0xff, R0, 0xf8, !PT ;  /* 0x000000ff1d1d7812 */ /* 0x000fe400078ef800 */
[----:B------:R-:W-:Y:S02]  /*4e60*/  PRMT R0, R23, 0x7771, RZ ;  /* 0x0000777117007816 */ /* 0x000fe400000000ff */
[----:B0-----:R-:W-:Y:S02]  /*4e70*/  LOP3.LUT R24, R2, 0xff00, RZ, 0xc0, !PT ;  /* 0x0000ff0002187812 */ /* 0x001fe400078ec0ff */
[----:B------:R-:W-:Y:S01]  /*4e80*/  PRMT R2, R21, 0x7772, RZ ;  /* 0x0000777215027816 */ /* 0x000fe200000000ff */
[----:B------:R-:W-:Y:S01]  /*4e90*/  IMAD.SHL.U32 R22, R0, 0x100, RZ ;  /* 0x0000010000167824 */ /* 0x000fe200078e00ff */
[----:B------:R-:W-:-:S02]  /*4ea0*/  PRMT R0, R23, 0x7772, RZ ;  /* 0x0000777217007816 */ /* 0x000fc400000000ff */
[----:B------:R-:W-:Y:S01]  /*4eb0*/  PRMT R21, R21, 0x7773, RZ ;  /* 0x0000777315157816 */ /* 0x000fe200000000ff */
[----:B------:R-:W-:Y:S01]  /*4ec0*/  IMAD.U32 R2, R2, 0x10000, RZ ;  /* 0x0001000002027824 */ /* 0x000fe200078e00ff */
[----:B------:R-:W-:Y:S01]  /*4ed0*/  LOP3.LUT R29, R29, 0xff00, R22, 0xf8, !PT ;  /* 0x0000ff001d1d7812 */ /* 0x000fe200078ef816 */
[----:B------:R-:W-:Y:S01]  /*4ee0*/  IMAD.U32 R0, R0, 0x10000, RZ ;  /* 0x0001000000007824 */ /* 0x000fe200078e00ff */
[----:B------:R-:W-:Y:S01]  /*4ef0*/  LOP3.LUT R3, R24, 0xff, R3, 0xf8, !PT ;  /* 0x000000ff18037812 */ /* 0x000fe200078ef803 */
[----:B------:R-:W-:Y:S01]  /*4f00*/  IMAD.SHL.U32 R21, R21, 0x1000000, RZ ;  /* 0x0100000015157824 */ /* 0x000fe200078e00ff */
[----:B------:R-:W-:Y:S02]  /*4f10*/  PRMT R23, R23, 0x7773, RZ ;  /* 0x0000777317177816 */ /* 0x000fe400000000ff */
[----:B------:R-:W-:Y:S02]  /*4f20*/  LOP3.LUT R22, R29, 0xff0000, R0, 0xf8, !PT ;  /* 0x00ff00001d167812 */ /* 0x000fe400078ef800 */
[----:B------:R-:W-:Y:S01]  /*4f30*/  LOP3.LUT R24, R3, 0xff0000, R2, 0xf8, !PT ;  /* 0x00ff000003187812 */ /* 0x000fe200078ef802 */
[----:B------:R-:W-:Y:S01]  /*4f40*/  IMAD.SHL.U32 R23, R23, 0x1000000, RZ ;  /* 0x0100000017177824 */ /* 0x000fe200078e00ff */
[----:B------:R-:W-:-:S02]  /*4f50*/  PRMT R0, R17, 0x7771, RZ ;  /* 0x0000777111007816 */ /* 0x000fc400000000ff */
[----:B------:R-:W-:Y:S02]  /*4f60*/  LOP3.LUT R2, R32, R30, R31, 0xfe, !PT ;  /* 0x0000001e20027212 */ /* 0x000fe400078efe1f */
[----:B------:R-:W-:Y:S01]  /*4f70*/  LOP3.LUT R25, R21, R24, RZ, 0xfc, !PT ;  /* 0x0000001815197212 */ /* 0x000fe200078efcff */
[----:B------:R-:W-:Y:S01]  /*4f80*/  IMAD.SHL.U32 R21, R0, 0x100, RZ ;  /* 0x0000010000157824 */ /* 0x000fe200078e00ff */
[C---:B------:R-:W-:Y:S02]  /*4f90*/  PRMT R28, R18.reuse, 0x7771, RZ ;  /* 0x00007771121c7816 */ /* 0x040fe400000000ff */
[C---:B------:R-:W-:Y:S02]  /*4fa0*/  PRMT R30, R18.reuse, 0x7772, RZ ;  /* 0x00007772121e7816 */ /* 0x040fe400000000ff */
[----:B------:R-:W-:Y:S01]  /*4fb0*/  PRMT R32, R18, 0x7773, RZ ;  /* 0x0000777312207816 */ /* 0x000fe200000000ff */
[----:B------:R-:W-:Y:S01]  /*4fc0*/  IMAD.WIDE.U32 R28, R28, 0x100, RZ ;  /* 0x000001001c1c7825 */ /* 0x000fe200078e00ff */
[----:B------:R-:W-:-:S02]  /*4fd0*/  LOP3.LUT R3, R23, R22, RZ, 0xfc, !PT ;  /* 0x0000001617037212 */ /* 0x000fc400078efcff */
[----:B------:R-:W-:Y:S01]  /*4fe0*/  PRMT R0, R17, 0x7770, RZ ;  /* 0x0000777011007816 */ /* 0x000fe200000000ff */
[----:B------:R-:W-:Y:S01]  /*4ff0*/  IMAD.WIDE.U32 R30, R30, 0x10000, RZ ;  /* 0x000100001e1e7825 */ /* 0x000fe200078e00ff */
[----:B------:R-:W-:Y:S02]  /*5000*/  LOP3.LUT R23, R21, 0xff00, RZ, 0xc0, !PT ;  /* 0x0000ff0015177812 */ /* 0x000fe400078ec0ff */
[----:B------:R-:W-:Y:S01]  /*5010*/  PRMT R24, R19, 0x7770, RZ ;  /* 0x0000777013187816 */ /* 0x000fe200000000ff */
[----:B------:R-:W-:Y:S01]  /*5020*/  IMAD.WIDE.U32 R32, R32, 0x1000000, RZ ;  /* 0x0100000020207825 */ /* 0x000fe200078e00ff */
[----:B------:R-:W-:Y:S02]  /*5030*/  LOP3.LUT R26, R23, 0xff, R0, 0xf8, !PT ;  /* 0x000000ff171a7812 */ /* 0x000fe400078ef800 */
[----:B------:R-:W-:Y:S02]  /*5040*/  CS2R R22, SRZ ;  /* 0x0000000000167805 */ /* 0x000fe4000001ff00 */
[----:B------:R-:W-:Y:S01]  /*5050*/  PRMT R0, R19, 0x7771, RZ ;  /* 0x0000777113007816 */ /* 0x000fe200000000ff */
[----:B------:R-:W-:Y:S01]  /*5060*/  IMAD.MOV.U32 R21, RZ, RZ, R25 ;  /* 0x000000ffff157224 */ /* 0x000fe200078e0019 */
[----:B------:R-:W-:-:S02]  /*5070*/  LOP3.LUT R27, R33, R31, R29, 0xfe, !PT ;  /* 0x0000001f211b7212 */ /* 0x000fc400078efe1d */
[----:B------:R-:W-:Y:S02]  /*5080*/  PRMT R25, R17, 0x7772, RZ ;  /* 0x0000777211197816 */ /* 0x000fe400000000ff */
[----:B------:R-:W-:Y:S01]  /*5090*/  LOP3.LUT R27, R27, 0xff, R24, 0xf8, !PT ;  /* 0x000000ff1b1b7812 */ /* 0x000fe200078ef818 */
[----:B------:R-:W-:Y:S01]  /*50a0*/  IMAD.SHL.U32 R24, R0, 0x100, RZ ;  /* 0x0000010000187824 */ /* 0x000fe200078e00ff */
[----:B------:R-:W-:Y:S01]  /*50b0*/  PRMT R0, R19, 0x7772, RZ ;  /* 0x0000777213007816 */ /* 0x000fe200000000ff */
[----:B------:R-:W-:Y:S01]  /*50c0*/  IMAD.U32 R25, R25, 0x10000, RZ ;  /* 0x0001000019197824 */ /* 0x000fe200078e00ff */
[----:B------:R-:W-:Y:S01]  /*50d0*/  PRMT R17, R17, 0x7773, RZ ;  /* 0x0000777311117816 */ /* 0x000fe200000000ff */
[----:B------:R0:W-:Y:S01]  /*50e0*/  STL.128 [R1+0x3480], R20 ;  /* 0x0034801401007387 */ /* 0x0001e20000100c00 */
[----:B------:R-:W-:Y:S01]  /*50f0*/  PRMT R19, R19, 0x7773, RZ ;  /* 0x0000777313137816 */ /* 0x000fe200000000ff */
[----:B------:R-:W-:Y:S01]  /*5100*/  IMAD.U32 R0, R0, 0x10000, RZ ;  /* 0x0001000000007824 */ /* 0x000fe200078e00ff */
[----:B------:R-:W-:Y:S01]  /*5110*/  LOP3.LUT R26, R26, 0xff0000, R25, 0xf8, !PT ;  /* 0x00ff00001a1a7812 */ /* 0x000fe200078ef819 */
[----:B------:R-:W-:Y:S01]  /*5120*/  IMAD.SHL.U32 R17, R17, 0x1000000, RZ ;  /* 0x0100000011117824 */ /* 0x000fe200078e00ff */
[----:B------:R-:W-:Y:S01]  /*5130*/  PRMT R18, R18, 0x7770, RZ ;  /* 0x0000777012127816 */ /* 0x000fe200000000ff */
[----:B------:R-:W-:Y:S01]  /*5140*/  IMAD.SHL.U32 R19, R19, 0x1000000, RZ ;  /* 0x0100000013137824 */ /* 0x000fe200078e00ff */
[----:B------:R-:W-:Y:S01]  /*5150*/  LOP3.LUT R25, R27, 0xff00, R24, 0xf8, !PT ;  /* 0x0000ff001b197812 */ /* 0x000fe200078ef818 */
[----:B------:R1:W-:Y:S01]  /*5160*/  STL.64 [R1+0x3488], R2 ;  /* 0x0034880201007387 */ /* 0x0003e20000100a00 */
[----:B------:R-:W-:-:S02]  /*5170*/  LOP3.LUT R27, R28, 0xff, R18, 0xf8, !PT ;  /* 0x000000ff1c1b7812 */ /* 0x000fc400078ef812 */
[----:B------:R-:W-:Y:S02]  /*5180*/  LOP3.LUT R0, R25, 0xff0000, R0, 0xf8, !PT ;  /* 0x00ff000019007812 */ /* 0x000fe400078ef800 */
[----:B------:R-:W-:Y:S02]  /*5190*/  LOP3.LUT R17, R17, R26, RZ, 0xfc, !PT ;  /* 0x0000001a11117212 */ /* 0x000fe400078efcff */
[----:B------:R-:W-:Y:S02]  /*51a0*/  LOP3.LUT R26, R32, R30, R27, 0xfe, !PT ;  /* 0x0000001e201a7212 */ /* 0x000fe400078efe1b */
[----:B------:R-:W-:Y:S02]  /*51b0*/  LOP3.LUT R27, R19, R0, RZ, 0xfc, !PT ;  /* 0x00000000131b7212 */ /* 0x000fe400078efcff */
[----:B------:R-:W-:Y:S02]  /*51c0*/  CS2R R18, SRZ ;  /* 0x0000000000127805 */ /* 0x000fe4000001ff00 */
[----:B------:R-:W-:-:S02]  /*51d0*/  PRMT R0, R10, 0x7771, RZ ;  /* 0x000077710a007816 */ /* 0x000fc400000000ff */
        /* <DEDUP_REMOVED lines=60> */
[----:B------:R-:W-:Y:S01]  /*55a0*/  LOP3.LUT R17, R19, 0xff00, R16, 0xf8, !PT ;  /* 0x0000ff0013117812 */ /* 0x000fe200078ef810 */
[----:B------:R-:W-:Y:S01]  /*55b0*/  IMAD.SHL.U32 R13, R13, 0x1000000, RZ ;  /* 0x010000000d0d7824 */ /* 0x000fe200078e00ff */
[----:B------:R-:W-:Y:S01]  /*55c0*/  PRMT R14, R14, 0x7770, RZ ;  /* 0x000077700e0e7816 */ /* 0x000fe200000000ff */
[----:B------:R1:W-:Y:S01]  /*55d0*/  STL.64 [R1+0x34a8], R2 ;  /* 0x0034a80201007387 */ /* 0x0003e20000100a00 */
[----:B------:R-:W-:-:S02]  /*55e0*/  LOP3.LUT R0, R17, 0xff0000, R0, 0xf8, !PT ;  /* 0x00ff000011007812 */ /* 0x000fc400078ef800 */
[----:B------:R-:W-:Y:S02]  /*55f0*/  LOP3.LUT R21, R20, 0xff, R14, 0xf8, !PT ;  /* 0x000000ff14157812 */ /* 0x000fe400078ef80e */
[----:B------:R-:W-:Y:S02]  /*5600*/  LOP3.LUT R17, R15, R0, RZ, 0xfc, !PT ;  /* 0x000000000f117212 */ /* 0x000fe400078efcff */
[----:B------:R-:W-:Y:S02]  /*5610*/  CS2R R14, SRZ ;  /* 0x00000000000e7805 */ /* 0x000fe4000001ff00 */
[----:B------:R-:W-:Y:S02]  /*5620*/  PRMT R0, R5, 0x7771, RZ ;  /* 0x0000777105007816 */ /* 0x000fe400000000ff */
[C---:B0-----:R-:W-:Y:S02]  /*5630*/  PRMT R8, R6.reuse, 0x7771, RZ ;  /* 0x0000777106087816 */ /* 0x041fe400000000ff */
[----:B------:R-:W-:Y:S01]  /*5640*/  PRMT R9, R6, 0x7772, RZ ;  /* 0x0000777206097816 */ /* 0x000fe200000000ff */
[----:B------:R-:W-:Y:S01]  /*5650*/  IMAD.SHL.U32 R11, R0, 0x100, RZ ;  /* 0x00000100000b7824 */ /* 0x000fe200078e00ff */
[----:B------:R-:W-:-:S02]  /*5660*/  PRMT R10, R6, 0x7773, RZ ;  /* 0x00007773060a7816 */ /* 0x000fc400000000ff */
[----:B------:R-:W-:Y:S01]  /*5670*/  LOP3.LUT R13, R13, R18, RZ, 0xfc, !PT ;  /* 0x000000120d0d7212 */ /* 0x000fe200078efcff */
[----:B------:R-:W-:Y:S01]  /*5680*/  IMAD.WIDE.U32 R18, R8, 0x100, RZ ;  /* 0x0000010008127825 */ /* 0x000fe200078e00ff */
[----:B------:R-:W-:Y:S02]  /*5690*/  LOP3.LUT R16, R24, R22, R21, 0xfe, !PT ;  /* 0x0000001618107212 */ /* 0x000fe400078efe15 */
[----:B-1----:R-:W-:Y:S01]  /*56a0*/  LOP3.LUT R3, R11, 0xff00, RZ, 0xc0, !PT ;  /* 0x0000ff000b037812 */ /* 0x002fe200078ec0ff */
[----:B------:R-:W-:Y:S01]  /*56b0*/  IMAD.WIDE.U32 R20, R9, 0x10000, RZ ;  /* 0x0001000009147825 */ /* 0x000fe200078e00ff */
[----:B------:R-:W-:Y:S01]  /*56c0*/  PRMT R0, R5, 0x7770, RZ ;  /* 0x0000777005007816 */ /* 0x000fe200000000ff */
[----:B------:R0:W-:Y:S01]  /*56d0*/  STL.128 [R1+0x34b0], R12 ;  /* 0x0034b00c01007387 */ /* 0x0001e20000100c00 */
[----:B------:R-:W-:Y:S01]  /*56e0*/  PRMT R2, R7, 0x7770, RZ ;  /* 0x0000777007027816 */ /* 0x000fe200000000ff */
[----:B------:R-:W-:Y:S01]  /*56f0*/  IMAD.WIDE.U32 R10, R10, 0x1000000, RZ ;  /* 0x010000000a0a7825 */ /* 0x000fe200078e00ff */
[----:B------:R-:W-:Y:S01]  /*5700*/  LOP3.LUT R8, R3, 0xff, R0, 0xf8, !PT ;  /* 0x000000ff03087812 */ /* 0x000fe200078ef800 */
[----:B------:R1:W-:Y:S01]  /*5710*/  STL.64 [R1+0x34b8], R16 ;  /* 0x0034b81001007387 */ /* 0x0003e20000100a00 */
[----:B------:R-:W-:-:S02]  /*5720*/  PRMT R0, R7, 0x7771, RZ ;  /* 0x0000777107007816 */ /* 0x000fc400000000ff */
[----:B------:R-:W-:Y:S02]  /*5730*/  LOP3.LUT R9, R11, R21, R19, 0xfe, !PT ;  /* 0x000000150b097212 */ /* 0x000fe400078efe13 */
[----:B------:R-:W-:Y:S01]  /*5740*/  PRMT R3, R5, 0x7772, RZ ;  /* 0x0000777205037816 */ /* 0x000fe200000000ff */
[----:B------:R-:W-:Y:S01]  /*5750*/  IMAD.SHL.U32 R0, R0, 0x100, RZ ;  /* 0x0000010000007824 */ /* 0x000fe200078e00ff */
[----:B------:R-:W-:Y:S02]  /*5760*/  LOP3.LUT R9, R9, 0xff, R2, 0xf8, !PT ;  /* 0x000000ff09097812 */ /* 0x000fe400078ef802 */
[----:B------:R-:W-:Y:S01]  /*5770*/  PRMT R2, R7, 0x7772, RZ ;  /* 0x0000777207027816 */ /* 0x000fe200000000ff */
[----:B------:R-:W-:Y:S01]  /*5780*/  IMAD.U32 R3, R3, 0x10000, RZ ;  /* 0x0001000003037824 */ /* 0x000fe200078e00ff */
[----:B------:R-:W-:Y:S02]  /*5790*/  PRMT R5, R5, 0x7773, RZ ;  /* 0x0000777305057816 */ /* 0x000fe400000000ff */
[----:B0-----:R-:W-:-:S02]  /*57a0*/  CS2R R14, SRZ ;  /* 0x00000000000e7805 */ /* 0x001fc4000001ff00 */
[----:B------:R-:W-:Y:S01]  /*57b0*/  PRMT R7, R7, 0x7773, RZ ;  /* 0x0000777307077816 */ /* 0x000fe200000000ff */
[----:B------:R-:W-:Y:S01]  /*57c0*/  IMAD.U32 R2, R2, 0x10000, RZ ;  /* 0x0001000002027824 */ /* 0x000fe200078e00ff */
[----:B------:R-:W-:Y:S01]  /*57d0*/  PRMT R6, R6, 0x7770, RZ ;  /* 0x0000777006067816 */ /* 0x000fe200000000ff */
[----:B------:R-:W-:Y:S01]  /*57e0*/  IMAD.SHL.U32 R5, R5, 0x1000000, RZ ;  /* 0x0100000005057824 */ /* 0x000fe200078e00ff */
[----:B------:R-:W-:Y:S01]  /*57f0*/  LOP3.LUT R9, R9, 0xff00, R0, 0xf8, !PT ;  /* 0x0000ff0009097812 */ /* 0x000fe200078ef800 */
[----:B------:R-:W-:Y:S01]  /*5800*/  IMAD.SHL.U32 R7, R7, 0x1000000, RZ ;  /* 0x0100000007077824 */ /* 0x000fe200078e00ff */
[----:B------:R-:W-:Y:S01]  /*5810*/  LOP3.LUT R8, R8, 0xff0000, R3, 0xf8, !PT ;  /* 0x00ff000008087812 */ /* 0x000fe200078ef803 */
[----:B------:R-:W-:Y:S01]  /*5820*/  IMAD.MOV.U32 R12, RZ, RZ, R4 ;  /* 0x000000ffff0c7224 */ /* 0x000fe200078e0004 */
[----:B------:R-:W-:Y:S01]  /*5830*/  LOP3.LUT R6, R18, 0xff, R6, 0xf8, !PT ;  /* 0x000000ff12067812 */ /* 0x000fe200078ef806 */
[----:B------:R-:W-:Y:S01]  /*5840*/  IMAD.U32 R0, RZ, RZ, UR14 ;  /* 0x0000000eff007e24 */ /* 0x000fe2000f8e00ff */
[----:B------:R-:W-:Y:S01]  /*5850*/  LOP3.LUT R2, R9, 0xff0000, R2, 0xf8, !PT ;  /* 0x00ff000009027812 */ /* 0x000fe200078ef802 */
[----:B------:R-:W-:Y:S01]  /*5860*/  IMAD.U32 R3, RZ, RZ, UR32 ;  /* 0x00000020ff037e24 */ /* 0x000fe2000f8e00ff */
[----:B------:R-:W-:Y:S01]  /*5870*/  LOP3.LUT R13, R5, R8, RZ, 0xfc, !PT ;  /* 0x00000008050d7212 */ /* 0x000fe200078efcff */
[----:B------:R-:W-:Y:S01]  /*5880*/  IMAD.U32 R8, RZ, RZ, UR20 ;  /* 0x00000014ff087e24 */ /* 0x000fe2000f8e00ff */
[----:B------:R-:W-:Y:S01]  /*5890*/  LOP3.LUT R6, R10, R20, R6, 0xfe, !PT ;  /* 0x000000140a067212 */ /* 0x000fe200078efe06 */
[----:B------:R-:W-:Y:S01]  /*58a0*/  IMAD.U32 R9, RZ, RZ, UR21 ;  /* 0x00000015ff097e24 */ /* 0x000fe2000f8e00ff */
[----:B------:R-:W-:Y:S01]  /*58b0*/  LOP3.LUT R7, R7, R2, RZ, 0xfc, !PT ;  /* 0x0000000207077212 */ /* 0x000fe200078efcff */
[----:B------:R1:W-:Y:S01]  /*58c0*/  STL.128 [R1+0x34c0], R12 ;  /* 0x0034c00c01007387 */ /* 0x0003e20000100c00 */
[----:B------:R-:W-:Y:S01]  /*58d0*/  LOP3.LUT R5, R71, UR30, RZ, 0x3c, !PT ;  /* 0x0000001e47057c12 */ /* 0x000fe2000f8e3cff */
[----:B------:R-:W-:Y:S01]  /*58e0*/  IMAD.U32 R2, RZ, RZ, UR15 ;  /* 0x0000000fff027e24 */ /* 0x000fe2000f8e00ff */
[----:B------:R-:W-:Y:S01]  /*58f0*/  LOP3.LUT R4, R69, UR31, RZ, 0x3c, !PT ;  /* 0x0000001f45047c12 */ /* 0x000fe2000f8e3cff */
[----:B------:R1:W-:Y:S01]  /*5900*/  STL.64 [R1+0x34c8], R6 ;  /* 0x0034c80601007387 */ /* 0x0003e20000100a00 */
[----:B------:R-:W-:-:S02]  /*5910*/  IMAD.MOV.U32 R69, RZ, RZ, R46 ;  /* 0x000000ffff457224 */ /* 0x000fc400078e002e */
[----:B------:R-:W-:-:S07]  /*5920*/  IMAD.MOV.U32 R71, RZ, RZ, R40 ;  /* 0x000000ffff477224 */ /* 0x000fce00078e0028 */
.L_x_33:
[----:B------:R-:W-:Y:S02]  /*5930*/  UMOV UR6, 0x40 ;  /* 0x0000004000067882 */ /* 0x000fe40000000000 */
[----:B------:R-:W-:-:S12]  /*5940*/  ULEA UR6, UR4, UR6, 0x4 ;  /* 0x0000000604067291 */ /* 0x000fd8000f8e20ff */
[----:B------:R-:W0:Y:S01]  /*5950*/  LDCU.U8 UR12, c[0x3][UR6] ;  /* 0x00c00000060c77ac */ /* 0x000e220008000000 */
[----:B------:R-:W2:Y:S01]  /*5960*/  LDCU.U8 UR13, c[0x3][UR6+0x1] ;  /* 0x00c00020060d77ac */ /* 0x000ea20008000000 */
[----:B0-----:R-:W-:-:S09]  /*5970*/  ULEA UR12, UR12, UR7, 0x3 ;  /* 0x000000070c0c7291 */ /* 0x001fd2000f8e18ff */
[----:B------:R-:W3:Y:S01]  /*5980*/  LDL.64 R56, [UR12] ;  /* 0x0000000cff387983 */ /* 0x000ee20008100a00 */
[----:B------:R-:W0:Y:S01]  /*5990*/  LDCU.U8 UR14, c[0x3][UR6+0x4] ;  /* 0x00c00080060e77ac */ /* 0x000e220008000000 */
[----:B------:R-:W4:Y:S01]  /*59a0*/  LDCU.U8 UR12, c[0x3][UR6+0x2] ;  /* 0x00c00040060c77ac */ /* 0x000f220008000000 */
[----:B------:R-:W5:Y:S01]  /*59b0*/  LDCU.U8 UR15, c[0x3][UR6+0x6] ;  /* 0x00c000c0060f77ac */ /* 0x000f620008000000 */
[----:B--2---:R-:W-:Y:S02]  /*59c0*/  ULEA UR13, UR13, UR7, 0x3 ;  /* 0x000000070d0d7291 */ /* 0x004fe4000f8e18ff */
[----:B0-----:R-:W-:-:S07]  /*59d0*/  ULEA UR14, UR14, UR7, 0x3 ;  /* 0x000000070e0e7291 */ /* 0x001fce000f8e18ff */
[----:B------:R-:W2:Y:S01]  /*59e0*/  LDL.64 R32, [UR13] ;  /* 0x0000000dff207983 */ /* 0x000ea20008100a00 */
[----:B----4-:R-:W-:-:S03]  /*59f0*/  ULEA UR12, UR12, UR7, 0x3 ;  /* 0x000000070c0c7291 */ /* 0x010fc6000f8e18ff */
[----:B------:R-:W4:Y:S06]  /*5a00*/  LDL.64 R34, [UR14] ;  /* 0x0000000eff227983 */ /* 0x000f2c0008100a00 */
[----:B------:R-:W4:Y:S02]  /*5a10*/  LDL.64 R54, [UR12] ;  /* 0x0000000cff367983 */ /* 0x000f240008100a00 */
[----:B------:R-:W0:Y:S01]  /*5a20*/  LDCU.U8 UR12, c[0x3][UR6+0x3] ;  /* 0x00c00060060c77ac */ /* 0x000e220008000000 */
[----:B-----5:R-:W-:Y:S01]  /*5a30*/  ULEA UR15, UR15, UR7, 0x3 ;  /* 0x000000070f0f7291 */ /* 0x020fe2000f8e18ff */
[----:B------:R-:W5:Y:S08]  /*5a40*/  LDCU.U8 UR13, c[0x3][UR6+0x5] ;  /* 0x00c000a0060d77ac */ /* 0x000f700008000000 */
[----:B------:R-:W4:Y:S01]  /*5a50*/  LDL.64 R26, [UR15] ;  /* 0x0000000fff1a7983 */ /* 0x000f220008100a00 */
[----:B------:R-:W1:Y:S01]  /*5a60*/  LDCU.U8 UR14, c[0x3][UR6+0x7] ;  /* 0x00c000e0060e77ac */ /* 0x000e620008000000 */
[----:B0-----:R-:W-:-:S02]  /*5a70*/  ULEA UR12, UR12, UR7, 0x3 ;  /* 0x000000070c0c7291 */ /* 0x001fc4000f8e18ff */
[----:B-----5:R-:W-:-:S07]  /*5a80*/  ULEA UR13, UR13, UR7, 0x3 ;  /* 0x000000070d0d7291 */ /* 0x020fce000f8e18ff */
[----:B------:R-:W5:Y:S02]  /*5a90*/  LDL.64 R28, [UR12] ;  /* 0x0000000cff1c7983 */ /* 0x000f640008100a00 */
[----:B------:R-:W0:Y:S02]  /*5aa0*/  LDCU.U8 UR12, c[0x3][UR6+0x8] ;  /* 0x00c00100060c77ac */ /* 0x000e240008000000 */
[----:B------:R-:W5:Y:S01]  /*5ab0*/  LDL.64 R30, [UR13] ;  /* 0x0000000dff1e7983 */ /* 0x000f620008100a00 */
[----:B-1----:R-:W-:Y:S01]  /*5ac0*/  ULEA UR14, UR14, UR7, 0x3 ;  /* 0x000000070e0e7291 */ /* 0x002fe2000f8e18ff */
[----:B------:R-:W1:Y:S08]  /*5ad0*/  LDCU.U8 UR13, c[0x3][UR6+0xa] ;  /* 0x00c00140060d77ac */ /* 0x000e700008000000 */
[----:B------:R-:W5:Y:S02]  /*5ae0*/  LDL.64 R10, [UR14] ;  /* 0x0000000eff0a7983 */ /* 0x000f640008100a00 */
[----:B------:R-:W1:Y:S01]  /*5af0*/  LDCU.U8 UR14, c[0x3][UR6+0xc] ;  /* 0x00c00180060e77ac */ /* 0x000e620008000000 */
[----:B0-----:R-:W-:Y:S01]  /*5b00*/  ULEA UR12, UR12, UR7, 0x3 ;  /* 0x000000070c0c7291 */ /* 0x001fe2000f8e18ff */
[----:B------:R-:W0:Y:S01]  /*5b10*/  LDCU.U8 UR15, c[0x3][UR6+0xe] ;  /* 0x00c001c0060f77ac */ /* 0x000e220008000000 */
[----:B-1----:R-:W-:-:S07]  /*5b20*/  ULEA UR13, UR13, UR7, 0x3 ;  /* 0x000000070d0d7291 */ /* 0x002fce000f8e18ff */
[----:B------:R-:W5:Y:S02]  /*5b30*/  LDL.64 R24, [UR12] ;  /* 0x0000000cff187983 */ /* 0x000f640008100a00 */
[----:B------:R-:W1:Y:S02]  /*5b40*/  LDCU.U8 UR12, c[0x3][UR6+0x9] ;  /* 0x00c00120060c77ac */ /* 0x000e640008000000 */
[----:B------:R-:W5:Y:S01]  /*5b50*/  LDL.64 R18, [UR13] ;  /* 0x0000000dff127983 */ /* 0x000f620008100a00 */
[----:B------:R-:W-:Y:S02]  /*5b60*/  ULEA UR14, UR14, UR7, 0x3 ;  /* 0x000000070e0e7291 */ /* 0x000fe4000f8e18ff */
[----:B0-----:R-:W-:-:S07]  /*5b70*/  ULEA UR15, UR15, UR7, 0x3 ;  /* 0x000000070f0f7291 */ /* 0x001fce000f8e18ff */
[----:B------:R-:W5:Y:S01]  /*5b80*/  LDL.64 R14, [UR14] ;  /* 0x0000000eff0e7983 */ /* 0x000f620008100a00 */
[----:B------:R-:W0:Y:S03]  /*5b90*/  LDCU.U8 UR13, c[0x3][UR6+0xb] ;  /* 0x00c00160060d77ac */ /* 0x000e260008000000 */
[----:B------:R-:W5:Y:S01]  /*5ba0*/  LDL.64 R22, [UR15] ;  /* 0x0000000fff167983 */ /* 0x000f620008100a00 */
[----:B-1----:R-:W-:Y:S01]  /*5bb0*/  ULEA UR12, UR12, UR7, 0x3 ;  /* 0x000000070c0c7291 */ /* 0x002fe2000f8e18ff */
[----:B------:R-:W1:Y:S01]  /*5bc0*/  LDCU.U8 UR14, c[0x3][UR6+0xd] ;  /* 0x00c001a0060e77ac */ /* 0x000e620008000000 */
[----:B------:R-:W1:Y:S07]  /*5bd0*/  LDCU.U8 UR6, c[0x3][UR6+0xf] ;  /* 0x00c001e0060677ac */ /* 0x000e6e0008000000 */
[----:B------:R-:W5:Y:S01]  /*5be0*/  LDL.64 R6, [UR12] ;  /* 0x0000000cff067983 */ /* 0x000f620008100a00 */
[----:B0-----:R-:W-:-:S02]  /*5bf0*/  ULEA UR13, UR13, UR7, 0x3 ;  /* 0x000000070d0d7291 */ /* 0x001fc4000f8e18ff */
[----:B-1----:R-:W-:-:S07]  /*5c00*/  ULEA UR14, UR14, UR7, 0x3 ;  /* 0x000000070e0e7291 */ /* 0x002fce000f8e18ff */
[----:B------:R-:W5:Y:S01]  /*5c10*/  LDL.64 R16, [UR13] ;  /* 0x0000000dff107983 */ /* 0x000f620008100a00 */
[----:B------:R-:W-:-:S03]  /*5c20*/  ULEA UR6, UR6, UR7, 0x3 ;  /* 0x0000000706067291 */ /* 0x000fc6000f8e18ff */
[----:B------:R-:W5:Y:S06]  /*5c30*/  LDL.64 R20, [UR14] ;  /* 0x0000000eff147983 */ /* 0x000f6c0008100a00 */
[----:B------:R-:W5:Y:S01]  /*5c40*/  LDL.64 R12, [UR6] ;  /* 0x00000006ff0c7983 */ /* 0x000f620008100a00 */
[----:B---3--:R-:W-:-:S04]  /*5c50*/  IADD3 R78, P0, P1, R80, R67, R56 ;  /* 0x00000043504e7210 */ /* 0x008fc8000791e038 */
[----:B------:R-:W-:-:S04]  /*5c60*/  IADD3.X R85, PT, PT, R82, R71, R57, P0, P1 ;  /* 0x0000004752557210 */ /* 0x000fc800007e2439 */
[----:B------:R-:W-:Y:S02]  /*5c70*/  LOP3.LUT R76, R4, R85, RZ, 0x3c, !PT ;  /* 0x00000055044c7212 */ /* 0x000fe400078e3cff */
[----:B------:R-:W-:Y:S02]  /*5c80*/  LOP3.LUT R56, R5, R78, RZ, 0x3c, !PT ;  /* 0x0000004e05387212 */ /* 0x000fe400078e3cff */
[----:B------:R-:W-:-:S05]  /*5c90*/  IADD3 R71, P0, PT, R38, R76, RZ ;  /* 0x0000004c26477210 */ /* 0x000fca0007f1e0ff */
[----:B------:R-:W-:Y:S01]  /*5ca0*/  IMAD.X R57, R39, 0x1, R56, P0 ;  /* 0x0000000127397824 */ /* 0x000fe200000e0638 */
[----:B------:R-:W-:-:S04]  /*5cb0*/  LOP3.LUT R39, R80, R71, RZ, 0x3c, !PT ;  /* 0x0000004750277212 */ /* 0x000fc800078e3cff */
[----:B------:R-:W-:-:S04]  /*5cc0*/  LOP3.LUT R4, R82, R57, RZ, 0x3c, !PT ;  /* 0x0000003952047212 */ /* 0x000fc800078e3cff */
[----:B------:R-:W-:Y:S02]  /*5cd0*/  SHF.L.W.U32.HI R67, R39, 0x8, R4 ;  /* 0x0000000827437819 */ /* 0x000fe40000010e04 */
[----:B------:R-:W-:Y:S02]  /*5ce0*/  SHF.L.W.U32.HI R39, R4, 0x8, R39 ;  /* 0x0000000804277819 */ /* 0x000fe40000010e27 */
[----:B--2---:R-:W-:Y:S02]  /*5cf0*/  IADD3 R5, P0, P1, R78, R67, R32 ;  /* 0x000000434e057210 */ /* 0x004fe4000791e020 */
[----:B----4-:R-:W-:Y:S02]  /*5d00*/  IADD3 R91, P2, P3, R64, R77, R54 ;  /* 0x0000004d405b7210 */ /* 0x010fe40007b5e036 */
[----:B------:R-:W-:Y:S02]  /*5d10*/  IADD3.X R33, PT, PT, R85, R39, R33, P0, P1 ;  /* 0x0000002755217210 */ /* 0x000fe400007e2421 */
[----:B------:R-:W-:-:S02]  /*5d20*/  IADD3.X R93, PT, PT, R69, R75, R55, P2, P3 ;  /* 0x0000004b455d7210 */ /* 0x000fc400017e6437 */
[----:B------:R-:W-:Y:S02]  /*5d30*/  IADD3 R77, P0, P1, R65, R68, R34 ;  /* 0x00000044414d7210 */ /* 0x000fe4000791e022 */
[----:B------:R-:W-:Y:S02]  /*5d40*/  LOP3.LUT R89, R72, R93, RZ, 0x3c, !PT ;  /* 0x0000005d48597212 */ /* 0x000fe400078e3cff */
[----:B------:R-:W-:Y:S02]  /*5d50*/  IADD3.X R83, PT, PT, R63, R83, R35, P0, P1 ;  /* 0x000000533f537210 */ /* 0x000fe400007e2423 */
[----:B------:R-:W-:Y:S02]  /*5d60*/  LOP3.LUT R87, R74, R91, RZ, 0x3c, !PT ;  /* 0x0000005b4a577212 */ /* 0x000fe400078e3cff */
[----:B------:R-:W-:Y:S02]  /*5d70*/  IADD3 R85, P0, PT, R86, R89, RZ ;  /* 0x0000005956557210 */ /* 0x000fe40007f1e0ff */
[----:B------:R-:W-:-:S02]  /*5d80*/  LOP3.LUT R4, R76, R5, RZ, 0x3c, !PT ;  /* 0x000000054c047212 */ /* 0x000fc400078e3cff */
[----:B------:R-:W-:Y:S01]  /*5d90*/  LOP3.LUT R55, R56, R33, RZ, 0x3c, !PT ;  /* 0x0000002138377212 */ /* 0x000fe200078e3cff */
[----:B------:R-:W-:Y:S01]  /*5da0*/  IMAD.X R72, R88, 0x1, R87, P0 ;  /* 0x0000000158487824 */ /* 0x000fe200000e0657 */
[----:B------:R-:W-:Y:S02]  /*5db0*/  LOP3.LUT R54, R60, R83, RZ, 0x3c, !PT ;  /* 0x000000533c367212 */ /* 0x000fe400078e3cff */
[----:B------:R-:W-:Y:S02]  /*5dc0*/  SHF.L.W.U32.HI R32, R55, 0x10, R4 ;  /* 0x0000001037207819 */ /* 0x000fe40000010e04 */
[----:B------:R-:W-:Y:S02]  /*5dd0*/  IADD3 R75, P2, P3, R61, R66, R26 ;  /* 0x000000423d4b7210 */ /* 0x000fe40007b5e01a */
[----:B------:R-:W-:Y:S02]  /*5de0*/  SHF.L.W.U32.HI R4, R4, 0x10, R55 ;  /* 0x0000001004047819 */ /* 0x000fe40000010e37 */
[----:B------:R-:W-:-:S02]  /*5df0*/  LOP3.LUT R58, R58, R77, RZ, 0x3c, !PT ;  /* 0x0000004d3a3a7212 */ /* 0x000fc400078e3cff */
[----:B------:R-:W-:Y:S02]  /*5e00*/  IADD3 R60, P1, PT, R62, R54, RZ ;  /* 0x000000363e3c7210 */ /* 0x000fe40007f3e0ff */
[----:B------:R-:W-:Y:S02]  /*5e10*/  LOP3.LUT R55, R64, R85, RZ, 0x3c, !PT ;  /* 0x0000005540377212 */ /* 0x000fe400078e3cff */
        /* <DEDUP_REMOVED lines=8> */
[----:B-----5:R-:W-:Y:S02]  /*5ea0*/  IADD3 R66, P0, P1, R91, R55, R28 ;  /* 0x000000375b427210 */ /* 0x020fe4000791e01c */
[----:B------:R-:W-:Y:S02]  /*5eb0*/  LOP3.LUT R38, R8, R75, RZ, 0x3c, !PT ;  /* 0x0000004b08267212 */ /* 0x000fe400078e3cff */
[----:B------:R-:W-:-:S02]  /*5ec0*/  IADD3 R70, P2, PT, R70, R69, RZ ;  /* 0x0000004546467210 */ /* 0x000fc40007f5e0ff */
[----:B------:R-:W-:Y:S02]  /*5ed0*/  SHF.L.W.U32.HI R65, R9, 0x8, R26 ;  /* 0x0000000809417819 */ /* 0x000fe40000010e1a */
[----:B------:R-:W-:Y:S01]  /*5ee0*/  IADD3.X R68, PT, PT, R93, R34, R29, P0, P1 ;  /* 0x000000225d447210 */ /* 0x000fe200007e241d */
[----:B------:R-:W-:Y:S01]  /*5ef0*/  IMAD.X R79, R79, 0x1, R38, P2 ;  /* 0x000000014f4f7824 */ /* 0x000fe200010e0626 */
[----:B------:R-:W-:Y:S02]  /*5f00*/  SHF.L.W.U32.HI R63, R26, 0x8, R9 ;  /* 0x000000081a3f7819 */ /* 0x000fe40000010e09 */
[----:B------:R-:W-:Y:S02]  /*5f10*/  IADD3 R35, P2, P3, R77, R65, R30 ;  /* 0x000000414d237210 */ /* 0x000fe40007b5e01e */
[----:B------:R-:W-:Y:S02]  /*5f20*/  LOP3.LUT R28, R89, R66, RZ, 0x3c, !PT ;  /* 0x00000042591c7212 */ /* 0x000fe400078e3cff */
[----:B------:R-:W-:-:S02]  /*5f30*/  LOP3.LUT R9, R87, R68, RZ, 0x3c, !PT ;  /* 0x0000004457097212 */ /* 0x000fc400078e3cff */
[----:B------:R-:W-:Y:S02]  /*5f40*/  LOP3.LUT R8, R61, R70, RZ, 0x3c, !PT ;  /* 0x000000463d087212 */ /* 0x000fe400078e3cff */
[----:B------:R-:W-:Y:S02]  /*5f50*/  LOP3.LUT R59, R59, R79, RZ, 0x3c, !PT ;  /* 0x0000004f3b3b7212 */ /* 0x000fe400078e3cff */
[----:B------:R-:W-:Y:S02]  /*5f60*/  IADD3.X R64, PT, PT, R83, R63, R31, P2, P3 ;  /* 0x0000003f53407210 */ /* 0x000fe400017e641f */
[----:B------:R-:W-:Y:S02]  /*5f70*/  SHF.L.W.U32.HI R29, R9, 0x10, R28 ;  /* 0x00000010091d7819 */ /* 0x000fe40000010e1c */
[----:B------:R-:W-:Y:S02]  /*5f80*/  SHF.L.W.U32.HI R28, R28, 0x10, R9 ;  /* 0x000000101c1c7819 */ /* 0x000fe40000010e09 */
[----:B------:R-:W-:-:S02]  /*5f90*/  SHF.L.W.U32.HI R61, R8, 0x8, R59 ;  /* 0x00000008083d7819 */ /* 0x000fc40000010e3b */
[----:B------:R-:W-:Y:S02]  /*5fa0*/  LOP3.LUT R27, R54, R35, RZ, 0x3c, !PT ;  /* 0x00000023361b7212 */ /* 0x000fe400078e3cff */
[----:B------:R-:W-:Y:S02]  /*5fb0*/  LOP3.LUT R30, R58, R64, RZ, 0x3c, !PT ;  /* 0x000000403a1e7212 */ /* 0x000fe400078e3cff */
[----:B------:R-:W-:Y:S02]  /*5fc0*/  SHF.L.W.U32.HI R59, R59, 0x8, R8 ;  /* 0x000000083b3b7819 */ /* 0x000fe40000010e08 */
[----:B------:R-:W-:Y:S02]  /*5fd0*/  IADD3 R8, P0, PT, R28, R85, RZ ;  /* 0x000000551c087210 */ /* 0x000fe40007f1e0ff */
[----:B------:R-:W-:Y:S02]  /*5fe0*/  SHF.L.W.U32.HI R26, R27, 0x10, R30 ;  /* 0x000000101b1a7819 */ /* 0x000fe40000010e1e */
[----:B------:R-:W-:Y:S01]  /*5ff0*/  IADD3 R54, P2, P3, R75, R61, R10 ;  /* 0x0000003d4b367210 */ /* 0x000fe20007b5e00a */
[----:B------:R-:W-:Y:S01]  /*6000*/  IMAD.X R9, R29, 0x1, R72, P0 ;  /* 0x000000011d097824 */ /* 0x000fe200000e0648 */
[----:B------:R-:W-:-:S02]  /*6010*/  SHF.L.W.U32.HI R27, R30, 0x10, R27 ;  /* 0x000000101e1b7819 */ /* 0x000fc40000010e1b */
[----:B------:R-:W-:Y:S02]  /*6020*/  IADD3 R60, P1, PT, R26, R60, RZ ;  /* 0x0000003c1a3c7210 */ /* 0x000fe40007f3e0ff */
[----:B------:R-:W-:Y:S02]  /*6030*/  IADD3.X R56, PT, PT, R56, R59, R11, P2, P3 ;  /* 0x0000003b38387210 */ /* 0x000fe400017e640b */
[----:B------:R-:W-:Y:S01]  /*6040*/  LOP3.LUT R31, R34, R9, RZ, 0x3c, !PT ;  /* 0x00000009221f7212 */ /* 0x000fe200078e3cff */
[----:B------:R-:W-:Y:S01]  /*6050*/  IMAD.X R62, R27, 0x1, R62, P1 ;  /* 0x000000011b3e7824 */ /* 0x000fe200008e063e */
[----:B------:R-:W-:Y:S02]  /*6060*/  LOP3.LUT R11, R69, R54, RZ, 0x3c, !PT ;  /* 0x00000036450b7212 */ /* 0x000fe400078e3cff */
[----:B------:R-:W-:Y:S02]  /*6070*/  LOP3.LUT R34, R38, R56, RZ, 0x3c, !PT ;  /* 0x0000003826227212 */ /* 0x000fe400078e3cff */
[----:B------:R-:W-:-:S02]  /*6080*/  LOP3.LUT R30, R55, R8, RZ, 0x3c, !PT ;  /* 0x00000008371e7212 */ /* 0x000fc400078e3cff */
[----:B------:R-:W-:Y:S02]  /*6090*/  SHF.L.W.U32.HI R38, R11, 0x10, R34 ;  /* 0x000000100b267819 */ /* 0x000fe40000010e22 */
[----:B------:R-:W-:Y:S02]  /*60a0*/  SHF.L.W.U32.HI R10, R30, 0x1, R31 ;  /* 0x000000011e0a7819 */ /* 0x000fe40000010e1f */
[----:B------:R-:W-:Y:S02]  /*60b0*/  LOP3.LUT R55, R65, R60, RZ, 0x3c, !PT ;  /* 0x0000003c41377212 */ /* 0x000fe400078e3cff */
[----:B------:R-:W-:Y:S02]  /*60c0*/  LOP3.LUT R58, R63, R62, RZ, 0x3c, !PT ;  /* 0x0000003e3f3a7212 */ /* 0x000fe400078e3cff */
[----:B------:R-:W-:Y:S02]  /*60d0*/  SHF.L.W.U32.HI R30, R31, 0x1, R30 ;  /* 0x000000011f1e7819 */ /* 0x000fe40000010e1e */
[----:B------:R-:W-:-:S02]  /*60e0*/  SHF.L.W.U32.HI R34, R34, 0x10, R11 ;  /* 0x0000001022227819 */ /* 0x000fc40000010e0b */
[----:B------:R-:W-:Y:S02]  /*60f0*/  IADD3 R11, P1, PT, R38, R70, RZ ;  /* 0x00000046260b7210 */ /* 0x000fe40007f3e0ff */
[----:B------:R-:W-:Y:S02]  /*6100*/  SHF.L.W.U32.HI R31, R55, 0x1, R58 ;  /* 0x00000001371f7819 */ /* 0x000fe40000010e3a */
[----:B------:R-:W-:Y:S02]  /*6110*/  IADD3 R65, P2, P3, R30, R5, R24 ;  /* 0x000000051e417210 */ /* 0x000fe40007b5e018 */
[----:B------:R-:W-:Y:S01]  /*6120*/  SHF.L.W.U32.HI R55, R58, 0x1, R55 ;  /* 0x000000013a377819 */ /* 0x000fe20000010e37 */
[----:B------:R-:W-:Y:S01]  /*6130*/  IMAD.X R24, R34, 0x1, R79, P1 ;  /* 0x0000000122187824 */ /* 0x000fe200008e064f */
[----:B------:R-:W-:Y:S02]  /*6140*/  IADD3.X R69, PT, PT, R10, R33, R25, P2, P3 ;  /* 0x000000210a457210 */ /* 0x000fe400017e6419 */
[----:B------:R-:W-:-:S02]  /*6150*/  IADD3 R5, P4, P5, R55, R66, R18 ;  /* 0x0000004237057210 */ /* 0x000fc40007d9e012 */
[----:B------:R-:W-:Y:S02]  /*6160*/  IADD3 R66, P0, PT, R4, R71, RZ ;  /* 0x0000004704427210 */ /* 0x000fe40007f1e0ff */
[----:B------:R-:W-:Y:S02]  /*6170*/  LOP3.LUT R18, R61, R11, RZ, 0x3c, !PT ;  /* 0x0000000b3d127212 */ /* 0x000fe400078e3cff */
[----:B------:R-:W-:Y:S02]  /*6180*/  LOP3.LUT R59, R59, R24, RZ, 0x3c, !PT ;  /* 0x000000183b3b7212 */ /* 0x000fe400078e3cff */
[----:B------:R-:W-:Y:S02]  /*6190*/  LOP3.LUT R61, R34, R69, RZ, 0x3c, !PT ;  /* 0x00000045223d7212 */ /* 0x000fe400078e3cff */
[----:B------:R-:W-:Y:S01]  /*61a0*/  IADD3.X R63, PT, PT, R31, R68, R19, P4, P5 ;  /* 0x000000441f3f7210 */ /* 0x000fe200027ea413 */
[----:B------:R-:W-:Y:S01]  /*61b0*/  IMAD.X R68, R32, 0x1, R57, P0 ;  /* 0x0000000120447824 */ /* 0x000fe200000e0639 */
[----:B------:R-:W-:-:S02]  /*61c0*/  SHF.L.W.U32.HI R25, R18, 0x1, R59 ;  /* 0x0000000112197819 */ /* 0x000fc40000010e3b */
[----:B------:R-:W-:Y:S02]  /*61d0*/  IADD3 R61, P0, PT, R61, R60, RZ ;  /* 0x0000003c3d3d7210 */ /* 0x000fe40007f1e0ff */
[----:B------:R-:W-:Y:S02]  /*61e0*/  LOP3.LUT R73, R38, R65, RZ, 0x3c, !PT ;  /* 0x0000004126497212 */ /* 0x000fe400078e3cff */
[----:B------:R-:W-:Y:S02]  /*61f0*/  SHF.L.W.U32.HI R18, R59, 0x1, R18 ;  /* 0x000000013b127819 */ /* 0x000fe40000010e12 */
[----:B------:R-:W-:Y:S01]  /*6200*/  LOP3.LUT R70, R32, R63, RZ, 0x3c, !PT ;  /* 0x0000003f20467212 */ /* 0x000fe200078e3cff */
[----:B------:R-:W-:Y:S01]  /*6210*/  IMAD.X R73, R73, 0x1, R62, P0 ;  /* 0x0000000149497824 */ /* 0x000fe200000e063e */
[----:B------:R-:W-:Y:S02]  /*6220*/  LOP3.LUT R19, R67, R66, RZ, 0x3c, !PT ;  /* 0x0000004243137212 */ /* 0x000fe400078e3cff */
[----:B------:R-:W-:-:S02]  /*6230*/  LOP3.LUT R58, R39, R68, RZ, 0x3c, !PT ;  /* 0x00000044273a7212 */ /* 0x000fc400078e3cff */
[----:B------:R-:W-:Y:S02]  /*6240*/  IADD3 R57, P2, P3, R18, R35, R14 ;  /* 0x0000002312397210 */ /* 0x000fe40007b5e00e */
[----:B------:R-:W-:Y:S02]  /*6250*/  IADD3 R70, P1, PT, R70, R11, RZ ;  /* 0x0000000b46467210 */ /* 0x000fe40007f3e0ff */
[----:B------:R-:W-:Y:S02]  /*6260*/  LOP3.LUT R79, R4, R5, RZ, 0x3c, !PT ;  /* 0x00000005044f7212 */ /* 0x000fe400078e3cff */
[----:B------:R-:W-:Y:S02]  /*6270*/  SHF.L.W.U32.HI R11, R19, 0x1, R58 ;  /* 0x00000001130b7819 */ /* 0x000fe40000010e3a */
[----:B------:R-:W-:Y:S02]  /*6280*/  SHF.L.W.U32.HI R19, R58, 0x1, R19 ;  /* 0x000000013a137819 */ /* 0x000fe40000010e13 */
[----:B------:R-:W-:-:S02]  /*6290*/  IADD3.X R59, PT, PT, R25, R64, R15, P2, P3 ;  /* 0x00000040193b7210 */ /* 0x000fc400017e640f */
[----:B------:R-:W-:Y:S02]  /*62a0*/  LOP3.LUT R15, R30, R61, RZ, 0x3c, !PT ;  /* 0x0000003d1e0f7212 */ /* 0x000fe400078e3cff */
[----:B------:R-:W-:Y:S01]  /*62b0*/  LOP3.LUT R14, R10, R73, RZ, 0x3c, !PT ;  /* 0x000000490a0e7212 */ /* 0x000fe200078e3cff */
[----:B------:R-:W-:Y:S01]  /*62c0*/  IMAD.X R79, R79, 0x1, R24, P1 ;  /* 0x000000014f4f7824 */ /* 0x000fe200008e0618 */
[----:B------:R-:W-:Y:S02]  /*62d0*/  IADD3 R33, P0, P1, R19, R54, R22 ;  /* 0x0000003613217210 */ /* 0x000fe4000791e016 */
[----:B------:R-:W-:Y:S02]  /*62e0*/  SHF.L.W.U32.HI R10, R14, 0x8, R15 ;  /* 0x000000080e0a7819 */ /* 0x000fe40000010e0f */
[----:B------:R-:W-:Y:S02]  /*62f0*/  SHF.L.W.U32.HI R15, R15, 0x8, R14 ;  /* 0x000000080f0f7819 */ /* 0x000fe40000010e0e */
[----:B------:R-:W-:-:S02]  /*6300*/  IADD3.X R30, PT, PT, R11, R56, R23, P0, P1 ;  /* 0x000000380b1e7210 */ /* 0x000fc400007e2417 */
[----:B------:R-:W-:Y:S02]  /*6310*/  LOP3.LUT R35, R29, R59, RZ, 0x3c, !PT ;  /* 0x0000003b1d237212 */ /* 0x000fe400078e3cff */
[----:B------:R-:W-:Y:S02]  /*6320*/  IADD3 R67, P0, P1, R65, R15, R6 ;  /* 0x0000000f41437210 */ /* 0x000fe4000791e006 */
[----:B------:R-:W-:Y:S02]  /*6330*/  LOP3.LUT R55, R55, R70, RZ, 0x3c, !PT ;  /* 0x0000004637377212 */ /* 0x000fe400078e3cff */
[----:B------:R-:W-:Y:S02]  /*6340*/  LOP3.LUT R22, R31, R79, RZ, 0x3c, !PT ;  /* 0x0000004f1f167212 */ /* 0x000fe400078e3cff */
[----:B------:R-:W-:Y:S02]  /*6350*/  LOP3.LUT R31, R27, R30, RZ, 0x3c, !PT ;  /* 0x0000001e1b1f7212 */ /* 0x000fe400078e3cff */
[----:B------:R-:W-:-:S02]  /*6360*/  IADD3 R35, P2, PT, R35, R66, RZ ;  /* 0x0000004223237210 */ /* 0x000fc40007f5e0ff */
[----:B------:R-:W-:Y:S02]  /*6370*/  LOP3.LUT R39, R28, R57, RZ, 0x3c, !PT ;  /* 0x000000391c277212 */ /* 0x000fe400078e3cff */
[----:B------:R-:W-:Y:S02]  /*6380*/  IADD3.X R71, PT, PT, R69, R10, R7, P0, P1 ;  /* 0x0000000a45477210 */ /* 0x000fe400007e2407 */
[----:B------:R-:W-:Y:S02]  /*6390*/  SHF.L.W.U32.HI R14, R22, 0x8, R55 ;  /* 0x00000008160e7819 */ /* 0x000fe40000010e37 */
[----:B------:R-:W-:Y:S02]  /*63a0*/  SHF.L.W.U32.HI R23, R55, 0x8, R22 ;  /* 0x0000000837177819 */ /* 0x000fe40000010e16 */
[----:B------:R-:W-:Y:S02]  /*63b0*/  IADD3 R22, P3, PT, R31, R8, RZ ;  /* 0x000000081f167210 */ /* 0x000fe40007f7e0ff */
[----:B------:R-:W-:Y:S01]  /*63c0*/  LOP3.LUT R24, R26, R33, RZ, 0x3c, !PT ;  /* 0x000000211a187212 */ /* 0x000fe200078e3cff */
[----:B------:R-:W-:Y:S01]  /*63d0*/  IMAD.X R39, R39, 0x1, R68, P2 ;  /* 0x0000000127277824 */ /* 0x000fe200010e0644 */
[----:B------:R-:W-:-:S02]  /*63e0*/  LOP3.LUT R8, R67, R34, R69, 0x96, !PT ;  /* 0x0000002243087212 */ /* 0x000fc400078e9645 */
[----:B------:R-:W-:Y:S01]  /*63f0*/  LOP3.LUT R31, R71, R38, R65, 0x96, !PT ;  /* 0x00000026471f7212 */ /* 0x000fe200078e9641 */
[----:B------:R-:W-:Y:S01]  /*6400*/  IMAD.X R24, R24, 0x1, R9, P3 ;  /* 0x0000000118187824 */ /* 0x000fe200018e0609 */
[----:B------:R-:W-:Y:S02]  /*6410*/  LOP3.LUT R7, R18, R35, RZ, 0x3c, !PT ;  /* 0x0000002312077212 */ /* 0x000fe400078e3cff */
[----:B------:R-:W-:Y:S02]  /*6420*/  SHF.L.W.U32.HI R9, R31, 0x10, R8 ;  /* 0x000000101f097819 */ /* 0x000fe40000010e08 */
[----:B------:R-:W-:Y:S02]  /*6430*/  SHF.L.W.U32.HI R8, R8, 0x10, R31 ;  /* 0x0000001008087819 */ /* 0x000fe40000010e1f */
[----:B------:R-:W-:Y:S02]  /*6440*/  LOP3.LUT R34, R25, R39, RZ, 0x3c, !PT ;  /* 0x0000002719227212 */ /* 0x000fe400078e3cff */
[----:B------:R-:W-:-:S02]  /*6450*/  IADD3 R62, P0, PT, R8, R61, RZ ;  /* 0x0000003d083e7210 */ /* 0x000fc40007f1e0ff */
[----:B------:R-:W-:Y:S02]  /*6460*/  SHF.L.W.U32.HI R6, R34, 0x8, R7 ;  /* 0x0000000822067819 */ /* 0x000fe40000010e07 */
[----:B------:R-:W-:Y:S02]  /*6470*/  IADD3 R77, P1, P2, R5, R23, R16 ;  /* 0x00000017054d7210 */ /* 0x000fe40007a3e010 */
[----:B------:R-:W-:Y:S02]  /*6480*/  LOP3.LUT R19, R19, R22, RZ, 0x3c, !PT ;  /* 0x0000001613137212 */ /* 0x000fe400078e3cff */
[----:B------:R-:W-:Y:S02]  /*6490*/  LOP3.LUT R18, R11, R24, RZ, 0x3c, !PT ;  /* 0x000000180b127212 */ /* 0x000fe400078e3cff */
[----:B------:R-:W-:Y:S01]  /*64a0*/  SHF.L.W.U32.HI R7, R7, 0x8, R34 ;  /* 0x0000000807077819 */ /* 0x000fe20000010e22 */
[----:B------:R-:W-:Y:S01]  /*64b0*/  IMAD.X R73, R9, 0x1, R73, P0 ;  /* 0x0000000109497824 */ /* 0x000fe200000e0649 */
[----:B------:R-:W-:-:S02]  /*64c0*/  IADD3.X R75, PT, PT, R63, R14, R17, P1, P2 ;  /* 0x0000000e3f4b7210 */ /* 0x000fc40000fe4411 */
[----:B------:R-:W-:Y:S02]  /*64d0*/  SHF.L.W.U32.HI R11, R18, 0x8, R19 ;  /* 0x00000008120b7819 */ /* 0x000fe40000010e13 */
[----:B------:R-:W-:Y:S02]  /*64e0*/  IADD3 R68, P0, P1, R57, R7, R20 ;  /* 0x0000000739447210 */ /* 0x000fe4000791e014 */
[----:B------:R-:W-:Y:S02]  /*64f0*/  SHF.L.W.U32.HI R19, R19, 0x8, R18 ;  /* 0x0000000813137819 */ /* 0x000fe40000010e12 */
[----:B------:R-:W-:Y:S02]  /*6500*/  IADD3.X R83, PT, PT, R59, R6, R21, P0, P1 ;  /* 0x000000063b537210 */ /* 0x000fe400007e2415 */
[----:B------:R-:W-:Y:S02]  /*6510*/  LOP3.LUT R32, R77, R32, R63, 0x96, !PT ;  /* 0x000000204d207212 */ /* 0x000fe400078e963f */
[----:B------:R-:W-:-:S02]  /*6520*/  LOP3.LUT R5, R75, R4, R5, 0x96, !PT ;  /* 0x000000044b057212 */ /* 0x000fc400078e9605 */
[----:B------:R-:W-:Y:S02]  /*6530*/  IADD3 R66, P0, P1, R33, R19, R12 ;  /* 0x0000001321427210 */ /* 0x000fe4000791e00c */
[----:B------:R-:W-:Y:S02]  /*6540*/  SHF.L.W.U32.HI R4, R5, 0x10, R32 ;  /* 0x0000001005047819 */ /* 0x000fe40000010e20 */
[----:B------:R-:W-:Y:S02]  /*6550*/  IADD3.X R81, PT, PT, R30, R11, R13, P0, P1 ;  /* 0x0000000b1e517210 */ /* 0x000fe400007e240d */
[----:B------:R-:W-:Y:S02]  /*6560*/  SHF.L.W.U32.HI R5, R32, 0x10, R5 ;  /* 0x0000001020057819 */ /* 0x000fe40000010e05 */
[----:B------:R-:W-:Y:S02]  /*6570*/  LOP3.LUT R29, R68, R29, R59, 0x96, !PT ;  /* 0x0000001d441d7212 */ /* 0x000fe400078e963b */
[----:B------:R-:W-:-:S02]  /*6580*/  LOP3.LUT R28, R83, R28, R57, 0x96, !PT ;  /* 0x0000001c531c7212 */ /* 0x000fc400078e9639 */
[----:B------:R-:W-:Y:S02]  /*6590*/  LOP3.LUT R27, R66, R27, R30, 0x96, !PT ;  /* 0x0000001b421b7212 */ /* 0x000fe400078e961e */
[----:B------:R-:W-:Y:S02]  /*65a0*/  LOP3.LUT R26, R81, R26, R33, 0x96, !PT ;  /* 0x0000001a511a7212 */ /* 0x000fe400078e9621 */
[----:B------:R-:W-:Y:S02]  /*65b0*/  IADD3 R70, P0, PT, R5, R70, RZ ;  /* 0x0000004605467210 */ /* 0x000fe40007f1e0ff */
[----:B------:R-:W-:Y:S02]  /*65c0*/  SHF.L.W.U32.HI R74, R29, 0x10, R28 ;  /* 0x000000101d4a7819 */ /* 0x000fe40000010e1c */
[----:B------:R-:W-:Y:S01]  /*65d0*/  SHF.L.W.U32.HI R58, R27, 0x10, R26 ;  /* 0x000000101b3a7819 */ /* 0x000fe20000010e1a */
[----:B------:R-:W-:Y:S01]  /*65e0*/  IMAD.X R79, R4, 0x1, R79, P0 ;  /* 0x00000001044f7824 */ /* 0x000fe200000e064f */
[----:B------:R-:W-:Y:S01]  /*65f0*/  SHF.L.W.U32.HI R72, R28, 0x10, R29 ;  /* 0x000000101c487819 */ /* 0x000fe20000010e1d */
[----:B------:R-:W-:Y:S01]  /*6600*/  UIADD3 UR4, UPT, UPT, UR4, 0x1, URZ ;  /* 0x0000000104047890 */ /* 0x000fe2000fffe0ff */
[----:B------:R-:W-:-:S02]  /*6610*/  IADD3 R38, P0, PT, R74, R35, RZ ;  /* 0x000000234a267210 */ /* 0x000fc40007f1e0ff */
[----:B------:R-:W-:Y:S02]  /*6620*/  SHF.L.W.U32.HI R60, R26, 0x10, R27 ;  /* 0x000000101a3c7819 */ /* 0x000fe40000010e1b */
[----:B------:R-:W-:Y:S01]  /*6630*/  IADD3 R86, P1, PT, R58, R22, RZ ;  /* 0x000000163a567210 */ /* 0x000fe20007f3e0ff */
[----:B------:R-:W-:Y:S01]  /*6640*/  UISETP.NE.AND UP0, UPT, UR4, 0xc, UPT ;  /* 0x0000000c0400788c */ /* 0x000fe2000bf05270 */
[----:B------:R-:W-:Y:S01]  /*6650*/  LOP3.LUT R15, R15, R62, RZ, 0x3c, !PT ;  /* 0x0000003e0f0f7212 */ /* 0x000fe200078e3cff */
[----:B------:R-:W-:Y:S01]  /*6660*/  IMAD.X R39, R72, 0x1, R39, P0 ;  /* 0x0000000148277824 */ /* 0x000fe200000e0627 */
[----:B------:R-:W-:Y:S01]  /*6670*/  LOP3.LUT R10, R10, R73, RZ, 0x3c, !PT ;  /* 0x000000490a0a7212 */ /* 0x000fe200078e3cff */
[----:B------:R-:W-:Y:S01]  /*6680*/  IMAD.X R88, R60, 0x1, R24, P1 ;  /* 0x000000013c587824 */ /* 0x000fe200008e0618 */
[----:B------:R-:W-:Y:S02]  /*6690*/  LOP3.LUT R23, R23, R70, RZ, 0x3c, !PT ;  /* 0x0000004617177212 */ /* 0x000fe400078e3cff */
[----:B------:R-:W-:-:S02]  /*66a0*/  SHF.L.W.U32.HI R69, R15, 0x1, R10 ;  /* 0x000000010f457819 */ /* 0x000fc40000010e0a */
[----:B------:R-:W-:Y:S02]  /*66b0*/  SHF.L.W.U32.HI R64, R10, 0x1, R15 ;  /* 0x000000010a407819 */ /* 0x000fe40000010e0f */
[----:B------:R-:W-:Y:S02]  /*66c0*/  LOP3.LUT R10, R6, R39, RZ, 0x3c, !PT ;  /* 0x00000027060a7212 */ /* 0x000fe400078e3cff */
[----:B------:R-:W-:Y:S02]  /*66d0*/  LOP3.LUT R14, R14, R79, RZ, 0x3c, !PT ;  /* 0x0000004f0e0e7212 */ /* 0x000fe400078e3cff */
[----:B------:R-:W-:Y:S02]  /*66e0*/  LOP3.LUT R7, R7, R38, RZ, 0x3c, !PT ;  /* 0x0000002607077212 */ /* 0x000fe400078e3cff */
[----:B------:R-:W-:Y:S02]  /*66f0*/  LOP3.LUT R19, R19, R86, RZ, 0x3c, !PT ;  /* 0x0000005613137212 */ /* 0x000fe400078e3cff */
[----:B------:R-:W-:-:S02]  /*6700*/  LOP3.LUT R6, R11, R88, RZ, 0x3c, !PT ;  /* 0x000000580b067212 */ /* 0x000fc400078e3cff */
[----:B------:R-:W-:Y:S02]  /*6710*/  SHF.L.W.U32.HI R63, R23, 0x1, R14 ;  /* 0x00000001173f7819 */ /* 0x000fe40000010e0e */
[----:B------:R-:W-:Y:S02]  /*6720*/  SHF.L.W.U32.HI R65, R14, 0x1, R23 ;  /* 0x000000010e417819 */ /* 0x000fe40000010e17 */
[----:B------:R-:W-:Y:S02]  /*6730*/  SHF.L.W.U32.HI R59, R7, 0x1, R10 ;  /* 0x00000001073b7819 */ /* 0x000fe40000010e0a */
[----:B------:R-:W-:Y:S02]  /*6740*/  SHF.L.W.U32.HI R61, R10, 0x1, R7 ;  /* 0x000000010a3d7819 */ /* 0x000fe40000010e07 */
[----:B------:R-:W-:Y:S02]  /*6750*/  SHF.L.W.U32.HI R82, R19, 0x1, R6 ;  /* 0x0000000113527819 */ /* 0x000fe40000010e06 */
[----:B------:R-:W-:Y:S01]  /*6760*/  SHF.L.W.U32.HI R80, R6, 0x1, R19 ;  /* 0x0000000106507819 */ /* 0x000fe20000010e13 */
[----:B------:R-:W-:Y:S06]  /*6770*/  BRA.U UP0, `(.L_x_33) ;  /* 0xfffffff1006c7547 */ /* 0x000fec000b83ffff */
[----:B------:R-:W-:Y:S01]  /*6780*/  LOP3.LUT R51, R51, R86, R77, 0x96, !PT ;  /* 0x0000005633337212 */ /* 0x000fe200078e964d */
[----:B------:R-:W-:Y:S01]  /*6790*/  IMAD.U32 R86, RZ, RZ, UR19 ;  /* 0x00000013ff567e24 */ /* 0x000fe2000f8e00ff */
        /* <DEDUP_REMOVED lines=14> */
[--C-:B------:R-:W-:Y:S01]  /*6880*/  SHF.R.U32.HI R49, RZ, 0x8, R52.reuse ;  /* 0x00000008ff317819 */ /* 0x100fe20000011634 */
[----:B------:R-:W-:Y:S01]  /*6890*/  IMAD.U32 R95, RZ, RZ, UR23 ;  /* 0x00000017ff5f7e24 */ /* 0x000fe2000f8e00ff */
[--C-:B------:R-:W-:Y:S01]  /*68a0*/  SHF.R.U32.HI R56, RZ, 0x10, R52.reuse ;  /* 0x00000010ff387819 */ /* 0x100fe20000011634 */
[----:B------:R-:W-:Y:S01]  /*68b0*/  IMAD.U32 R97, RZ, RZ, UR20 ;  /* 0x00000014ff617e24 */ /* 0x000fe2000f8e00ff */
[--C-:B------:R-:W-:Y:S01]  /*68c0*/  SHF.R.U32.HI R47, RZ, 0x18, R52.reuse ;  /* 0x00000018ff2f7819 */ /* 0x100fe20000011634 */
[----:B------:R-:W-:Y:S01]  /*68d0*/  IMAD.U32 R96, RZ, RZ, UR21 ;  /* 0x00000015ff607e24 */ /* 0x000fe2000f8e00ff */
[C-C-:B------:R-:W-:Y:S01]  /*68e0*/  SHF.R.U64 R54, R51.reuse, 0x8, R52.reuse ;  /* 0x0000000833367819 */ /* 0x140fe20000001234 */
[----:B------:R-:W-:Y:S01]  /*68f0*/  UIADD3 UR17, UPT, UPT, UR5, 0x3670, URZ ;  /* 0x0000367005117890 */ /* 0x000fe2000fffe0ff */
[C-C-:B------:R-:W-:Y:S01]  /*6900*/  SHF.R.U64 R50, R51.reuse, 0x10, R52.reuse ;  /* 0x0000001033327819 */ /* 0x140fe20000001234 */
[----:B------:R-:W-:Y:S01]  /*6910*/  UMOV UR6, 0x180 ;  /* 0x0000018000067882 */ /* 0x000fe20000000000 */
[----:B------:R-:W-:-:S02]  /*6920*/  SHF.R.U64 R35, R51, 0x18, R52 ;  /* 0x0000001833237819 */ /* 0x000fc40000001234 */
[--C-:B------:R-:W-:Y:S02]  /*6930*/  SHF.R.U32.HI R48, RZ, 0x8, R39.reuse ;  /* 0x00000008ff307819 */ /* 0x100fe40000011627 */
[--C-:B------:R-:W-:Y:S02]  /*6940*/  SHF.R.U32.HI R40, RZ, 0x10, R39.reuse ;  /* 0x00000010ff287819 */ /* 0x100fe40000011627 */
[--C-:B------:R-:W-:Y:S02]  /*6950*/  SHF.R.U32.HI R33, RZ, 0x18, R39.reuse ;  /* 0x00000018ff217819 */ /* 0x100fe40000011627 */
[C-C-:B------:R-:W-:Y:S02]  /*6960*/  SHF.R.U64 R31, R38.reuse, 0x8, R39.reuse ;  /* 0x00000008261f7819 */ /* 0x140fe40000001227 */
[C-C-:B------:R-:W-:Y:S02]  /*6970*/  SHF.R.U64 R34, R38.reuse, 0x10, R39.reuse ;  /* 0x0000001026227819 */ /* 0x140fe40000001227 */
[----:B------:R-:W-:-:S02]  /*6980*/  SHF.R.U64 R29, R38, 0x18, R39 ;  /* 0x00000018261d7819 */ /* 0x000fc40000001227 */
[----:B------:R-:W-:Y:S02]  /*6990*/  LOP3.LUT R36, R36, R5, R80, 0x96, !PT ;  /* 0x0000000524247212 */ /* 0x000fe400078e9650 */
[----:B------:R-:W-:Y:S02]  /*69a0*/  LOP3.LUT R37, R37, R4, R82, 0x96, !PT ;  /* 0x0000000425257212 */ /* 0x000fe400078e9652 */
[----:B------:R-:W-:Y:S02]  /*69b0*/  PRMT R7, R56, 0x3340, R47 ;  /* 0x0000334038077816 */ /* 0x000fe4000000002f */
[----:B------:R-:W-:Y:S02]  /*69c0*/  PRMT R4, R52, 0x3340, R49 ;  /* 0x0000334034047816 */ /* 0x000fe40000000031 */
[----:B------:R-:W-:Y:S02]  /*69d0*/  PRMT R6, R50, 0x3340, R35 ;  /* 0x0000334032067816 */ /* 0x000fe40000000023 */
[----:B------:R-:W-:-:S02]  /*69e0*/  PRMT R5, R51, 0x3340, R54 ;  /* 0x0000334033057816 */ /* 0x000fc40000000036 */
[----:B------:R-:W-:Y:S02]  /*69f0*/  PRMT R10, R40, 0x3340, R33 ;  /* 0x00003340280a7816 */ /* 0x000fe40000000021 */
[----:B------:R-:W-:Y:S02]  /*6a00*/  PRMT R11, R39, 0x3340, R48 ;  /* 0x00003340270b7816 */ /* 0x000fe40000000030 */
[----:B------:R-:W-:Y:S02]  /*6a10*/  PRMT R12, R34, 0x3340, R29 ;  /* 0x00003340220c7816 */ /* 0x000fe4000000001d */
[----:B------:R-:W-:Y:S02]  /*6a20*/  PRMT R13, R38, 0x3340, R31 ;  /* 0x00003340260d7816 */ /* 0x000fe4000000001f */
[----:B------:R-:W-:Y:S02]  /*6a30*/  PRMT R7, R4, 0x5410, R7 ;  /* 0x0000541004077816 */ /* 0x000fe40000000007 */
[----:B------:R-:W-:-:S02]  /*6a40*/  PRMT R6, R5, 0x5410, R6 ;  /* 0x0000541005067816 */ /* 0x000fc40000000006 */
[----:B------:R-:W-:Y:S02]  /*6a50*/  PRMT R5, R11, 0x5410, R10 ;  /* 0x000054100b057816 */ /* 0x000fe4000000000a */
[----:B------:R-:W-:Y:S02]  /*6a60*/  PRMT R4, R13, 0x5410, R12 ;  /* 0x000054100d047816 */ /* 0x000fe4000000000c */
[--C-:B------:R-:W-:Y:S02]  /*6a70*/  SHF.R.U32.HI R23, RZ, 0x8, R55.reuse ;  /* 0x00000008ff177819 */ /* 0x100fe40000011637 */
[--C-:B------:R-:W-:Y:S01]  /*6a80*/  SHF.R.U32.HI R24, RZ, 0x10, R55.reuse ;  /* 0x00000010ff187819 */ /* 0x100fe20000011637 */
[----:B------:R-:W-:Y:S01]  /*6a90*/  STL.128 [R1+0x2000], R4 ;  /* 0x0020000401007387 */ /* 0x000fe20000100c00 */
[--C-:B------:R-:W-:Y:S02]  /*6aa0*/  SHF.R.U32.HI R21, RZ, 0x18, R55.reuse ;  /* 0x00000018ff157819 */ /* 0x100fe40000011637 */
[C-C-:B------:R-:W-:Y:S01]  /*6ab0*/  SHF.R.U64 R25, R32.reuse, 0x8, R55.reuse ;  /* 0x0000000820197819 */ /* 0x140fe20000001237 */
[----:B------:R0:W-:Y:S01]  /*6ac0*/  STL.128 [R1], R4 ;  /* 0x0000000401007387 */ /* 0x0001e20000100c00 */
[----:B------:R-:W-:-:S02]  /*6ad0*/  SHF.R.U64 R27, R32, 0x10, R55 ;  /* 0x00000010201b7819 */ /* 0x000fc40000001237 */
[----:B------:R-:W-:Y:S02]  /*6ae0*/  SHF.R.U64 R22, R32, 0x18, R55 ;  /* 0x0000001820167819 */ /* 0x000fe40000001237 */
[--C-:B------:R-:W-:Y:S02]  /*6af0*/  SHF.R.U32.HI R18, RZ, 0x8, R53.reuse ;  /* 0x00000008ff127819 */ /* 0x100fe40000011635 */
[--C-:B------:R-:W-:Y:S02]  /*6b00*/  SHF.R.U32.HI R17, RZ, 0x10, R53.reuse ;  /* 0x00000010ff117819 */ /* 0x100fe40000011635 */
[--C-:B------:R-:W-:Y:S02]  /*6b10*/  SHF.R.U32.HI R16, RZ, 0x18, R53.reuse ;  /* 0x00000018ff107819 */ /* 0x100fe40000011635 */
[C-C-:B------:R-:W-:Y:S02]  /*6b20*/  SHF.R.U64 R19, R30.reuse, 0x8, R53.reuse ;  /* 0x000000081e137819 */ /* 0x140fe40000001235 */
[----:B------:R-:W-:-:S02]  /*6b30*/  SHF.R.U64 R81, R30, 0x10, R53 ;  /* 0x000000101e517819 */ /* 0x000fc40000001235 */
[----:B------:R-:W-:Y:S02]  /*6b40*/  SHF.R.U64 R26, R30, 0x18, R53 ;  /* 0x000000181e1a7819 */ /* 0x000fe40000001235 */
[----:B------:R-:W-:Y:S02]  /*6b50*/  LOP3.LUT R45, R45, R74, R64, 0x96, !PT ;  /* 0x0000004a2d2d7212 */ /* 0x000fe400078e9640 */
[----:B------:R-:W-:Y:S02]  /*6b60*/  LOP3.LUT R46, R46, R72, R69, 0x96, !PT ;  /* 0x000000482e2e7212 */ /* 0x000fe400078e9645 */
[----:B------:R-:W-:Y:S02]  /*6b70*/  LOP3.LUT R41, R41, R8, R61, 0x96, !PT ;  /* 0x0000000829297212 */ /* 0x000fe400078e963d */
[----:B------:R-:W-:Y:S02]  /*6b80*/  LOP3.LUT R42, R42, R9, R59, 0x96, !PT ;  /* 0x000000092a2a7212 */ /* 0x000fe400078e963b */
[----:B0-----:R-:W-:-:S02]  /*6b90*/  PRMT R7, R24, 0x3340, R21 ;  /* 0x0000334018077816 */ /* 0x001fc40000000015 */
[----:B------:R-:W-:Y:S02]  /*6ba0*/  PRMT R4, R55, 0x3340, R23 ;  /* 0x0000334037047816 */ /* 0x000fe40000000017 */
[----:B------:R-:W-:Y:S02]  /*6bb0*/  PRMT R6, R27, 0x3340, R22 ;  /* 0x000033401b067816 */ /* 0x000fe40000000016 */
[----:B------:R-:W-:Y:S02]  /*6bc0*/  PRMT R5, R32, 0x3340, R25 ;  /* 0x0000334020057816 */ /* 0x000fe40000000019 */
[----:B------:R-:W-:Y:S02]  /*6bd0*/  LOP3.LUT R43, R43, R58, R65, 0x96, !PT ;  /* 0x0000003a2b2b7212 */ /* 0x000fe400078e9641 */
[----:B------:R-:W-:Y:S02]  /*6be0*/  LOP3.LUT R44, R44, R60, R63, 0x96, !PT ;  /* 0x0000003c2c2c7212 */ /* 0x000fe400078e963f */
[----:B------:R-:W-:-:S02]  /*6bf0*/  PRMT R8, R17, 0x3340, R16 ;  /* 0x0000334011087816 */ /* 0x000fc40000000010 */
[----:B------:R-:W-:Y:S02]  /*6c00*/  PRMT R9, R53, 0x3340, R18 ;  /* 0x0000334035097816 */ /* 0x000fe40000000012 */
[----:B------:R-:W-:Y:S02]  /*6c10*/  PRMT R10, R81, 0x3340, R26 ;  /* 0x00003340510a7816 */ /* 0x000fe4000000001a */
[----:B------:R-:W-:Y:S02]  /*6c20*/  PRMT R11, R30, 0x3340, R19 ;  /* 0x000033401e0b7816 */ /* 0x000fe40000000013 */
[--C-:B------:R-:W-:Y:S02]  /*6c30*/  SHF.R.U32.HI R61, RZ, 0x8, R46.reuse ;  /* 0x00000008ff3d7819 */ /* 0x100fe4000001162e */
[--C-:B------:R-:W-:Y:S02]  /*6c40*/  SHF.R.U32.HI R62, RZ, 0x10, R46.reuse ;  /* 0x00000010ff3e7819 */ /* 0x100fe4000001162e */
[----:B------:R-:W-:-:S02]  /*6c50*/  SHF.R.U32.HI R57, RZ, 0x18, R46 ;  /* 0x00000018ff397819 */ /* 0x000fc4000001162e */
[C-C-:B------:R-:W-:Y:S02]  /*6c60*/  SHF.R.U64 R64, R45.reuse, 0x8, R46.reuse ;  /* 0x000000082d407819 */ /* 0x140fe4000000122e */
[C-C-:B------:R-:W-:Y:S02]  /*6c70*/  SHF.R.U64 R63, R45.reuse, 0x10, R46.reuse ;  /* 0x000000102d3f7819 */ /* 0x140fe4000000122e */
[----:B------:R-:W-:Y:S02]  /*6c80*/  SHF.R.U64 R58, R45, 0x18, R46 ;  /* 0x000000182d3a7819 */ /* 0x000fe4000000122e */
[--C-:B------:R-:W-:Y:S02]  /*6c90*/  SHF.R.U32.HI R66, RZ, 0x8, R37.reuse ;  /* 0x00000008ff427819 */ /* 0x100fe40000011625 */
[--C-:B------:R-:W-:Y:S02]  /*6ca0*/  SHF.R.U32.HI R68, RZ, 0x10, R37.reuse ;  /* 0x00000010ff447819 */ /* 0x100fe40000011625 */
[----:B------:R-:W-:-:S02]  /*6cb0*/  SHF.R.U32.HI R59, RZ, 0x18, R37 ;  /* 0x00000018ff3b7819 */ /* 0x000fc40000011625 */
[C-C-:B------:R-:W-:Y:S02]  /*6cc0*/  SHF.R.U64 R65, R36.reuse, 0x8, R37.reuse ;  /* 0x0000000824417819 */ /* 0x140fe40000001225 */
[C-C-:B------:R-:W-:Y:S02]  /*6cd0*/  SHF.R.U64 R67, R36.reuse, 0x10, R37.reuse ;  /* 0x0000001024437819 */ /* 0x140fe40000001225 */
[----:B------:R-:W-:Y:S02]  /*6ce0*/  SHF.R.U64 R60, R36, 0x18, R37 ;  /* 0x00000018243c7819 */ /* 0x000fe40000001225 */
[----:B------:R-:W-:Y:S02]  /*6cf0*/  PRMT R7, R4, 0x5410, R7 ;  /* 0x0000541004077816 */ /* 0x000fe40000000007 */
[----:B------:R-:W-:Y:S02]  /*6d00*/  PRMT R6, R5, 0x5410, R6 ;  /* 0x0000541005067816 */ /* 0x000fe40000000006 */
[----:B------:R-:W-:-:S02]  /*6d10*/  PRMT R5, R9, 0x5410, R8 ;  /* 0x0000541009057816 */ /* 0x000fc40000000008 */
[----:B------:R-:W-:Y:S02]  /*6d20*/  PRMT R4, R11, 0x5410, R10 ;  /* 0x000054100b047816 */ /* 0x000fe4000000000a */
[----:B------:R-:W-:Y:S02]  /*6d30*/  PRMT R11, R62, 0x3340, R57 ;  /* 0x000033403e0b7816 */ /* 0x000fe40000000039 */
[----:B------:R-:W-:Y:S01]  /*6d40*/  PRMT R8, R46, 0x3340, R61 ;  /* 0x000033402e087816 */ /* 0x000fe2000000003d */
[----:B------:R0:W-:Y:S01]  /*6d50*/  STL.128 [R1+0x2010], R4 ;  /* 0x0020100401007387 */ /* 0x0001e20000100c00 */
[----:B------:R-:W-:Y:S02]  /*6d60*/  PRMT R10, R63, 0x3340, R58 ;  /* 0x000033403f0a7816 */ /* 0x000fe4000000003a */
[----:B------:R-:W-:Y:S01]  /*6d70*/  PRMT R9, R45, 0x3340, R64 ;  /* 0x000033402d097816 */ /* 0x000fe20000000040 */
[----:B------:R0:W-:Y:S01]  /*6d80*/  STL.128 [R1+0x10], R4 ;  /* 0x0000100401007387 */ /* 0x0001e20000100c00 */
        /* <DEDUP_REMOVED lines=30> */
[----:B------:R-:W-:Y:S02]  /*6f70*/  PRMT R15, R12, 0x5410, R15 ;  /* 0x000054100c0f7816 */ /* 0x000fe4000000000f */
[----:B------:R-:W-:Y:S02]  /*6f80*/  PRMT R14, R13, 0x5410, R14 ;  /* 0x000054100d0e7816 */ /* 0x000fe4000000000e */
[----:B------:R-:W-:Y:S01]  /*6f90*/  PRMT R13, R83, 0x5410, R20 ;  /* 0x00005410530d7816 */ /* 0x000fe20000000014 */
[----:B------:R-:W-:Y:S01]  /*6fa0*/  IMAD.MOV.U32 R20, RZ, RZ, 0x40 ;  /* 0x00000040ff147424 */ /* 0x000fe200078e00ff */
[----:B------:R-:W-:Y:S01]  /*6fb0*/  PRMT R12, R85, 0x5410, R28 ;  /* 0x00005410550c7816 */ /* 0x000fe2000000001c */
[----:B------:R-:W-:-:S04]  /*6fc0*/  IMAD.U32 R85, RZ, RZ, UR18 ;  /* 0x00000012ff557e24 */ /* 0x000fc8000f8e00ff */
[----:B------:R0:W-:Y:S04]  /*6fd0*/  STL.128 [R1+0x2030], R12 ;  /* 0x0020300c01007387 */ /* 0x0001e80000100c00 */
[----:B------:R0:W-:Y:S02]  /*6fe0*/  STL.128 [R1+0x30], R12 ;  /* 0x0000300c01007387 */ /* 0x0001e40000100c00 */
.L_x_38:
[----:B0123--:R-:W-:Y:S01]  /*6ff0*/  IMAD.SHL.U32 R5, R31, 0x100, RZ ;  /* 0x000001001f057824 */ /* 0x00ffe200078e00ff */
[----:B------:R-:W0:Y:S01]  /*7000*/  LDC R94, c[0x3][RZ] ;  /* 0x00c00000ff5e7b82 */ /* 0x000e220000000800 */
[----:B------:R-:W-:Y:S01]  /*7010*/  IMAD.SHL.U32 R4, R48, 0x100, RZ ;  /* 0x0000010030047824 */ /* 0x000fe200078e00ff */
[----:B------:R-:W1:Y:S01]  /*7020*/  LDCU UR39, c[0x3][0x20] ;  /* 0x00c00400ff2777ac */ /* 0x000e620008000800 */
[----:B------:R-:W-:Y:S01]  /*7030*/  IMAD.SHL.U32 R6, R23, 0x100, RZ ;  /* 0x0000010017067824 */ /* 0x000fe200078e00ff */
[----:B------:R-:W-:Y:S01]  /*7040*/  LOP3.LUT R5, R5, 0xff00, RZ, 0xc0, !PT ;  /* 0x0000ff0005057812 */ /* 0x000fe200078ec0ff */
[----:B------:R-:W-:Y:S01]  /*7050*/  IMAD.SHL.U32 R12, R54, 0x100, RZ ;  /* 0x00000100360c7824 */ /* 0x000fe200078e00ff */
[----:B------:R-:W-:Y:S01]  /*7060*/  LOP3.LUT R4, R4, 0xff00, RZ, 0xc0, !PT ;  /* 0x0000ff0004047812 */ /* 0x000fe200078ec0ff */
[----:B------:R-:W-:Y:S01]  /*7070*/  IMAD.SHL.U32 R11, R19, 0x100, RZ ;  /* 0x00000100130b7824 */ /* 0x000fe200078e00ff */
[----:B------:R-:W-:Y:S01]  /*7080*/  LOP3.LUT R38, R5, 0xff, R38, 0xf8, !PT ;  /* 0x000000ff05267812 */ /* 0x000fe200078ef826 */
[----:B------:R-:W-:Y:S01]  /*7090*/  IMAD.SHL.U32 R5, R25, 0x100, RZ ;  /* 0x0000010019057824 */ /* 0x000fe200078e00ff */
[----:B------:R-:W-:Y:S01]  /*70a0*/  LOP3.LUT R39, R4, 0xff, R39, 0xf8, !PT ;  /* 0x000000ff04277812 */ /* 0x000fe200078ef827 */
[----:B------:R-:W-:Y:S01]  /*70b0*/  IMAD.SHL.U32 R4, R66, 0x100, RZ ;  /* 0x0000010042047824 */ /* 0x000fe200078e00ff */
[----:B------:R-:W-:Y:S01]  /*70c0*/  LOP3.LUT R6, R6, 0xff00, RZ, 0xc0, !PT ;  /* 0x0000ff0006067812 */ /* 0x000fe200078ec0ff */
[----:B------:R-:W-:Y:S01]  /*70d0*/  IMAD.SHL.U32 R9, R61, 0x100, RZ ;  /* 0x000001003d097824 */ /* 0x000fe200078e00ff */
[----:B------:R-:W-:Y:S01]  /*70e0*/  LOP3.LUT R5, R5, 0xff00, RZ, 0xc0, !PT ;  /* 0x0000ff0005057812 */ /* 0x000fe200078ec0ff */
[----:B------:R-:W-:Y:S01]  /*70f0*/  IMAD.SHL.U32 R13, R49, 0x100, RZ ;  /* 0x00000100310d7824 */ /* 0x000fe200078e00ff */
[----:B------:R-:W-:Y:S01]  /*7100*/  LOP3.LUT R12, R12, 0xff00, RZ, 0xc0, !PT ;  /* 0x0000ff000c0c7812 */ /* 0x000fe200078ec0ff */
[----:B------:R-:W-:Y:S01]  /*7110*/  IMAD.U32 R19, R50, 0x10000, RZ ;  /* 0x0001000032137824 */ /* 0x000fe200078e00ff */
[----:B------:R-:W-:Y:S01]  /*7120*/  LOP3.LUT R32, R5, 0xff, R32, 0xf8, !PT ;  /* 0x000000ff05207812 */ /* 0x000fe200078ef820 */
        /* <DEDUP_REMOVED lines=8> */
[----:B------:R-:W-:Y:S01]  /*71b0*/  IMAD.U32 R28, R81, 0x10000, RZ ;  /* 0x00010000511c7824 */ /* 0x000fe200078e00ff */
[----:B------:R-:W-:Y:S01]  /*71c0*/  LOP3.LUT R5, R5, 0xff00, RZ, 0xc0, !PT ;  /* 0x0000ff0005057812 */ /* 0x000fe200078ec0ff */
[----:B------:R-:W-:Y:S01]  /*71d0*/  IMAD.SHL.U32 R7, R77, 0x100, RZ ;  /* 0x000001004d077824 */ /* 0x000fe200078e00ff */
[----:B------:R-:W-:Y:S01]  /*71e0*/  LOP3.LUT R37, R4, 0xff, R37, 0xf8, !PT ;  /* 0x000000ff04257812 */ /* 0x000fe200078ef825 */
[----:B------:R-:W-:Y:S01]  /*71f0*/  IMAD.SHL.U32 R4, R76, 0x100, RZ ;  /* 0x000001004c047824 */ /* 0x000fe200078e00ff */
[----:B------:R-:W-:Y:S01]  /*7200*/  LOP3.LUT R9, R9, 0xff00, RZ, 0xc0, !PT ;  /* 0x0000ff0009097812 */ /* 0x000fe200078ec0ff */
[----:B------:R-:W-:Y:S01]  /*7210*/  IMAD.U32 R15, R27, 0x10000, RZ ;  /* 0x000100001b0f7824 */ /* 0x000fe200078e00ff */
[----:B------:R-:W-:Y:S01]  /*7220*/  LOP3.LUT R13, R13, 0xff00, RZ, 0xc0, !PT ;  /* 0x0000ff000d0d7812 */ /* 0x000fe200078ec0ff */
[----:B------:R-:W-:Y:S01]  /*7230*/  IMAD.U32 R25, R34, 0x10000, RZ ;  /* 0x0001000022197824 */ /* 0x000fe200078e00ff */
[----:B------:R-:W-:Y:S01]  /*7240*/  LOP3.LUT R11, R11, 0xff, R30, 0xf8, !PT ;  /* 0x000000ff0b0b7812 */ /* 0x000fe200078ef81e */
[----:B------:R-:W-:Y:S01]  /*7250*/  IMAD.U32 R30, R56, 0x10000, RZ ;  /* 0x00010000381e7824 */ /* 0x000fe200078e00ff */
[----:B------:R-:W-:Y:S01]  /*7260*/  LOP3.LUT R19, R12, 0xff0000, R19, 0xf8, !PT ;  /* 0x00ff00000c137812 */ /* 0x000fe200078ef813 */
[----:B------:R-:W-:Y:S01]  /*7270*/  IMAD.U32 R12, R62, 0x10000, RZ ;  /* 0x000100003e0c7824 */ /* 0x000fe200078e00ff */
[----:B------:R-:W-:Y:S01]  /*7280*/  LOP3.LUT R10, R10, 0xff00, RZ, 0xc0, !PT ;  /* 0x0000ff000a0a7812 */ /* 0x000fe200078ec0ff */
[----:B------:R-:W-:Y:S01]  /*7290*/  IMAD.U32 R17, R17, 0x10000, RZ ;  /* 0x0001000011117824 */ /* 0x000fe200078e00ff */
[----:B------:R-:W-:Y:S01]  /*72a0*/  LOP3.LUT R6, R6, 0xff00, RZ, 0xc0, !PT ;  /* 0x0000ff0006067812 */ /* 0x000fe200078ec0ff */
[----:B------:R-:W-:Y:S01]  /*72b0*/  IMAD.U32 R23, R63, 0x10000, RZ ;  /* 0x000100003f177824 */ /* 0x000fe200078e00ff */
[----:B------:R-:W-:Y:S01]  /*72c0*/  LOP3.LUT R8, R8, 0xff00, RZ, 0xc0, !PT ;  /* 0x0000ff0008087812 */ /* 0x000fe200078ec0ff */
[----:B------:R-:W-:Y:S01]  /*72d0*/  IMAD.SHL.U32 R27, R26, 0x1000000, RZ ;  /* 0x010000001a1b7824 */ /* 0x000fe200078e00ff */
[----:B------:R-:W-:Y:S01]  /*72e0*/  LOP3.LUT R36, R5, 0xff, R36, 0xf8, !PT ;  /* 0x000000ff05247812 */ /* 0x000fe200078ef824 */
[----:B------:R-:W-:Y:S01]  /*72f0*/  IMAD.SHL.U32 R5, R73, 0x100, RZ ;  /* 0x0000010049057824 */ /* 0x000fe200078e00ff */
[----:B------:R-:W-:Y:S01]  /*7300*/  LOP3.LUT R9, R9, 0xff, R46, 0xf8, !PT ;  /* 0x000000ff09097812 */ /* 0x000fe200078ef82e */
[----:B------:R-:W-:Y:S01]  /*7310*/  IMAD.SHL.U32 R26, R16, 0x1000000, RZ ;  /* 0x01000000101a7824 */ /* 0x000fe200078e00ff */
[----:B------:R-:W-:Y:S01]  /*7320*/  LOP3.LUT R13, R13, 0xff, R52, 0xf8, !PT ;  /* 0x000000ff0d0d7812 */ /* 0x000fe200078ef834 */
[----:B------:R-:W-:Y:S01]  /*7330*/  IMAD.U32 R18, R24, 0x10000, RZ ;  /* 0x0001000018127824 */ /* 0x000fe200078e00ff */
[----:B------:R-:W-:Y:S01]  /*7340*/  LOP3.LUT R28, R11, 0xff0000, R28, 0xf8, !PT ;  /* 0x00ff00000b1c7812 */ /* 0x000fe200078ef81c */
[----:B------:R-:W-:Y:S01]  /*7350*/  IMAD.U32 R11, R79, 0x10000, RZ ;  /* 0x000100004f0b7824 */ /* 0x000fe200078e00ff */
[----:B------:R-:W-:Y:S01]  /*7360*/  LOP3.LUT R4, R4, 0xff00, RZ, 0xc0, !PT ;  /* 0x0000ff0004047812 */ /* 0x000fe200078ec0ff */
[----:B------:R-:W-:Y:S01]  /*7370*/  IMAD.U32 R14, R68, 0x10000, RZ ;  /* 0x00010000440e7824 */ /* 0x000fe200078e00ff */
[----:B------:R-:W-:Y:S01]  /*7380*/  LOP3.LUT R10, R10, 0xff, R53, 0xf8, !PT ;  /* 0x000000ff0a0a7812 */ /* 0x000fe200078ef835 */
[----:B------:R-:W-:Y:S01]  /*7390*/  IMAD.SHL.U32 R16, R60, 0x1000000, RZ ;  /* 0x010000003c107824 */ /* 0x000fe200078e00ff */
[----:B------:R-:W-:Y:S01]  /*73a0*/  LOP3.LUT R6, R6, 0xff, R43, 0xf8, !PT ;  /* 0x000000ff06067812 */ /* 0x000fe200078ef82b */
        /* <DEDUP_REMOVED lines=8> */
[----:B------:R-:W-:Y:S01]  /*7430*/  IMAD.U32 R13, R67, 0x10000, RZ ;  /* 0x00010000430d7824 */ /* 0x000fe200078e00ff */
[----:B------:R-:W-:Y:S01]  /*7440*/  LOP3.LUT R15, R32, 0xff0000, R15, 0xf8, !PT ;  /* 0x00ff0000200f7812 */ /* 0x000fe200078ef80f */
[----:B------:R-:W-:Y:S01]  /*7450*/  IMAD.SHL.U32 R32, R29, 0x1000000, RZ ;  /* 0x010000001d207824 */ /* 0x000fe200078e00ff */
[----:B------:R-:W-:Y:S01]  /*7460*/  LOP3.LUT R5, R5, 0xff00, RZ, 0xc0, !PT ;  /* 0x0000ff0005057812 */ /* 0x000fe200078ec0ff */
[----:B------:R-:W-:Y:S01]  /*7470*/  IMAD.SHL.U32 R69, R69, 0x1000000, RZ ;  /* 0x0100000045457824 */ /* 0x000fe200078e00ff */
[----:B------:R-:W-:Y:S01]  /*7480*/  LOP3.LUT R4, R4, 0xff, R41, 0xf8, !PT ;  /* 0x000000ff04047812 */ /* 0x000fe200078ef829 */
[----:B------:R-:W2:Y:S01]  /*7490*/  LDCU.64 UR18, c[0x3][0x30] ;  /* 0x00c00600ff1277ac */ /* 0x000ea20008000a00 */
[----:B------:R-:W-:Y:S01]  /*74a0*/  LOP3.LUT R25, R38, 0xff0000, R25, 0xf8, !PT ;  /* 0x00ff000026197812 */ /* 0x000fe200078ef819 */
[----:B------:R-:W-:Y:S01]  /*74b0*/  IMAD.U32 R34, R40, 0x10000, RZ ;  /* 0x0001000028227824 */ /* 0x000fe200078e00ff */
[----:B------:R-:W-:Y:S01]  /*74c0*/  LOP3.LUT R17, R10, 0xff0000, R17, 0xf8, !PT ;  /* 0x00ff00000a117812 */ /* 0x000fe200078ef811 */
[----:B------:R-:W-:Y:S01]  /*74d0*/  IMAD.U32 R10, R78, 0x10000, RZ ;  /* 0x000100004e0a7824 */ /* 0x000fe200078e00ff */
[----:B------:R-:W-:Y:S01]  /*74e0*/  LOP3.LUT R11, R6, 0xff0000, R11, 0xf8, !PT ;  /* 0x00ff0000060b7812 */ /* 0x000fe200078ef80b */
[----:B------:R-:W-:Y:S01]  /*74f0*/  IMAD.SHL.U32 R6, R22, 0x1000000, RZ ;  /* 0x0100000016067824 */ /* 0x000fe200078e00ff */
[----:B------:R-:W-:Y:S01]  /*7500*/  LOP3.LUT R23, R8, 0xff0000, R23, 0xf8, !PT ;  /* 0x00ff000008177812 */ /* 0x000fe200078ef817 */
[----:B------:R-:W-:Y:S01]  /*7510*/  IMAD.U32 R8, R74, 0x10000, RZ ;  /* 0x000100004a087824 */ /* 0x000fe200078e00ff */
[----:B------:R-:W-:Y:S01]  /*7520*/  LOP3.LUT R7, R7, 0xff, R44, 0xf8, !PT ;  /* 0x000000ff07077812 */ /* 0x000fe200078ef82c */
[----:B------:R-:W-:Y:S01]  /*7530*/  IMAD.SHL.U32 R22, R58, 0x1000000, RZ ;  /* 0x010000003a167824 */ /* 0x000fe200078e00ff */
[----:B------:R-:W-:Y:S01]  /*7540*/  LOP3.LUT R5, R5, 0xff, R42, 0xf8, !PT ;  /* 0x000000ff05057812 */ /* 0x000fe200078ef82a */
[----:B------:R-:W-:Y:S01]  /*7550*/  STL.128 [R1+0x3490], RZ ;  /* 0x003490ff01007387 */ /* 0x000fe20000100c00 */
[----:B------:R-:W-:Y:S01]  /*7560*/  LOP3.LUT R9, R4, 0xff0000, R9, 0xf8, !PT ;  /* 0x00ff000004097812 */ /* 0x000fe200078ef809 */
[----:B------:R-:W-:Y:S01]  /*7570*/  IMAD.SHL.U32 R4, R35, 0x1000000, RZ ;  /* 0x0100000023047824 */ /* 0x000fe200078e00ff */
[----:B------:R-:W-:Y:S01]  /*7580*/  LOP3.LUT R13, R36, 0xff0000, R13, 0xf8, !PT ;  /* 0x00ff0000240d7812 */ /* 0x000fe200078ef80d */
[----:B------:R-:W-:Y:S01]  /*7590*/  STL.128 [R1+0x34a0], RZ ;  /* 0x0034a0ff01007387 */ /* 0x000fe20000100c00 */
[----:B------:R-:W-:Y:S01]  /*75a0*/  LOP3.LUT R32, R25, 0xff000000, R32, 0xf8, !PT ;  /* 0xff00000019207812 */ /* 0x000fe200078ef820 */
[----:B------:R-:W-:Y:S01]  /*75b0*/  IMAD.SHL.U32 R25, R71, 0x1000000, RZ ;  /* 0x0100000047197824 */ /* 0x000fe200078e00ff */
[----:B------:R-:W-:Y:S01]  /*75c0*/  LOP3.LUT R27, R28, 0xff000000, R27, 0xf8, !PT ;  /* 0xff0000001c1b7812 */ /* 0x000fe200078ef81b */
[----:B------:R-:W-:Y:S01]  /*75d0*/  IMAD.SHL.U32 R28, R70, 0x1000000, RZ ;  /* 0x01000000461c7824 */ /* 0x000fe200078e00ff */
[----:B------:R-:W-:Y:S01]  /*75e0*/  LOP3.LUT R26, R26, R17, RZ, 0xfc, !PT ;  /* 0x000000111a1a7212 */ /* 0x000fe200078efcff */
[----:B------:R-:W-:Y:S01]  /*75f0*/  IMAD.SHL.U32 R17, R59, 0x1000000, RZ ;  /* 0x010000003b117824 */ /* 0x000fe200078e00ff */
[----:B------:R-:W-:Y:S01]  /*7600*/  LOP3.LUT R18, R55, 0xff0000, R18, 0xf8, !PT ;  /* 0x00ff000037127812 */ /* 0x000fe200078ef812 */
[----:B------:R-:W-:Y:S01]  /*7610*/  STL.128 [R1+0x34b0], RZ ;  /* 0x0034b0ff01007387 */ /* 0x000fe20000100c00 */
[----:B------:R-:W-:Y:S01]  /*7620*/  LOP3.LUT R14, R37, 0xff0000, R14, 0xf8, !PT ;  /* 0x00ff0000250e7812 */ /* 0x000fe200078ef80e */
[----:B------:R-:W3:Y:S01]  /*7630*/  LDCU.64 UR20, c[0x3][0x38] ;  /* 0x00c00700ff1477ac */ /* 0x000ee20008000a00 */
[----:B------:R-:W-:Y:S01]  /*7640*/  LOP3.LUT R10, R7, 0xff0000, R10, 0xf8, !PT ;  /* 0x00ff0000070a7812 */ /* 0x000fe200078ef80a */
[----:B------:R-:W-:Y:S01]  /*7650*/  STL.128 [R1+0x34c0], RZ ;  /* 0x0034c0ff01007387 */ /* 0x000fe20000100c00 */
[----:B------:R-:W-:Y:S01]  /*7660*/  LOP3.LUT R8, R5, 0xff0000, R8, 0xf8, !PT ;  /* 0x00ff000005087812 */ /* 0x000fe200078ef808 */
[----:B------:R-:W4:Y:S01]  /*7670*/  LDCU.64 UR22, c[0x3][0x28] ;  /* 0x00c00500ff1677ac */ /* 0x000f220008000a00 */
[----:B------:R-:W-:Y:S01]  /*7680*/  LOP3.LUT R22, R23, 0xff000000, R22, 0xf8, !PT ;  /* 0xff00000017167812 */ /* 0x000fe200078ef816 */
[----:B------:R-:W-:Y:S01]  /*7690*/  IMAD.SHL.U32 R31, R33, 0x1000000, RZ ;  /* 0x01000000211f7824 */ /* 0x000fe200078e00ff */
[----:B------:R-:W-:Y:S01]  /*76a0*/  LOP3.LUT R16, R13, 0xff000000, R16, 0xf8, !PT ;  /* 0xff0000000d107812 */ /* 0x000fe200078ef810 */
[----:B------:R-:W-:Y:S01]  /*76b0*/  IMAD.MOV.U32 R13, RZ, RZ, R26 ;  /* 0x000000ffff0d7224 */ /* 0x000fe200078e001a */
[----:B------:R-:W-:Y:S01]  /*76c0*/  LOP3.LUT R23, R57, R12, RZ, 0xfc, !PT ;  /* 0x0000000c39177212 */ /* 0x000fe200078efcff */
[----:B------:R-:W-:Y:S01]  /*76d0*/  IMAD.MOV.U32 R12, RZ, RZ, R27 ;  /* 0x000000ffff0c7224 */ /* 0x000fe200078e001b */
[----:B------:R-:W-:-:S02]  /*76e0*/  LOP3.LUT R4, R19, 0xff000000, R4, 0xf8, !PT ;  /* 0xff00000013047812 */ /* 0x000fc400078ef804 */
[----:B------:R-:W-:Y:S02]  /*76f0*/  CS2R R26, SRZ ;  /* 0x00000000001a7805 */ /* 0x000fe4000001ff00 */
[----:B------:R-:W-:Y:S02]  /*7700*/  LOP3.LUT R7, R21, R18, RZ, 0xfc, !PT ;  /* 0x0000001215077212 */ /* 0x000fe400078efcff */
[----:B------:R-:W-:Y:S02]  /*7710*/  CS2R R18, SRZ ;  /* 0x0000000000127805 */ /* 0x000fe4000001ff00 */
[----:B------:R-:W-:Y:S01]  /*7720*/  LOP3.LUT R17, R17, R14, RZ, 0xfc, !PT ;  /* 0x0000000e11117212 */ /* 0x000fe200078efcff */
[----:B------:R-:W5:Y:S01]  /*7730*/  LDCU.64 UR24, c[0x3][0x18] ;  /* 0x00c00300ff1877ac */ /* 0x000f620008000a00 */
[----:B------:R-:W-:Y:S01]  /*7740*/  LOP3.LUT R24, R11, 0xff000000, R24, 0xf8, !PT ;  /* 0xff0000000b187812 */ /* 0x000fe200078ef818 */
[----:B------:R-:W-:Y:S01]  /*7750*/  IMAD.SHL.U32 R47, R47, 0x1000000, RZ ;  /* 0x010000002f2f7824 */ /* 0x000fe200078e00ff */
[----:B------:R-:W-:Y:S01]  /*7760*/  LOP3.LUT R25, R25, R10, RZ, 0xfc, !PT ;  /* 0x0000000a19197212 */ /* 0x000fe200078efcff */
[----:B------:R-:W-:Y:S01]  /*7770*/  STL.128 [R1+0x3470], R16 ;  /* 0x0034701001007387 */ /* 0x000fe20000100c00 */
[----:B------:R-:W-:Y:S01]  /*7780*/  LOP3.LUT R28, R9, 0xff000000, R28, 0xf8, !PT ;  /* 0xff000000091c7812 */ /* 0x000fe200078ef81c */
[----:B------:R-:W1:Y:S01]  /*7790*/  LDCU.64 UR26, c[0x3][0x10] ;  /* 0x00c00200ff1a77ac */ /* 0x000e620008000a00 */
[----:B------:R-:W-:Y:S01]  /*77a0*/  LOP3.LUT R29, R69, R8, RZ, 0xfc, !PT ;  /* 0x00000008451d7212 */ /* 0x000fe200078efcff */
[----:B------:R-:W-:Y:S01]  /*77b0*/  STL.128 [R1+0x3480], R24 ;  /* 0x0034801801007387 */ /* 0x000fe20000100c00 */
[----:B------:R-:W-:Y:S01]  /*77c0*/  LOP3.LUT R34, R39, 0xff0000, R34, 0xf8, !PT ;  /* 0x00ff000027227812 */ /* 0x000fe200078ef822 */
[----:B------:R-:W4:Y:S01]  /*77d0*/  LDCU.64 UR28, c[0x3][0x8] ;  /* 0x00c00100ff1c77ac */ /* 0x000f220008000a00 */
[----:B------:R-:W-:Y:S01]  /*77e0*/  LOP3.LUT R6, R15, 0xff000000, R6, 0xf8, !PT ;  /* 0xff0000000f067812 */ /* 0x000fe200078ef806 */
[----:B------:R-:W-:Y:S01]  /*77f0*/  STL.64 [R1+0x3478], R22 ;  /* 0x0034781601007387 */ /* 0x000fe20000100a00 */
[----:B------:R-:W-:Y:S01]  /*7800*/  LOP3.LUT R31, R31, R34, RZ, 0xfc, !PT ;  /* 0x000000221f1f7212 */ /* 0x000fe200078efcff */
[----:B------:R-:W5:Y:S01]  /*7810*/  LDCU.64 UR30, c[0x3][0x30] ;  /* 0x00c00600ff1e77ac */ /* 0x000f620008000a00 */
[----:B------:R-:W-:Y:S01]  /*7820*/  CS2R R10, SRZ ;  /* 0x00000000000a7805 */ /* 0x000fe2000001ff00 */
[----:B------:R-:W-:Y:S01]  /*7830*/  STL.64 [R1+0x3488], R28 ;  /* 0x0034881c01007387 */ /* 0x000fe20000100a00 */
[----:B------:R-:W-:Y:S01]  /*7840*/  CS2R R14, SRZ ;  /* 0x00000000000e7805 */ /* 0x000fe2000001ff00 */
[----:B------:R-:W5:Y:S01]  /*7850*/  LDCU.64 UR32, c[0x3][URZ] ;  /* 0x00c00000ff2077ac */ /* 0x000f620008000a00 */
[----:B------:R-:W-:Y:S01]  /*7860*/  IMAD.MOV.U32 R8, RZ, RZ, R32 ;  /* 0x000000ffff087224 */ /* 0x000fe200078e0020 */
[----:B------:R-:W-:Y:S01]  /*7870*/  LOP3.LUT R5, R47, R30, RZ, 0xfc, !PT ;  /* 0x0000001e2f057212 */ /* 0x000fe200078efcff */
[----:B------:R-:W-:Y:S01]  /*7880*/  IMAD.MOV.U32 R9, RZ, RZ, R31 ;  /* 0x000000ffff097224 */ /* 0x000fe200078e001f */
[----:B------:R-:W5:Y:S01]  /*7890*/  LDCU.64 UR34, c[0x3][0x20] ;  /* 0x00c00400ff2277ac */ /* 0x000f620008000a00 */
[----:B0-----:R-:W-:Y:S01]  /*78a0*/  LOP3.LUT R98, R94, 0x1010040, RZ, 0x3c, !PT ;  /* 0x010100405e627812 */ /* 0x001fe200078e3cff */
[----:B------:R-:W-:Y:S01]  /*78b0*/  STL.128 [R1+0x3460], R12 ;  /* 0x0034600c01007387 */ /* 0x000fe20000100c00 */
[----:B-1----:R-:W-:Y:S01]  /*78c0*/  IMAD.U32 R53, RZ, RZ, UR27 ;  /* 0x0000001bff357e24 */ /* 0x002fe2000f8e00ff */
[----:B--2---:R-:W-:Y:S01]  /*78d0*/  ULOP3.LUT UR38, URZ, UR18, URZ, 0x33, !UPT ;  /* 0x00000012ff267292 */ /* 0x004fe2000f8e33ff */
[----:B---3--:R-:W-:Y:S01]  /*78e0*/  IMAD.U32 R48, RZ, RZ, UR20 ;  /* 0x00000014ff307e24 */ /* 0x008fe2000f8e00ff */
[----:B------:R-:W-:Y:S01]  /*78f0*/  ULOP3.LUT UR37, URZ, UR19, URZ, 0x33, !UPT ;  /* 0x00000013ff257292 */ /* 0x000fe2000f8e33ff */
[----:B------:R-:W-:Y:S01]  /*7900*/  STL.128 [R1+0x3450], R8 ;  /* 0x0034500801007387 */ /* 0x000fe20000100c00 */
[----:B------:R-:W-:Y:S01]  /*7910*/  ULOP3.LUT UR36, UR39, 0x40, URZ, 0x3c, !UPT ;  /* 0x0000004027247892 */ /* 0x000fe2000f8e3cff */
[----:B----4-:R-:W-:Y:S01]  /*7920*/  IMAD.U32 R68, RZ, RZ, UR28 ;  /* 0x0000001cff447e24 */ /* 0x010fe2000f8e00ff */
[----:B------:R-:W-:Y:S01]  /*7930*/  UMOV UR4, URZ ;  /* 0x000000ff00047c82 */ /* 0x000fe20008000000 */
[----:B------:R0:W-:Y:S01]  /*7940*/  STL.64 [R1+0x3458], R4 ;  /* 0x0034580401007387 */ /* 0x0001e20000100a00 */
[----:B------:R-:W-:-:S02]  /*7950*/  IMAD.U32 R70, RZ, RZ, UR29 ;  /* 0x0000001dff467e24 */ /* 0x000fc4000f8e00ff */
[----:B-----5:R-:W-:Y:S01]  /*7960*/  IMAD.U32 R59, RZ, RZ, UR30 ;  /* 0x0000001eff3b7e24 */ /* 0x020fe2000f8e00ff */
[----:B------:R1:W-:Y:S01]  /*7970*/  STL.64 [R1+0x3468], R6 ;  /* 0x0034680601007387 */ /* 0x0003e20000100a00 */
[----:B------:R-:W-:Y:S02]  /*7980*/  IMAD.U32 R55, RZ, RZ, UR31 ;  /* 0x0000001fff377e24 */ /* 0x000fe4000f8e00ff */
[----:B------:R-:W-:Y:S02]  /*7990*/  IMAD.U32 R58, RZ, RZ, UR32 ;  /* 0x00000020ff3a7e24 */ /* 0x000fe4000f8e00ff */
[----:B------:R-:W-:Y:S02]  /*79a0*/  IMAD.U32 R73, RZ, RZ, UR33 ;  /* 0x00000021ff497e24 */ /* 0x000fe4000f8e00ff */
[----:B------:R-:W-:Y:S02]  /*79b0*/  IMAD.U32 R42, RZ, RZ, UR33 ;  /* 0x00000021ff2a7e24 */ /* 0x000fe4000f8e00ff */
[----:B0-----:R-:W-:-:S02]  /*79c0*/  IMAD.U32 R5, RZ, RZ, UR20 ;  /* 0x00000014ff057e24 */ /* 0x001fc4000f8e00ff */
[----:B------:R-:W-:Y:S02]  /*79d0*/  IMAD.U32 R4, RZ, RZ, UR21 ;  /* 0x00000015ff047e24 */ /* 0x000fe4000f8e00ff */
[----:B------:R-:W-:Y:S02]  /*79e0*/  IMAD.U32 R9, RZ, RZ, UR22 ;  /* 0x00000016ff097e24 */ /* 0x000fe4000f8e00ff */
[----:B------:R-:W-:Y:S02]  /*79f0*/  IMAD.U32 R8, RZ, RZ, UR24 ;  /* 0x00000018ff087e24 */ /* 0x000fe4000f8e00ff */
[----:B-1----:R-:W-:Y:S02]  /*7a00*/  IMAD.U32 R7, RZ, RZ, UR25 ;  /* 0x00000019ff077e24 */ /* 0x002fe4000f8e00ff */
        /* <DEDUP_REMOVED lines=15> */
[----:B------:R-:W-:Y:S02]  /*7b00*/  IMAD.MOV.U32 R21, RZ, RZ, R98 ;  /* 0x000000ffff157224 */ /* 0x000fe400078e0062 */
[----:B------:R-:W-:Y:S02]  /*7b10*/  IMAD.U32 R10, RZ, RZ, UR23 ;  /* 0x00000017ff0a7e24 */ /* 0x000fe4000f8e00ff */
[----:B------:R-:W-:Y:S01]  /*7b20*/  IMAD.U32 R11, RZ, RZ, UR23 ;  /* 0x00000017ff0b7e24 */ /* 0x000fe2000f8e00ff */
[----:B------:R-:W-:-:S06]  /*7b30*/  UMOV UR23, 0x47 ;  /* 0x0000004700177882 */ /* 0x000fcc0000000000 */
.L_x_34:
[----:B------:R-:W0:Y:S02]  /*7b40*/  LDCU.U8 UR12, c[0x3][UR23+-0x7] ;  /* 0x00ffff20170c77ac */ /* 0x000e240008000000 */
[----:B0-----:R-:W-:-:S09]  /*7b50*/  ULEA UR12, UR12, UR7, 0x3 ;  /* 0x000000070c0c7291 */ /* 0x001fd2000f8e18ff */
[----:B------:R-:W2:Y:S01]  /*7b60*/  LDL.64 R62, [UR12] ;  /* 0x0000000cff3e7983 */ /* 0x000ea20008100a00 */
[----:B------:R-:W0:Y:S01]  /*7b70*/  LDCU.U8 UR13, c[0x3][UR23+-0x5] ;  /* 0x00ffff60170d77ac */ /* 0x000e220008000000 */
[----:B------:R-:W1:Y:S01]  /*7b80*/  LDCU.U8 UR12, c[0x3][UR23+-0x6] ;  /* 0x00ffff40170c77ac */ /* 0x000e620008000000 */
[----:B------:R-:W3:Y:S01]  /*7b90*/  LDCU.U8 UR14, c[0x3][UR23+-0x3] ;  /* 0x00ffffa0170e77ac */ /* 0x000ee20008000000 */
[----:B------:R-:W4:Y:S01]  /*7ba0*/  LDCU.U8 UR15, c[0x3][UR23+-0x1] ;  /* 0x00ffffe0170f77ac */ /* 0x000f220008000000 */
[----:B0-----:R-:W-:Y:S02]  /*7bb0*/  ULEA UR13, UR13, UR7, 0x3 ;  /* 0x000000070d0d7291 */ /* 0x001fe4000f8e18ff */
[----:B-1----:R-:W-:Y:S02]  /*7bc0*/  ULEA UR12, UR12, UR7, 0x3 ;  /* 0x000000070c0c7291 */ /* 0x002fe4000f8e18ff */
[----:B---3--:R-:W-:-:S05]  /*7bd0*/  ULEA UR14, UR14, UR7, 0x3 ;  /* 0x000000070e0e7291 */ /* 0x008fca000f8e18ff */
[----:B------:R-:W3:Y:S04]  /*7be0*/  LDL.64 R40, [UR13] ;  /* 0x0000000dff287983 */ /* 0x000ee80008100a00 */
[----:B------:R-:W5:Y:S01]  /*7bf0*/  LDL.64 R60, [UR12] ;  /* 0x0000000cff3c7983 */ /* 0x000f620008100a00 */
[----:B------:R-:W0:Y:S03]  /*7c00*/  LDCU.U8 UR12, c[0x3][UR23+-0x4] ;  /* 0x00ffff80170c77ac */ /* 0x000e260008000000 */
[----:B------:R-:W3:Y:S01]  /*7c10*/  LDL.64 R38, [UR14] ;  /* 0x0000000eff267983 */ /* 0x000ee20008100a00 */
[----:B----4-:R-:W-:Y:S01]  /*7c20*/  ULEA UR15, UR15, UR7, 0x3 ;  /* 0x000000070f0f7291 */ /* 0x010fe2000f8e18ff */
[----:B------:R-:W1:Y:S01]  /*7c30*/  LDCU.U8 UR13, c[0x3][UR23+-0x2] ;  /* 0x00ffffc0170d77ac */ /* 0x000e620008000000 */
[----:B------:R-:W4:Y:S07]  /*7c40*/  LDCU.U8 UR14, c[0x3][UR23] ;  /* 0x00c00000170e77ac */ /* 0x000f2e0008000000 */
[----:B------:R-:W3:Y:S01]  /*7c50*/  LDL.64 R32, [UR15] ;  /* 0x0000000fff207983 */ /* 0x000ee20008100a00 */
[----:B0-----:R-:W-:-:S02]  /*7c60*/  ULEA UR12, UR12, UR7, 0x3 ;  /* 0x000000070c0c7291 */ /* 0x001fc4000f8e18ff */
[----:B-1----:R-:W-:-:S07]  /*7c70*/  ULEA UR13, UR13, UR7, 0x3 ;  /* 0x000000070d0d7291 */ /* 0x002fce000f8e18ff */
[----:B------:R-:W3:Y:S02]  /*7c80*/  LDL.64 R34, [UR12] ;  /* 0x0000000cff227983 */ /* 0x000ee40008100a00 */
[----:B------:R-:W0:Y:S02]  /*7c90*/  LDCU.U8 UR12, c[0x3][UR23+0x1] ;  /* 0x00c00020170c77ac */ /* 0x000e240008000000 */
[----:B------:R-:W3:Y:S01]  /*7ca0*/  LDL.64 R36, [UR13] ;  /* 0x0000000dff247983 */ /* 0x000ee20008100a00 */
[----:B----4-:R-:W-:Y:S01]  /*7cb0*/  ULEA UR14, UR14, UR7, 0x3 ;  /* 0x000000070e0e7291 */ /* 0x010fe2000f8e18ff */
[----:B------:R-:W1:Y:S08]  /*7cc0*/  LDCU.U8 UR13, c[0x3][UR23+0x3] ;  /* 0x00c00060170d77ac */ /* 0x000e700008000000 */
[----:B------:R-:W4:Y:S02]  /*7cd0*/  LDL.64 R12, [UR14] ;  /* 0x0000000eff0c7983 */ /* 0x000f240008100a00 */
[----:B------:R-:W1:Y:S01]  /*7ce0*/  LDCU.U8 UR14, c[0x3][UR23+0x5] ;  /* 0x00c000a0170e77ac */ /* 0x000e620008000000 */
[----:B0-----:R-:W-:Y:S01]  /*7cf0*/  ULEA UR12, UR12, UR7, 0x3 ;  /* 0x000000070c0c7291 */ /* 0x001fe2000f8e18ff */
[----:B------:R-:W0:Y:S01]  /*7d00*/  LDCU.U8 UR15, c[0x3][UR23+0x7] ;  /* 0x00c000e0170f77ac */ /* 0x000e220008000000 */
[----:B-1----:R-:W-:-:S07]  /*7d10*/  ULEA UR13, UR13, UR7, 0x3 ;  /* 0x000000070d0d7291 */ /* 0x002fce000f8e18ff */
[----:B------:R-:W4:Y:S02]  /*7d20*/  LDL.64 R14, [UR12] ;  /* 0x0000000cff0e7983 */ /* 0x000f240008100a00 */
[----:B------:R-:W1:Y:S02]  /*7d30*/  LDCU.U8 UR12, c[0x3][UR23+0x2] ;  /* 0x00c00040170c77ac */ /* 0x000e640008000000 */
[----:B------:R-:W4:Y:S01]  /*7d40*/  LDL.64 R16, [UR13] ;  /* 0x0000000dff107983 */ /* 0x000f220008100a00 */
[----:B------:R-:W-:Y:S01]  /*7d50*/  ULEA UR14, UR14, UR7, 0x3 ;  /* 0x000000070e0e7291 */ /* 0x000fe2000f8e18ff */
[----:B------:R-:W1:Y:S01]  /*7d60*/  LDCU.U8 UR13, c[0x3][UR23+0x4] ;  /* 0x00c00080170d77ac */ /* 0x000e620008000000 */
[----:B0-----:R-:W-:-:S07]  /*7d70*/  ULEA UR15, UR15, UR7, 0x3 ;  /* 0x000000070f0f7291 */ /* 0x001fce000f8e18ff */
[----:B------:R-:W4:Y:S01]  /*7d80*/  LDL.64 R18, [UR14] ;  /* 0x0000000eff127983 */ /* 0x000f220008100a00 */
[----:B-1----:R-:W-:-:S03]  /*7d90*/  ULEA UR12, UR12, UR7, 0x3 ;  /* 0x000000070c0c7291 */ /* 0x002fc6000f8e18ff */
[----:B------:R-:W4:Y:S01]  /*7da0*/  LDL.64 R22, [UR15] ;  /* 0x0000000fff167983 */ /* 0x000f220008100a00 */
[----:B------:R-:W0:Y:S01]  /*7db0*/  LDCU.U8 UR14, c[0x3][UR23+0x6] ;  /* 0x00c000c0170e77ac */ /* 0x000e220008000000 */
[----:B------:R-:W-:-:S04]  /*7dc0*/  ULEA UR13, UR13, UR7, 0x3 ;  /* 0x000000070d0d7291 */ /* 0x000fc8000f8e18ff */
[----:B------:R-:W4:Y:S02]  /*7dd0*/  LDL.64 R24, [UR12] ;  /* 0x0000000cff187983 */ /* 0x000f240008100a00 */
[----:B------:R-:W1:Y:S03]  /*7de0*/  LDCU.U8 UR12, c[0x3][UR23+0x8] ;  /* 0x00c00100170c77ac */ /* 0x000e660008000000 */
[----:B------:R-:W4:Y:S01]  /*7df0*/  LDL.64 R26, [UR13] ;  /* 0x0000000dff1a7983 */ /* 0x000f220008100a00 */
[----:B0-----:R-:W-:Y:S02]  /*7e00*/  ULEA UR14, UR14, UR7, 0x3 ;  /* 0x000000070e0e7291 */ /* 0x001fe4000f8e18ff */
[----:B-1----:R-:W-:-:S07]  /*7e10*/  ULEA UR12, UR12, UR7, 0x3 ;  /* 0x000000070c0c7291 */ /* 0x002fce000f8e18ff */
[----:B------:R-:W4:Y:S04]  /*7e20*/  LDL.64 R28, [UR14] ;  /* 0x0000000eff1c7983 */ /* 0x000f280008100a00 */
[----:B------:R-:W4:Y:S01]  /*7e30*/  LDL.64 R30, [UR12] ;  /* 0x0000000cff1e7983 */ /* 0x000f220008100a00 */
[----:B--2---:R-:W-:-:S04]  /*7e40*/  IADD3 R21, P0, P1, R56, R21, R62 ;  /* 0x0000001538157210 */ /* 0x004fc8000791e03e */
        /* <DEDUP_REMOVED lines=9> */
[----:B-----5:R-:W-:-:S04]  /*7ee0*/  IADD3 R49, P0, P1, R21, R42, R60 ;  /* 0x0000002a15317210 */ /* 0x020fc8000791e03c */
[----:B------:R-:W-:Y:S02]  /*7ef0*/  IADD3.X R43, PT, PT, R66, R63, R61, P0, P1 ;  /* 0x0000003f422b7210 */ /* 0x000fe400007e243d */
[----:B---3--:R-:W-:Y:S02]  /*7f00*/  IADD3 R60, P0, P1, R45, R51, R40 ;  /* 0x000000332d3c7210 */ /* 0x008fe4000791e028 */
[----:B------:R-:W-:Y:S02]  /*7f10*/  LOP3.LUT R21, R64, R49, RZ, 0x3c, !PT ;  /* 0x0000003140157212 */ /* 0x000fe400078e3cff */
[----:B------:R-:W-:Y:S02]  /*7f20*/  LOP3.LUT R40, R62, R43, RZ, 0x3c, !PT ;  /* 0x0000002b3e287212 */ /* 0x000fe400078e3cff */
[----:B------:R-:W-:Y:S02]  /*7f30*/  IADD3.X R71, PT, PT, R11, R52, R41, P0, P1 ;  /* 0x000000340b477210 */ /* 0x000fe400007e2429 */
[----:B------:R-:W-:-:S02]  /*7f40*/  SHF.L.W.U32.HI R41, R21, 0x10, R40 ;  /* 0x0000001015297819 */ /* 0x000fc40000010e28 */
[----:B------:R-:W-:Y:S02]  /*7f50*/  LOP3.LUT R69, R10, R71, RZ, 0x3c, !PT ;  /* 0x000000470a457212 */ /* 0x000fe400078e3cff */
[----:B------:R-:W-:Y:S02]  /*7f60*/  IADD3 R65, P2, P3, R59, R50, R38 ;  /* 0x000000323b417210 */ /* 0x000fe40007b5e026 */
[----:B------:R-:W-:Y:S02]  /*7f70*/  SHF.L.W.U32.HI R38, R40, 0x10, R21 ;  /* 0x0000001028267819 */ /* 0x000fe40000010e15 */
[----:B------:R-:W-:Y:S02]  /*7f80*/  IADD3 R21, P0, PT, R41, R58, RZ ;  /* 0x0000003a29157210 */ /* 0x000fe40007f1e0ff */
[----:B------:R-:W-:Y:S02]  /*7f90*/  LOP3.LUT R67, R9, R60, RZ, 0x3c, !PT ;  /* 0x0000003c09437212 */ /* 0x000fe400078e3cff */
[----:B------:R-:W-:-:S02]  /*7fa0*/  IADD3 R58, P1, PT, R68, R69, RZ ;  /* 0x00000045443a7210 */ /* 0x000fc40007f3e0ff */
[----:B------:R-:W-:-:S03]  /*7fb0*/  IADD3.X R56, PT, PT, R55, R54, R39, P2, P3 ;  /* 0x0000003637387210 */ /* 0x000fc600017e6427 */
[----:B------:R-:W-:Y:S01]  /*7fc0*/  IMAD.X R52, R70, 0x1, R67, P1 ;  /* 0x0000000146347824 */ /* 0x000fe200008e0643 */
[----:B------:R-:W-:Y:S01]  /*7fd0*/  LOP3.LUT R61, R75, R56, RZ, 0x3c, !PT ;  /* 0x000000384b3d7212 */ /* 0x000fe200078e3cff */
[----:B------:R-:W-:Y:S01]  /*7fe0*/  IMAD.X R40, R38, 0x1, R73, P0 ;  /* 0x0000000126287824 */ /* 0x000fe200000e0649 */
[----:B------:R-:W-:Y:S02]  /*7ff0*/  IADD3 R10, P2, P3, R48, R57, R32 ;  /* 0x00000039300a7210 */ /* 0x000fe40007b5e020 */
[----:B------:R-:W-:Y:S02]  /*8000*/  LOP3.LUT R9, R44, R65, RZ, 0x3c, !PT ;  /* 0x000000412c097212 */ /* 0x000fe400078e3cff */
[----:B------:R-:W-:Y:S02]  /*8010*/  IADD3 R50, P0, PT, R6, R61, RZ ;  /* 0x0000003d06327210 */ /* 0x000fe40007f1e0ff */
[----:B------:R-:W-:Y:S02]  /*8020*/  LOP3.LUT R45, R45, R58, RZ, 0x3c, !PT ;  /* 0x0000003a2d2d7212 */ /* 0x000fe400078e3cff */
[----:B------:R-:W-:-:S02]  /*8030*/  LOP3.LUT R6, R11, R52, RZ, 0x3c, !PT ;  /* 0x000000340b067212 */ /* 0x000fc400078e3cff */
[----:B------:R-:W-:Y:S01]  /*8040*/  IADD3.X R57, PT, PT, R47, R46, R33, P2, P3 ;  /* 0x0000002e2f397210 */ /* 0x000fe200017e6421 */
[----:B------:R-:W-:Y:S01]  /*8050*/  IMAD.X R46, R53, 0x1, R9, P0 ;  /* 0x00000001352e7824 */ /* 0x000fe200000e0609 */
[----:B------:R-:W-:Y:S02]  /*8060*/  SHF.L.W.U32.HI R33, R6, 0x8, R45 ;  /* 0x0000000806217819 */ /* 0x000fe40000010e2d */
[----:B------:R-:W-:Y:S02]  /*8070*/  SHF.L.W.U32.HI R45, R45, 0x8, R6 ;  /* 0x000000082d2d7819 */ /* 0x000fe40000010e06 */
[----:B------:R-:W-:Y:S02]  /*8080*/  LOP3.LUT R53, R4, R57, RZ, 0x3c, !PT ;  /* 0x0000003904357212 */ /* 0x000fe400078e3cff */
[----:B------:R-:W-:Y:S02]  /*8090*/  LOP3.LUT R59, R59, R50, RZ, 0x3c, !PT ;  /* 0x000000323b3b7212 */ /* 0x000fe400078e3cff */
[----:B------:R-:W-:-:S02]  /*80a0*/  LOP3.LUT R4, R55, R46, RZ, 0x3c, !PT ;  /* 0x0000002e37047212 */ /* 0x000fc400078e3cff */
[----:B------:R-:W-:Y:S02]  /*80b0*/  IADD3 R60, P0, P1, R60, R45, R34 ;  /* 0x0000002d3c3c7210 */ /* 0x000fe4000791e022 */
[----:B------:R-:W-:Y:S02]  /*80c0*/  LOP3.LUT R39, R42, R21, RZ, 0x3c, !PT ;  /* 0x000000152a277212 */ /* 0x000fe400078e3cff */
[----:B------:R-:W-:Y:S02]  /*80d0*/  LOP3.LUT R32, R63, R40, RZ, 0x3c, !PT ;  /* 0x000000283f207212 */ /* 0x000fe400078e3cff */
[----:B------:R-:W-:Y:S02]  /*80e0*/  LOP3.LUT R6, R5, R10, RZ, 0x3c, !PT ;  /* 0x0000000a05067212 */ /* 0x000fe400078e3cff */
[----:B------:R-:W-:Y:S02]  /*80f0*/  IADD3 R34, P2, PT, R8, R53, RZ ;  /* 0x0000003508227210 */ /* 0x000fe40007f5e0ff */
[----:B------:R-:W-:-:S02]  /*8100*/  SHF.L.W.U32.HI R51, R59, 0x8, R4 ;  /* 0x000000083b337819 */ /* 0x000fc40000010e04 */
[----:B------:R-:W-:Y:S01]  /*8110*/  IADD3.X R62, PT, PT, R71, R33, R35, P0, P1 ;  /* 0x00000021473e7210 */ /* 0x000fe200007e2423 */
[----:B------:R-:W-:Y:S01]  /*8120*/  IMAD.X R44, R7, 0x1, R6, P2 ;  /* 0x00000001072c7824 */ /* 0x000fe200010e0606 */
[----:B------:R-:W-:Y:S02]  /*8130*/  SHF.L.W.U32.HI R11, R39, 0x1, R32 ;  /* 0x00000001270b7819 */ /* 0x000fe40000010e20 */
[----:B------:R-:W-:Y:S02]  /*8140*/  SHF.L.W.U32.HI R39, R32, 0x1, R39 ;  /* 0x0000000120277819 */ /* 0x000fe40000010e27 */
[----:B------:R-:W-:Y:S02]  /*8150*/  SHF.L.W.U32.HI R35, R4, 0x8, R59 ;  /* 0x0000000804237819 */ /* 0x000fe40000010e3b */
[----:B------:R-:W-:Y:S02]  /*8160*/  IADD3 R54, P0, P1, R65, R51, R36 ;  /* 0x0000003341367210 */ /* 0x000fe4000791e024 */
[----:B------:R-:W-:-:S02]  /*8170*/  LOP3.LUT R32, R69, R60, RZ, 0x3c, !PT ;  /* 0x0000003c45207212 */ /* 0x000fc400078e3cff */
[----:B------:R-:W-:Y:S02]  /*8180*/  LOP3.LUT R55, R67, R62, RZ, 0x3c, !PT ;  /* 0x0000003e43377212 */ /* 0x000fe400078e3cff */
[----:B------:R-:W-:Y:S02]  /*8190*/  LOP3.LUT R48, R48, R34, RZ, 0x3c, !PT ;  /* 0x0000002230307212 */ /* 0x000fe400078e3cff */
[----:B------:R-:W-:Y:S02]  /*81a0*/  LOP3.LUT R5, R47, R44, RZ, 0x3c, !PT ;  /* 0x0000002c2f057212 */ /* 0x000fe400078e3cff */
[----:B------:R-:W-:Y:S02]  /*81b0*/  IADD3.X R56, PT, PT, R56, R35, R37, P0, P1 ;  /* 0x0000002338387210 */ /* 0x000fe400007e2425 */
[----:B------:R-:W-:Y:S02]  /*81c0*/  SHF.L.W.U32.HI R7, R55, 0x10, R32 ;  /* 0x0000001037077819 */ /* 0x000fe40000010e20 */
[----:B------:R-:W-:-:S02]  /*81d0*/  SHF.L.W.U32.HI R32, R32, 0x10, R55 ;  /* 0x0000001020207819 */ /* 0x000fc40000010e37 */
[----:B------:R-:W-:Y:S02]  /*81e0*/  SHF.L.W.U32.HI R47, R48, 0x8, R5 ;  /* 0x00000008302f7819 */ /* 0x000fe40000010e05 */
[----:B------:R-:W-:Y:S02]  /*81f0*/  LOP3.LUT R4, R61, R54, RZ, 0x3c, !PT ;  /* 0x000000363d047212 */ /* 0x000fe400078e3cff */
[----:B------:R-:W-:Y:S02]  /*8200*/  LOP3.LUT R55, R9, R56, RZ, 0x3c, !PT ;  /* 0x0000003809377212 */ /* 0x000fe400078e3cff */
[----:B------:R-:W-:Y:S02]  /*8210*/  IADD3 R58, P0, PT, R32, R58, RZ ;  /* 0x0000003a203a7210 */ /* 0x000fe40007f1e0ff */
[----:B------:R-:W-:Y:S02]  /*8220*/  SHF.L.W.U32.HI R37, R5, 0x8, R48 ;  /* 0x0000000805257819 */ /* 0x000fe40000010e30 */
[----:B----4-:R-:W-:-:S02]  /*8230*/  IADD3 R42, P1, P2, R10, R47, R12 ;  /* 0x0000002f0a2a7210 */ /* 0x010fc40007a3e00c */
[----:B------:R-:W-:Y:S02]  /*8240*/  SHF.L.W.U32.HI R9, R4, 0x10, R55 ;  /* 0x0000001004097819 */ /* 0x000fe40000010e37 */
[----:B------:R-:W-:Y:S01]  /*8250*/  SHF.L.W.U32.HI R10, R55, 0x10, R4 ;  /* 0x00000010370a7819 */ /* 0x000fe20000010e04 */
[----:B------:R-:W-:Y:S01]  /*8260*/  IMAD.X R4, R7, 0x1, R52, P0 ;  /* 0x0000000107047824 */ /* 0x000fe200000e0634 */
[----:B------:R-:W-:Y:S02]  /*8270*/  IADD3.X R52, PT, PT, R57, R37, R13, P1, P2 ;  /* 0x0000002539347210 */ /* 0x000fe40000fe440d */
[----:B------:R-:W-:Y:S02]  /*8280*/  IADD3 R36, P0, PT, R9, R50, RZ ;  /* 0x0000003209247210 */ /* 0x000fe40007f1e0ff */
[----:B------:R-:W-:Y:S02]  /*8290*/  LOP3.LUT R45, R45, R58, RZ, 0x3c, !PT ;  /* 0x0000003a2d2d7212 */ /* 0x000fe400078e3cff */
[----:B------:R-:W-:Y:S01]  /*82a0*/  LOP3.LUT R12, R33, R4, RZ, 0x3c, !PT ;  /* 0x00000004210c7212 */ /* 0x000fe200078e3cff */
[----:B------:R-:W-:Y:S01]  /*82b0*/  IMAD.X R46, R10, 0x1, R46, P0 ;  /* 0x000000010a2e7824 */ /* 0x000fe200000e062e */
[----:B------:R-:W-:-:S02]  /*82c0*/  LOP3.LUT R8, R53, R42, RZ, 0x3c, !PT ;  /* 0x0000002a35087212 */ /* 0x000fc400078e3cff */
[----:B------:R-:W-:Y:S02]  /*82d0*/  LOP3.LUT R13, R6, R52, RZ, 0x3c, !PT ;  /* 0x00000034060d7212 */ /* 0x000fe400078e3cff */
[----:B------:R-:W-:Y:S02]  /*82e0*/  SHF.L.W.U32.HI R5, R45, 0x1, R12 ;  /* 0x000000012d057819 */ /* 0x000fe40000010e0c */
[----:B------:R-:W-:Y:S02]  /*82f0*/  SHF.L.W.U32.HI R6, R12, 0x1, R45 ;  /* 0x000000010c067819 */ /* 0x000fe40000010e2d */
[----:B------:R-:W-:Y:S02]  /*8300*/  SHF.L.W.U32.HI R45, R8, 0x10, R13 ;  /* 0x00000010082d7819 */ /* 0x000fe40000010e0d */
[----:B------:R-:W-:Y:S02]  /*8310*/  LOP3.LUT R51, R51, R36, RZ, 0x3c, !PT ;  /* 0x0000002433337212 */ /* 0x000fe400078e3cff */
[----:B------:R-:W-:-:S02]  /*8320*/  LOP3.LUT R12, R35, R46, RZ, 0x3c, !PT ;  /* 0x0000002e230c7212 */ /* 0x000fc400078e3cff */
[----:B------:R-:W-:Y:S02]  /*8330*/  IADD3 R50, P1, P2, R6, R49, R14 ;  /* 0x0000003106327210 */ /* 0x000fe40007a3e00e */
[----:B------:R-:W-:Y:S02]  /*8340*/  SHF.L.W.U32.HI R8, R13, 0x10, R8 ;  /* 0x000000100d087819 */ /* 0x000fe40000010e08 */
[----:B------:R-:W-:Y:S02]  /*8350*/  IADD3 R34, P0, PT, R45, R34, RZ ;  /* 0x000000222d227210 */ /* 0x000fe40007f1e0ff */
[----:B------:R-:W-:Y:S02]  /*8360*/  SHF.L.W.U32.HI R33, R12, 0x1, R51 ;  /* 0x000000010c217819 */ /* 0x000fe40000010e33 */
[----:B------:R-:W-:Y:S01]  /*8370*/  IADD3.X R49, PT, PT, R5, R43, R15, P1, P2 ;  /* 0x0000002b05317210 */ /* 0x000fe20000fe440f */
[----:B------:R-:W-:Y:S01]  /*8380*/  IMAD.X R35, R8, 0x1, R44, P0 ;  /* 0x0000000108237824 */ /* 0x000fe200000e062c */
[----:B------:R-:W-:-:S02]  /*8390*/  SHF.L.W.U32.HI R13, R51, 0x1, R12 ;  /* 0x00000001330d7819 */ /* 0x000fc40000010e0c */
[----:B------:R-:W-:Y:S02]  /*83a0*/  IADD3 R48, P0, P1, R33, R60, R16 ;  /* 0x0000003c21307210 */ /* 0x000fe4000791e010 */
[----:B------:R-:W-:Y:S02]  /*83b0*/  LOP3.LUT R12, R8, R49, RZ, 0x3c, !PT ;  /* 0x00000031080c7212 */ /* 0x000fe400078e3cff */
[----:B------:R-:W-:Y:S02]  /*83c0*/  LOP3.LUT R15, R47, R34, RZ, 0x3c, !PT ;  /* 0x000000222f0f7212 */ /* 0x000fe400078e3cff */
[----:B------:R-:W-:Y:S02]  /*83d0*/  LOP3.LUT R14, R37, R35, RZ, 0x3c, !PT ;  /* 0x00000023250e7212 */ /* 0x000fe400078e3cff */
[----:B------:R-:W-:Y:S02]  /*83e0*/  IADD3.X R43, PT, PT, R13, R62, R17, P0, P1 ;  /* 0x0000003e0d2b7210 */ /* 0x000fe400007e2411 */
[----:B------:R-:W-:-:S02]  /*83f0*/  IADD3 R47, P0, PT, R12, R36, RZ ;  /* 0x000000240c2f7210 */ /* 0x000fc40007f1e0ff */
[----:B------:R-:W-:Y:S02]  /*8400*/  LOP3.LUT R53, R45, R50, RZ, 0x3c, !PT ;  /* 0x000000322d357212 */ /* 0x000fe400078e3cff */
[----:B------:R-:W-:Y:S02]  /*8410*/  SHF.L.W.U32.HI R17, R14, 0x1, R15 ;  /* 0x000000010e117819 */ /* 0x000fe40000010e0f */
[----:B------:R-:W-:Y:S01]  /*8420*/  LOP3.LUT R44, R38, R43, RZ, 0x3c, !PT ;  /* 0x0000002b262c7212 */ /* 0x000fe200078e3cff */
[----:B------:R-:W-:Y:S01]  /*8430*/  IMAD.X R53, R53, 0x1, R46, P0 ;  /* 0x0000000135357824 */ /* 0x000fe200000e062e */
[----:B------:R-:W-:Y:S02]  /*8440*/  SHF.L.W.U32.HI R15, R15, 0x1, R14 ;  /* 0x000000010f0f7819 */ /* 0x000fe40000010e0e */
[----:B------:R-:W-:Y:S02]  /*8450*/  IADD3 R37, P1, P2, R17, R54, R18 ;  /* 0x0000003611257210 */ /* 0x000fe40007a3e012 */
[----:B------:R-:W-:-:S02]  /*8460*/  IADD3 R44, P0, PT, R44, R34, RZ ;  /* 0x000000222c2c7210 */ /* 0x000fc40007f1e0ff */
[----:B------:R-:W-:Y:S02]  /*8470*/  LOP3.LUT R46, R41, R48, RZ, 0x3c, !PT ;  /* 0x00000030292e7212 */ /* 0x000fe400078e3cff */
[----:B------:R-:W-:Y:S02]  /*8480*/  IADD3.X R36, PT, PT, R15, R56, R19, P1, P2 ;  /* 0x000000380f247210 */ /* 0x000fe40000fe4413 */
[----:B------:R-:W-:Y:S01]  /*8490*/  LOP3.LUT R6, R6, R47, RZ, 0x3c, !PT ;  /* 0x0000002f06067212 */ /* 0x000fe200078e3cff */
[----:B------:R-:W-:Y:S01]  /*84a0*/  IMAD.X R46, R46, 0x1, R35, P0 ;  /* 0x000000012e2e7824 */ /* 0x000fe200000e0623 */
[----:B------:R-:W-:Y:S02]  /*84b0*/  LOP3.LUT R5, R5, R53, RZ, 0x3c, !PT ;  /* 0x0000003505057212 */ /* 0x000fe400078e3cff */
[----:B------:R-:W-:Y:S02]  /*84c0*/  IADD3 R18, P1, P2, R39, R42, R22 ;  /* 0x0000002a27127210 */ /* 0x000fe40007a3e016 */
[----:B------:R-:W-:-:S02]  /*84d0*/  LOP3.LUT R34, R7, R36, RZ, 0x3c, !PT ;  /* 0x0000002407227212 */ /* 0x000fc400078e3cff */
[----:B------:R-:W-:Y:S02]  /*84e0*/  SHF.L.W.U32.HI R12, R5, 0x8, R6 ;  /* 0x00000008050c7819 */ /* 0x000fe40000010e06 */
[----:B------:R-:W-:Y:S02]  /*84f0*/  SHF.L.W.U32.HI R19, R6, 0x8, R5 ;  /* 0x0000000806137819 */ /* 0x000fe40000010e05 */
[----:B------:R-:W-:Y:S02]  /*8500*/  IADD3.X R35, PT, PT, R11, R52, R23, P1, P2 ;  /* 0x000000340b237210 */ /* 0x000fe40000fe4417 */
[----:B------:R-:W-:Y:S02]  /*8510*/  LOP3.LUT R23, R33, R44, RZ, 0x3c, !PT ;  /* 0x0000002c21177212 */ /* 0x000fe400078e3cff */
[----:B------:R-:W-:Y:S02]  /*8520*/  LOP3.LUT R6, R13, R46, RZ, 0x3c, !PT ;  /* 0x0000002e0d067212 */ /* 0x000fe400078e3cff */
[----:B------:R-:W-:-:S02]  /*8530*/  IADD3 R34, P2, PT, R34, R21, RZ ;  /* 0x0000001522227210 */ /* 0x000fc40007f5e0ff */
[----:B------:R-:W-:Y:S02]  /*8540*/  LOP3.LUT R5, R32, R37, RZ, 0x3c, !PT ;  /* 0x0000002520057212 */ /* 0x000fe400078e3cff */
[----:B------:R-:W-:Y:S02]  /*8550*/  IADD3 R21, P0, P1, R50, R19, R24 ;  /* 0x0000001332157210 */ /* 0x000fe4000791e018 */
[----:B------:R-:W-:Y:S02]  /*8560*/  SHF.L.W.U32.HI R13, R6, 0x8, R23 ;  /* 0x00000008060d7819 */ /* 0x000fe40000010e17 */
[----:B------:R-:W-:Y:S02]  /*8570*/  SHF.L.W.U32.HI R23, R23, 0x8, R6 ;  /* 0x0000000817177819 */ /* 0x000fe40000010e06 */
[----:B------:R-:W-:Y:S01]  /*8580*/  LOP3.LUT R14, R10, R35, RZ, 0x3c, !PT ;  /* 0x000000230a0e7212 */ /* 0x000fe200078e3cff */
[----:B------:R-:W-:Y:S01]  /*8590*/  IMAD.X R40, R5, 0x1, R40, P2 ;  /* 0x0000000105287824 */ /* 0x000fe200010e0628 */
[----:B------:R-:W-:-:S02]  /*85a0*/  IADD3.X R42, PT, PT, R49, R12, R25, P0, P1 ;  /* 0x0000000c312a7210 */ /* 0x000fc400007e2419 */
[----:B------:R-:W-:Y:S02]  /*85b0*/  IADD3 R51, P0, P1, R48, R23, R26 ;  /* 0x0000001730337210 */ /* 0x000fe4000791e01a */
[----:B------:R-:W-:Y:S02]  /*85c0*/  IADD3 R14, P2, PT, R14, R58, RZ ;  /* 0x0000003a0e0e7210 */ /* 0x000fe40007f5e0ff */
[----:B------:R-:W-:Y:S02]  /*85d0*/  LOP3.LUT R25, R9, R18, RZ, 0x3c, !PT ;  /* 0x0000001209197212 */ /* 0x000fe400078e3cff */
[----:B------:R-:W-:Y:S02]  /*85e0*/  LOP3.LUT R8, R21, R8, R49, 0x96, !PT ;  /* 0x0000000815087212 */ /* 0x000fe400078e9631 */
[----:B------:R-:W-:Y:S02]  /*85f0*/  LOP3.LUT R45, R42, R45, R50, 0x96, !PT ;  /* 0x0000002d2a2d7212 */ /* 0x000fe400078e9632 */
[----:B------:R-:W-:-:S02]  /*8600*/  LOP3.LUT R17, R17, R34, RZ, 0x3c, !PT ;  /* 0x0000002211117212 */ /* 0x000fc400078e3cff */
[----:B------:R-:W-:Y:S02]  /*8610*/  LOP3.LUT R6, R15, R40, RZ, 0x3c, !PT ;  /* 0x000000280f067212 */ /* 0x000fe400078e3cff */
[----:B------:R-:W-:Y:S01]  /*8620*/  IADD3.X R52, PT, PT, R43, R13, R27, P0, P1 ;  /* 0x0000000d2b347210 */ /* 0x000fe200007e241b */
[----:B------:R-:W-:Y:S01]  /*8630*/  IMAD.X R16, R25, 0x1, R4, P2 ;  /* 0x0000000119107824 */ /* 0x000fe200010e0604 */
[----:B------:R-:W-:Y:S02]  /*8640*/  SHF.L.W.U32.HI R5, R8, 0x10, R45 ;  /* 0x0000001008057819 */ /* 0x000fe40000010e2d */
[----:B------:R-:W-:Y:S02]  /*8650*/  SHF.L.W.U32.HI R15, R6, 0x8, R17 ;  /* 0x00000008060f7819 */ /* 0x000fe40000010e11 */
[----:B------:R-:W-:Y:S02]  /*8660*/  LOP3.LUT R38, R51, R38, R43, 0x96, !PT ;  /* 0x0000002633267212 */ /* 0x000fe400078e962b */
[----:B------:R-:W-:-:S02]  /*8670*/  LOP3.LUT R41, R52, R41, R48, 0x96, !PT ;  /* 0x0000002934297212 */ /* 0x000fc400078e9630 */
[----:B------:R-:W-:Y:S02]  /*8680*/  SHF.L.W.U32.HI R17, R17, 0x8, R6 ;  /* 0x0000000811117819 */ /* 0x000fe40000010e06 */
[----:B------:R-:W-:Y:S02]  /*8690*/  SHF.L.W.U32.HI R4, R45, 0x10, R8 ;  /* 0x000000102d047819 */ /* 0x000fe40000010e08 */
[----:B------:R-:W-:Y:S02]  /*86a0*/  IADD3 R6, P0, PT, R5, R47, RZ ;  /* 0x0000002f05067210 */ /* 0x000fe40007f1e0ff */
[----:B------:R-:W-:Y:S02]  /*86b0*/  LOP3.LUT R39, R39, R14, RZ, 0x3c, !PT ;  /* 0x0000000e27277212 */ /* 0x000fe400078e3cff */
[----:B------:R-:W-:Y:S02]  /*86c0*/  LOP3.LUT R8, R11, R16, RZ, 0x3c, !PT ;  /* 0x000000100b087212 */ /* 0x000fe400078e3cff */
[----:B------:R-:W-:Y:S01]  /*86d0*/  SHF.L.W.U32.HI R43, R38, 0x10, R41 ;  /* 0x00000010262b7819 */ /* 0x000fe20000010e29 */
[----:B------:R-:W-:Y:S01]  /*86e0*/  IMAD.X R53, R4, 0x1, R53, P0 ;  /* 0x0000000104357824 */ /* 0x000fe200000e0635 */
[----:B------:R-:W-:-:S02]  /*86f0*/  LOP3.LUT R45, R19, R6, RZ, 0x3c, !PT ;  /* 0x00000006132d7212 */ /* 0x000fc400078e3cff */
[----:B------:R-:W-:Y:S02]  /*8700*/  IADD3 R50, P1, P2, R37, R17, R28 ;  /* 0x0000001125327210 */ /* 0x000fe40007a3e01c */
[----:B------:R-:W-:Y:S02]  /*8710*/  SHF.L.W.U32.HI R25, R8, 0x8, R39 ;  /* 0x0000000808197819 */ /* 0x000fe40000010e27 */
[----:B------:R-:W-:Y:S02]  /*8720*/  SHF.L.W.U32.HI R19, R39, 0x8, R8 ;  /* 0x0000000827137819 */ /* 0x000fe40000010e08 */
[----:B------:R-:W-:Y:S02]  /*8730*/  SHF.L.W.U32.HI R49, R41, 0x10, R38 ;  /* 0x0000001029317819 */ /* 0x000fe40000010e26 */
[----:B------:R-:W-:Y:S02]  /*8740*/  IADD3 R8, P0, PT, R43, R44, RZ ;  /* 0x0000002c2b087210 */ /* 0x000fe40007f1e0ff */
[----:B------:R-:W-:-:S02]  /*8750*/  IADD3.X R54, PT, PT, R36, R15, R29, P1, P2 ;  /* 0x0000000f24367210 */ /* 0x000fc40000fe441d */
[----:B------:R-:W-:Y:S02]  /*8760*/  IADD3 R57, P1, P2, R18, R19, R30 ;  /* 0x0000001312397210 */ /* 0x000fe40007a3e01e */
[----:B------:R-:W-:Y:S01]  /*8770*/  LOP3.LUT R22, R50, R7, R36, 0x96, !PT ;  /* 0x0000000732167212 */ /* 0x000fe200078e9624 */
[----:B------:R-:W-:Y:S01]  /*8780*/  IMAD.X R7, R49, 0x1, R46, P0 ;  /* 0x0000000131077824 */ /* 0x000fe200000e062e */
[----:B------:R-:W-:Y:S02]  /*8790*/  LOP3.LUT R12, R12, R53, RZ, 0x3c, !PT ;  /* 0x000000350c0c7212 */ /* 0x000fe400078e3cff */
[----:B------:R-:W-:Y:S02]  /*87a0*/  IADD3.X R46, PT, PT, R35, R25, R31, P1, P2 ;  /* 0x00000019232e7210 */ /* 0x000fe40000fe441f */
[----:B------:R-:W-:Y:S02]  /*87b0*/  SHF.L.W.U32.HI R11, R45, 0x1, R12 ;  /* 0x000000012d0b7819 */ /* 0x000fe40000010e0c */
[----:B------:R-:W-:-:S02]  /*87c0*/  SHF.L.W.U32.HI R45, R12, 0x1, R45 ;  /* 0x000000010c2d7819 */ /* 0x000fc40000010e2d */
[----:B------:R-:W-:Y:S02]  /*87d0*/  LOP3.LUT R27, R54, R32, R37, 0x96, !PT ;  /* 0x00000020361b7212 */ /* 0x000fe400078e9625 */
[----:B------:R-:W-:Y:S02]  /*87e0*/  LOP3.LUT R24, R13, R7, RZ, 0x3c, !PT ;  /* 0x000000070d187212 */ /* 0x000fe400078e3cff */
[----:B------:R-:W-:Y:S02]  /*87f0*/  LOP3.LUT R12, R57, R10, R35, 0x96, !PT ;  /* 0x0000000a390c7212 */ /* 0x000fe400078e9623 */
[----:B------:R-:W-:Y:S02]  /*8800*/  LOP3.LUT R13, R46, R9, R18, 0x96, !PT ;  /* 0x000000092e0d7212 */ /* 0x000fe400078e9612 */
[----:B------:R-:W-:Y:S02]  /*8810*/  SHF.L.W.U32.HI R9, R22, 0x10, R27 ;  /* 0x0000001016097819 */ /* 0x000fe40000010e1b */
[----:B------:R-:W-:Y:S01]  /*8820*/  SHF.L.W.U32.HI R44, R12, 0x10, R13 ;  /* 0x000000100c2c7819 */ /* 0x000fe20000010e0d */
[----:B------:R-:W-:Y:S01]  /*8830*/  UIADD3 UR4, UPT, UPT, UR4, 0x1, URZ ;  /* 0x0000000104047890 */ /* 0x000fe2000fffe0ff */
[----:B------:R-:W-:-:S02]  /*8840*/  SHF.L.W.U32.HI R10, R27, 0x10, R22 ;  /* 0x000000101b0a7819 */ /* 0x000fc40000010e16 */
[----:B------:R-:W-:Y:S02]  /*8850*/  IADD3 R58, P0, PT, R9, R34, RZ ;  /* 0x00000022093a7210 */ /* 0x000fe40007f1e0ff */
[----:B------:R-:W-:Y:S02]  /*8860*/  SHF.L.W.U32.HI R75, R13, 0x10, R12 ;  /* 0x000000100d4b7819 */ /* 0x000fe40000010e0c */
[----:B------:R-:W-:Y:S01]  /*8870*/  IADD3 R68, P1, PT, R44, R14, RZ ;  /* 0x0000000e2c447210 */ /* 0x000fe20007f3e0ff */
[----:B------:R-:W-:Y:S01]  /*8880*/  UISETP.NE.AND UP0, UPT, UR4, 0xc, UPT ;  /* 0x0000000c0400788c */ /* 0x000fe2000bf05270 */
[----:B------:R-:W-:-:S03]  /*8890*/  IMAD.X R73, R10, 0x1, R40, P0 ;  /* 0x000000010a497824 */ /* 0x000fc600000e0628 */
[----:B------:R-:W-:Y:S01]  /*88a0*/  IMAD.X R70, R75, 0x1, R16, P1 ;  /* 0x000000014b467824 */ /* 0x000fe200008e0610 */
[----:B------:R-:W-:Y:S02]  /*88b0*/  LOP3.LUT R17, R17, R58, RZ, 0x3c, !PT ;  /* 0x0000003a11117212 */ /* 0x000fe400078e3cff */
[----:B------:R-:W-:Y:S02]  /*88c0*/  LOP3.LUT R48, R15, R73, RZ, 0x3c, !PT ;  /* 0x000000490f307212 */ /* 0x000fe400078e3cff */
[----:B------:R-:W-:Y:S02]  /*88d0*/  LOP3.LUT R23, R23, R8, RZ, 0x3c, !PT ;  /* 0x0000000817177212 */ /* 0x000fe400078e3cff */
[----:B------:R-:W-:Y:S02]  /*88e0*/  LOP3.LUT R19, R19, R68, RZ, 0x3c, !PT ;  /* 0x0000004413137212 */ /* 0x000fe400078e3cff */
[----:B------:R-:W-:Y:S02]  /*88f0*/  LOP3.LUT R12, R25, R70, RZ, 0x3c, !PT ;  /* 0x00000046190c7212 */ /* 0x000fe400078e3cff */
[----:B------:R-:W-:-:S02]  /*8900*/  SHF.L.W.U32.HI R47, R17, 0x1, R48 ;  /* 0x00000001112f7819 */ /* 0x000fc40000010e30 */
[----:B------:R-:W-:Y:S02]  /*8910*/  SHF.L.W.U32.HI R55, R23, 0x1, R24 ;  /* 0x0000000117377819 */ /* 0x000fe40000010e18 */
[----:B------:R-:W-:Y:S02]  /*8920*/  SHF.L.W.U32.HI R59, R24, 0x1, R23 ;  /* 0x00000001183b7819 */ /* 0x000fe40000010e17 */
[----:B------:R-:W-:Y:S02]  /*8930*/  SHF.L.W.U32.HI R48, R48, 0x1, R17 ;  /* 0x0000000130307819 */ /* 0x000fe40000010e11 */
[----:B------:R-:W-:Y:S02]  /*8940*/  SHF.L.W.U32.HI R65, R19, 0x1, R12 ;  /* 0x0000000113417819 */ /* 0x000fe40000010e0c */
[----:B------:R-:W-:Y:S01]  /*8950*/  SHF.L.W.U32.HI R56, R12, 0x1, R19 ;  /* 0x000000010c387819 */ /* 0x000fe20000010e13 */
[----:B------:R-:W-:Y:S01]  /*8960*/  UIADD3 UR23, UPT, UPT, UR23, 0x10, URZ ;  /* 0x0000001017177890 */ /* 0x000fe2000fffe0ff */
[----:B------:R-:W-:Y:S11]  /*8970*/  BRA.U UP0, `(.L_x_34) ;  /* 0xfffffff100707547 */ /* 0x000ff6000b83ffff */
[----:B------:R-:W0:Y:S01]  /*8980*/  LDCU.128 UR12, c[0x3][0x10] ;  /* 0x00c00200ff0c77ac */ /* 0x000e220008000c00 */
[----:B------:R-:W-:Y:S01]  /*8990*/  LOP3.LUT R36, R43, UR39, R56, 0x96, !PT ;  /* 0x000000272b247c12 */ /* 0x000fe2000f8e9638 */
[----:B------:R-:W-:Y:S01]  /*89a0*/  IMAD.U32 R99, RZ, RZ, UR33 ;  /* 0x00000021ff637e24 */ /* 0x000fe2000f8e00ff */
[----:B------:R-:W-:Y:S01]  /*89b0*/  LOP3.LUT R43, R44, UR18, R59, 0x96, !PT ;  /* 0x000000122c2b7c12 */ /* 0x000fe2000f8e963b */
[----:B------:R-:W1:Y:S01]  /*89c0*/  LDCU.64 UR42, c[0x3][0x8] ;  /* 0x00c00100ff2a77ac */ /* 0x000e620008000a00 */
[----:B------:R-:W-:Y:S02]  /*89d0*/  LOP3.LUT R44, R75, UR19, R55, 0x96, !PT ;  /* 0x000000134b2c7c12 */ /* 0x000fe4000f8e9637 */
[----:B------:R-:W-:Y:S01]  /*89e0*/  LOP3.LUT R13, R58, R21, RZ, 0x3c, !PT ;  /* 0x000000153a0d7212 */ /* 0x000fe200078e3cff */
[----:B------:R-:W2:Y:S01]  /*89f0*/  LDCU UR23, c[0x3][0x4] ;  /* 0x00c00080ff1777ac */ /* 0x000ea20008000800 */
[--C-:B------:R-:W-:Y:S02]  /*8a00*/  SHF.R.U32.HI R77, RZ, 0x8, R44.reuse ;  /* 0x00000008ff4d7819 */ /* 0x100fe4000001162c */
[--C-:B------:R-:W-:Y:S01]  /*8a10*/  SHF.R.U32.HI R78, RZ, 0x10, R44.reuse ;  /* 0x00000010ff4e7819 */ /* 0x100fe2000001162c */
[----:B------:R-:W3:Y:S01]  /*8a20*/  LDCU.64 UR44, c[0x3][0x28] ;  /* 0x00c00500ff2c77ac */ /* 0x000ee20008000a00 */
[----:B------:R-:W-:-:S02]  /*8a30*/  SHF.R.U32.HI R71, RZ, 0x18, R44 ;  /* 0x00000018ff477819 */ /* 0x000fc4000001162c */
[C-C-:B------:R-:W-:Y:S01]  /*8a40*/  SHF.R.U64 R80, R43.reuse, 0x8, R44.reuse ;  /* 0x000000082b507819 */ /* 0x140fe2000000122c */
[----:B------:R-:W4:Y:S01]  /*8a50*/  LDCU UR32, c[0x3][0x24] ;  /* 0x00c00480ff2077ac */ /* 0x000f220008000800 */
[----:B------:R-:W-:Y:S02]  /*8a60*/  SHF.R.U64 R79, R43, 0x10, R44 ;  /* 0x000000102b4f7819 */ /* 0x000fe4000000122c */
[----:B0-----:R-:W-:Y:S01]  /*8a70*/  LOP3.LUT R53, R53, UR13, R54, 0x96, !PT ;  /* 0x0000000d35357c12 */ /* 0x001fe2000f8e9636 */
[----:B------:R-:W0:Y:S01]  /*8a80*/  LDCU.64 UR40, c[0x3][0x38] ;  /* 0x00c00700ff2877ac */ /* 0x000e220008000a00 */
[----:B------:R-:W-:Y:S02]  /*8a90*/  LOP3.LUT R30, R6, UR12, R50, 0x96, !PT ;  /* 0x0000000c061e7c12 */ /* 0x000fe4000f8e9632 */
[----:B-1----:R-:W-:Y:S01]  /*8aa0*/  LOP3.LUT R51, R68, UR42, R51, 0x96, !PT ;  /* 0x0000002a44337c12 */ /* 0x002fe2000f8e9633 */
[----:B------:R-:W-:Y:S01]  /*8ab0*/  UISETP.LT.U32.AND UP0, UPT, UR6, 0x40, UPT ;  /* 0x000000400600788c */ /* 0x000fe2000bf01070 */
[----:B------:R-:W-:-:S02]  /*8ac0*/  LOP3.LUT R52, R70, UR43, R52, 0x96, !PT ;  /* 0x0000002b46347c12 */ /* 0x000fc4000f8e9634 */
[----:B------:R-:W-:Y:S01]  /*8ad0*/  LOP3.LUT R55, R7, UR15, R46, 0x96, !PT ;  /* 0x0000000f07377c12 */ /* 0x000fe2000f8e962e */
[----:B------:R-:W-:Y:S01]  /*8ae0*/  USEL UR4, UR6, 0x40, UP0 ;  /* 0x0000004006047887 */ /* 0x000fe20008000000 */
[----:B--2---:R-:W-:Y:S01]  /*8af0*/  LOP3.LUT R39, R73, UR23, R42, 0x96, !PT ;  /* 0x0000001749277c12 */ /* 0x004fe2000f8e962a */
[----:B------:R-:W-:Y:S01]  /*8b00*/  UISETP.GE.U32.AND UP0, UPT, UR6, 0x4, UPT ;  /* 0x000000040600788c */ /* 0x000fe2000bf06070 */
[----:B---3--:R-:W-:Y:S02]  /*8b10*/  LOP3.LUT R46, R10, UR45, R11, 0x96, !PT ;  /* 0x0000002d0a2e7c12 */ /* 0x008fe4000f8e960b */
[----:B------:R-:W-:Y:S02]  /*8b20*/  LOP3.LUT R45, R9, UR44, R45, 0x96, !PT ;  /* 0x0000002c092d7c12 */ /* 0x000fe4000f8e962d */
[----:B----4-:R-:W-:Y:S02]  /*8b30*/  LOP3.LUT R37, R49, UR32, R65, 0x96, !PT ;  /* 0x0000002031257c12 */ /* 0x010fe4000f8e9641 */
[----:B------:R-:W-:-:S02]  /*8b40*/  SHF.R.U32.HI R7, RZ, 0x10, R53 ;  /* 0x00000010ff077819 */ /* 0x000fc40000011635 */
[----:B------:R-:W-:Y:S02]  /*8b50*/  SHF.R.U32.HI R10, RZ, 0x18, R53 ;  /* 0x00000018ff0a7819 */ /* 0x000fe40000011635 */
[----:B0-----:R-:W-:Y:S02]  /*8b60*/  LOP3.LUT R42, R4, UR41, R47, 0x96, !PT ;  /* 0x00000029042a7c12 */ /* 0x001fe4000f8e962f */
[C-C-:B------:R-:W-:Y:S02]  /*8b70*/  SHF.R.U64 R9, R30.reuse, 0x10, R53.reuse ;  /* 0x000000101e097819 */ /* 0x140fe40000001235 */
[----:B------:R-:W-:Y:S02]  /*8b80*/  SHF.R.U64 R12, R30, 0x18, R53 ;  /* 0x000000181e0c7819 */ /* 0x000fe40000001235 */
[--C-:B------:R-:W-:Y:S02]  /*8b90*/  SHF.R.U32.HI R49, RZ, 0x8, R52.reuse ;  /* 0x00000008ff317819 */ /* 0x100fe40000011634 */
[----:B------:R-:W-:-:S02]  /*8ba0*/  SHF.R.U32.HI R56, RZ, 0x10, R52 ;  /* 0x00000010ff387819 */ /* 0x000fc40000011634 */
[--C-:B------:R-:W-:Y:S02]  /*8bb0*/  SHF.R.U32.HI R47, RZ, 0x18, R52.reuse ;  /* 0x00000018ff2f7819 */ /* 0x100fe40000011634 */
[C-C-:B------:R-:W-:Y:S02]  /*8bc0*/  SHF.R.U64 R54, R51.reuse, 0x8, R52.reuse ;  /* 0x0000000833367819 */ /* 0x140fe40000001234 */
[C-C-:B------:R-:W-:Y:S02]  /*8bd0*/  SHF.R.U64 R50, R51.reuse, 0x10, R52.reuse ;  /* 0x0000001033327819 */ /* 0x140fe40000001234 */
[----:B------:R-:W-:Y:S02]  /*8be0*/  SHF.R.U64 R35, R51, 0x18, R52 ;  /* 0x0000001833237819 */ /* 0x000fe40000001234 */
[----:B------:R-:W-:Y:S02]  /*8bf0*/  SHF.R.U64 R72, R43, 0x18, R44 ;  /* 0x000000182b487819 */ /* 0x000fe4000000122c */
[----:B------:R-:W-:-:S02]  /*8c00*/  LOP3.LUT R38, R13, 0x1010040, R94, 0x96, !PT ;  /* 0x010100400d267812 */ /* 0x000fc400078e965e */
[----:B------:R-:W-:Y:S02]  /*8c10*/  LOP3.LUT R41, R5, UR40, R48, 0x96, !PT ;  /* 0x0000002805297c12 */ /* 0x000fe4000f8e9630 */
[----:B------:R-:W-:Y:S02]  /*8c20*/  PRMT R10, R7, 0x3340, R10 ;  /* 0x00003340070a7816 */ /* 0x000fe4000000000a */
[----:B------:R-:W-:Y:S02]  /*8c30*/  LOP3.LUT R32, R8, UR14, R57, 0x96, !PT ;  /* 0x0000000e08207c12 */ /* 0x000fe4000f8e9639 */
        /* <DEDUP_REMOVED lines=9> */
[--C-:B------:R-:W-:Y:S02]  /*8cd0*/  SHF.R.U32.HI R48, RZ, 0x8, R39.reuse ;  /* 0x00000008ff307819 */ /* 0x100fe40000011627 */
[--C-:B------:R-:W-:Y:S02]  /*8ce0*/  SHF.R.U32.HI R40, RZ, 0x10, R39.reuse ;  /* 0x00000010ff287819 */ /* 0x100fe40000011627 */
[--C-:B------:R-:W-:Y:S02]  /*8cf0*/  SHF.R.U32.HI R33, RZ, 0x18, R39.reuse ;  /* 0x00000018ff217819 */ /* 0x100fe40000011627 */
[C-C-:B------:R-:W-:Y:S02]  /*8d00*/  SHF.R.U64 R31, R38.reuse, 0x8, R39.reuse ;  /* 0x00000008261f7819 */ /* 0x140fe40000001227 */
[C-C-:B------:R-:W-:Y:S02]  /*8d10*/  SHF.R.U64 R34, R38.reuse, 0x10, R39.reuse ;  /* 0x0000001026227819 */ /* 0x140fe40000001227 */
[----:B------:R-:W-:-:S02]  /*8d20*/  SHF.R.U64 R29, R38, 0x18, R39 ;  /* 0x00000018261d7819 */ /* 0x000fc40000001227 */
[----:B------:R-:W-:Y:S02]  /*8d30*/  SHF.R.U32.HI R14, RZ, 0x8, R53 ;  /* 0x00000008ff0e7819 */ /* 0x000fe40000011635 */
[----:B------:R-:W-:Y:S02]  /*8d40*/  PRMT R7, R4, 0x5410, R7 ;  /* 0x0000541004077816 */ /* 0x000fe40000000007 */
[----:B------:R-:W-:Y:S02]  /*8d50*/  PRMT R6, R5, 0x5410, R6 ;  /* 0x0000541005067816 */ /* 0x000fe40000000006 */
[----:B------:R-:W-:Y:S02]  /*8d60*/  SHF.R.U64 R13, R30, 0x8, R53 ;  /* 0x000000081e0d7819 */ /* 0x000fe40000001235 */
        /* <DEDUP_REMOVED lines=10> */
[----:B------:R-:W-:Y:S02]  /*8e10*/  SHF.R.U32.HI R21, RZ, 0x18, R55 ;  /* 0x00000018ff157819 */ /* 0x000fe40000011637 */
[----:B------:R-:W-:Y:S02]  /*8e20*/  PRMT R5, R4, 0x5410, R5 ;  /* 0x0000541004057816 */ /* 0x000fe40000000005 */
[C-C-:B------:R-:W-:Y:S02]  /*8e30*/  SHF.R.U64 R25, R32.reuse, 0x8, R55.reuse ;  /* 0x0000000820197819 */ /* 0x140fe40000001237 */
[----:B------:R-:W-:-:S02]  /*8e40*/  SHF.R.U64 R27, R32, 0x10, R55 ;  /* 0x00000010201b7819 */ /* 0x000fc40000001237 */
[----:B------:R-:W-:Y:S02]  /*8e50*/  SHF.R.U64 R22, R32, 0x18, R55 ;  /* 0x0000001820167819 */ /* 0x000fe40000001237 */
[--C-:B------:R-:W-:Y:S02]  /*8e60*/  SHF.R.U32.HI R61, RZ, 0x8, R46.reuse ;  /* 0x00000008ff3d7819 */ /* 0x100fe4000001162e */
[--C-:B------:R-:W-:Y:S02]  /*8e70*/  SHF.R.U32.HI R62, RZ, 0x10, R46.reuse ;  /* 0x00000010ff3e7819 */ /* 0x100fe4000001162e */
[----:B------:R-:W-:Y:S02]  /*8e80*/  SHF.R.U32.HI R57, RZ, 0x18, R46 ;  /* 0x00000018ff397819 */ /* 0x000fe4000001162e */
[----:B------:R-:W-:Y:S02]  /*8e90*/  PRMT R4, R9, 0x5410, R8 ;  /* 0x0000541009047816 */ /* 0x000fe40000000008 */
[----:B------:R-:W-:-:S02]  /*8ea0*/  SHF.R.U64 R64, R45, 0x8, R46 ;  /* 0x000000082d407819 */ /* 0x000fc4000000122e */
[C-C-:B------:R-:W-:Y:S01]  /*8eb0*/  SHF.R.U64 R63, R45.reuse, 0x10, R46.reuse ;  /* 0x000000102d3f7819 */ /* 0x140fe2000000122e */
[----:B------:R0:W-:Y:S01]  /*8ec0*/  STL.128 [R1+0x2000], R4 ;  /* 0x0020000401007387 */ /* 0x0001e20000100c00 */
[----:B------:R-:W-:Y:S02]  /*8ed0*/  SHF.R.U64 R58, R45, 0x18, R46 ;  /* 0x000000182d3a7819 */ /* 0x000fe4000000122e */
        /* <DEDUP_REMOVED lines=16> */
[----:B------:R-:W-:Y:S02]  /*8fe0*/  PRMT R11, R10, 0x5410, R11 ;  /* 0x000054100a0b7816 */ /* 0x000fe4000000000b */
[--C-:B------:R-:W-:Y:S02]  /*8ff0*/  SHF.R.U32.HI R73, RZ, 0x8, R42.reuse ;  /* 0x00000008ff497819 */ /* 0x100fe4000001162a */
[--C-:B------:R-:W-:Y:S02]  /*9000*/  SHF.R.U32.HI R74, RZ, 0x10, R42.reuse ;  /* 0x00000010ff4a7819 */ /* 0x100fe4000001162a */
[--C-:B------:R-:W-:Y:S02]  /*9010*/  SHF.R.U32.HI R69, RZ, 0x18, R42.reuse ;  /* 0x00000018ff457819 */ /* 0x100fe4000001162a */
[C-C-:B------:R-:W-:Y:S02]  /*9020*/  SHF.R.U64 R76, R41.reuse, 0x8, R42.reuse ;  /* 0x00000008294c7819 */ /* 0x140fe4000000122a */
[----:B------:R-:W-:-:S02]  /*9030*/  SHF.R.U64 R75, R41, 0x10, R42 ;  /* 0x00000010294b7819 */ /* 0x000fc4000000122a */
[----:B------:R-:W-:Y:S02]  /*9040*/  SHF.R.U64 R70, R41, 0x18, R42 ;  /* 0x0000001829467819 */ /* 0x000fe4000000122a */
[----:B------:R-:W-:Y:S02]  /*9050*/  PRMT R10, R13, 0x5410, R12 ;  /* 0x000054100d0a7816 */ /* 0x000fe4000000000c */
[----:B------:R-:W-:Y:S02]  /*9060*/  PRMT R15, R14, 0x5410, R15 ;  /* 0x000054100e0f7816 */ /* 0x000fe4000000000f */
[----:B------:R-:W-:Y:S01]  /*9070*/  PRMT R14, R19, 0x5410, R18 ;  /* 0x00005410130e7816 */ /* 0x000fe20000000012 */
[----:B------:R0:W-:Y:S01]  /*9080*/  STL.128 [R1+0x2010], R8 ;  /* 0x0020100801007387 */ /* 0x0001e20000100c00 */
        /* <DEDUP_REMOVED lines=10> */
[----:B------:R-:W-:Y:S01]  /*9130*/  PRMT R19, R81, 0x5410, R26 ;  /* 0x0000541051137816 */ /* 0x000fe2000000001a */
[----:B------:R-:W-:Y:S01]  /*9140*/  IMAD.MOV.U32 R26, RZ, RZ, RZ ;  /* 0x000000ffff1a7224 */ /* 0x000fe200078e00ff */
[----:B------:R-:W-:Y:S01]  /*9150*/  PRMT R18, R83, 0x5410, R28 ;  /* 0x0000541053127816 */ /* 0x000fe2000000001c */
[----:B------:R0:W-:Y:S01]  /*9160*/  STL.128 [R1+0x2020], R12 ;  /* 0x0020200c01007387 */ /* 0x0001e20000100c00 */
[----:B------:R-:W-:-:S03]  /*9170*/  IMAD.MOV.U32 R28, RZ, RZ, R20 ;  /* 0x000000ffff1c7224 */ /* 0x000fc600078e0014 */
[----:B------:R0:W-:Y:S01]  /*9180*/  STL.128 [R1+0x2030], R16 ;  /* 0x0020301001007387 */ /* 0x0001e20000100c00 */
[----:B------:R-:W-:Y:S05]  /*9190*/  BRA.U !UP0, `(.L_x_35) ;  /* 0x0000000108587547 */ /* 0x000fea000b800000 */
[----:B------:R-:W-:Y:S01]  /*91a0*/  IMAD.MOV.U32 R28, RZ, RZ, R20 ;  /* 0x000000ffff1c7224 */ /* 0x000fe200078e0014 */
[----:B------:R-:W-:Y:S01]  /*91b0*/  ULOP3.LUT UR30, UR4, 0x7c, URZ, 0xc0, !UPT ;  /* 0x0000007c041e7892 */ /* 0x000fe2000f8ec0ff */
[----:B0-----:R-:W-:-:S11]  /*91c0*/  IMAD.MOV.U32 R4, RZ, RZ, RZ ;  /* 0x000000ffff047224 */ /* 0x001fd600078e00ff */
.L_x_36:
[----:B------:R-:W-:-:S05]  /*91d0*/  IMAD.IADD R9, R1, 0x1, R4 ;  /* 0x0000000101097824 */ /* 0x000fca00078e0204 */
[----:B0-----:R-:W2:Y:S01]  /*91e0*/  LDL R5, [R9+0x2000] ;  /* 0x0020000009057983 */ /* 0x001ea20000100800 */
[C-C-:B------:R-:W-:Y:S01]  /*91f0*/  IMAD.IADD R13, R1.reuse, 0x1, R28.reuse ;  /* 0x00000001010d7824 */ /* 0x140fe200078e021c */
[C-C-:B------:R-:W-:Y:S01]  /*9200*/  IADD3 R12, PT, PT, R1.reuse, 0x1, R28.reuse ;  /* 0x00000001010c7810 */ /* 0x140fe20007ffe01c */
[----:B------:R-:W-:Y:S01]  /*9210*/  VIADD R4, R4, 0x4 ;  /* 0x0000000404047836 */ /* 0x000fe20000000000 */
[C-C-:B------:R-:W-:Y:S02]  /*9220*/  IADD3 R11, PT, PT, R1.reuse, 0x2, R28.reuse ;  /* 0x00000002010b7810 */ /* 0x140fe40007ffe01c */
[----:B------:R-:W-:Y:S01]  /*9230*/  IADD3 R10, PT, PT, R1, 0x3, R28 ;  /* 0x00000003010a7810 */ /* 0x000fe20007ffe01c */
[----:B------:R-:W-:Y:S01]  /*9240*/  VIADD R28, R28, 0x4 ;  /* 0x000000041c1c7836 */ /* 0x000fe20000000000 */
[----:B------:R-:W-:Y:S02]  /*9250*/  ISETP.NE.AND P0, PT, R4, UR30, PT ;  /* 0x0000001e04007c0c */ /* 0x000fe4000bf05270 */
[----:B--2---:R-:W-:-:S02]  /*9260*/  PRMT R6, R5, 0x7770, RZ ;  /* 0x0000777005067816 */ /* 0x004fc400000000ff */
[C---:B------:R-:W-:Y:S02]  /*9270*/  PRMT R7, R5.reuse, 0x7771, RZ ;  /* 0x0000777105077816 */ /* 0x040fe400000000ff */
[C---:B------:R-:W-:Y:S01]  /*9280*/  PRMT R8, R5.reuse, 0x7772, RZ ;  /* 0x0000777205087816 */ /* 0x040fe200000000ff */
[----:B------:R0:W-:Y:S01]  /*9290*/  STL.U8 [R13], R6 ;  /* 0x000000060d007387 */ /* 0x0001e20000100000 */
[----:B------:R-:W-:-:S03]  /*92a0*/  PRMT R5, R5, 0x7773, RZ ;  /* 0x0000777305057816 */ /* 0x000fc600000000ff */
[----:B------:R0:W-:Y:S04]  /*92b0*/  STL.U8 [R12], R7 ;  /* 0x000000070c007387 */ /* 0x0001e80000100000 */
[----:B------:R0:W-:Y:S04]  /*92c0*/  STL.U8 [R11], R8 ;  /* 0x000000080b007387 */ /* 0x0001e80000100000 */
[----:B------:R0:W-:Y:S01]  /*92d0*/  STL.U8 [R10], R5 ;  /* 0x000000050a007387 */ /* 0x0001e20000100000 */
[----:B------:R-:W-:Y:S05]  /*92e0*/  @P0 BRA `(.L_x_36) ;  /* 0xfffffffc00b80947 */ /* 0x000fea000383ffff */
[----:B------:R-:W-:-:S07]  /*92f0*/  IMAD.U32 R26, RZ, RZ, UR30 ;  /* 0x0000001eff1a7e24 */ /* 0x000fce000f8e00ff */
.L_x_35:
[----:B------:R-:W-:Y:S01]  /*9300*/  ULOP3.LUT UP0, UR30, UR4, 0x3, URZ, 0xc0, !UPT ;  /* 0x00000003041e7892 */ /* 0x000fe2000f80c0ff */
[----:B------:R-:W-:-:S08]  /*9310*/  IMAD.MOV.U32 R20, RZ, RZ, R28 ;  /* 0x000000ffff147224 */ /* 0x000fd000078e001c */
[----:B------:R-:W-:Y:S05]  /*9320*/  BRA.U !UP0, `(.L_x_37) ;  /* 0x0000000108447547 */ /* 0x000fea000b800000 */
[----:B------:R-:W-:-:S05]  /*9330*/  IMAD.IADD R26, R1, 0x1, R26 ;  /* 0x00000001011a7824 */ /* 0x000fca00078e021a */
[----:B0-----:R-:W2:Y:S01]  /*9340*/  LDL.U8 R4, [R26+0x2000] ;  /* 0x002000001a047983 */ /* 0x001ea20000100000 */
[----:B------:R-:W-:Y:S01]  /*9350*/  IMAD.IADD R5, R1, 0x1, R28 ;  /* 0x0000000101057824 */ /* 0x000fe200078e021c */
[----:B------:R-:W-:Y:S01]  /*9360*/  UISETP.NE.AND UP0, UPT, UR30, 0x1, UPT ;  /* 0x000000011e00788c */ /* 0x000fe2000bf05270 */
[----:B------:R-:W-:-:S03]  /*9370*/  VIADD R20, R28, 0x1 ;  /* 0x000000011c147836 */ /* 0x000fc60000000000 */
[----:B--2---:R1:W-:Y:S05]  /*9380*/  STL.U8 [R5], R4 ;  /* 0x0000000405007387 */ /* 0x0043ea0000100000 */
[----:B------:R-:W-:Y:S05]  /*9390*/  BRA.U !UP0, `(.L_x_37) ;  /* 0x0000000108287547 */ /* 0x000fea000b800000 */
[----:B-1----:R-:W2:Y:S01]  /*93a0*/  LDL.U8 R4, [R26+0x2001] ;  /* 0x002001001a047983 */ /* 0x002ea20000100000 */
[----:B------:R-:W-:Y:S01]  /*93b0*/  IMAD.IADD R5, R1, 0x1, R20 ;  /* 0x0000000101057824 */ /* 0x000fe200078e0214 */
[----:B------:R-:W-:Y:S01]  /*93c0*/  UISETP.NE.AND UP0, UPT, UR30, 0x2, UPT ;  /* 0x000000021e00788c */ /* 0x000fe2000bf05270 */
[----:B------:R-:W-:-:S03]  /*93d0*/  VIADD R20, R28, 0x2 ;  /* 0x000000021c147836 */ /* 0x000fc60000000000 */
[----:B--2---:R2:W-:Y:S05]  /*93e0*/  STL.U8 [R5], R4 ;  /* 0x0000000405007387 */ /* 0x0045ea0000100000 */
[----:B------:R-:W-:Y:S05]  /*93f0*/  BRA.U !UP0, `(.L_x_37) ;  /* 0x0000000108107547 */ /* 0x000fea000b800000 */
[----:B--2---:R-:W2:Y:S01]  /*9400*/  LDL.U8 R4, [R26+0x2002] ;  /* 0x002002001a047983 */ /* 0x004ea20000100000 */
[----:B------:R-:W-:Y:S02]  /*9410*/  IMAD.IADD R5, R1, 0x1, R20 ;  /* 0x0000000101057824 */ /* 0x000fe400078e0214 */
[----:B------:R-:W-:-:S03]  /*9420*/  VIADD R20, R28, 0x3 ;  /* 0x000000031c147836 */ /* 0x000fc60000000000 */
[----:B--2---:R3:W-:Y:S04]  /*9430*/  STL.U8 [R5], R4 ;  /* 0x0000000405007387 */ /* 0x0047e80000100000 */
.L_x_37:
[----:B------:R-:W-:Y:S01]  /*9440*/  UIADD3 UR6, UPT, UPT, -UR4, UR6, URZ ;  /* 0x0000000604067290 */ /* 0x000fe2000fffe1ff */
[--C-:B0-----:R-:W-:Y:S02]  /*9450*/  SHF.R.U32.HI R16, RZ, 0x18, R53.reuse ;  /* 0x00000018ff107819 */ /* 0x101fe40000011635 */
[--C-:B------:R-:W-:Y:S01]  /*9460*/  SHF.R.U32.HI R17, RZ, 0x10, R53.reuse ;  /* 0x00000010ff117819 */ /* 0x100fe20000011635 */
[----:B------:R-:W-:Y:S01]  /*9470*/  UISETP.NE.AND UP0, UPT, UR6, URZ, UPT ;  /* 0x000000ff0600728c */ /* 0x000fe2000bf05270 */
[--C-:B------:R-:W-:Y:S02]  /*9480*/  SHF.R.U32.HI R18, RZ, 0x8, R53.reuse ;  /* 0x00000008ff127819 */ /* 0x100fe40000011635 */
[C-C-:B------:R-:W-:Y:S02]  /*9490*/  SHF.R.U64 R26, R30.reuse, 0x18, R53.reuse ;  /* 0x000000181e1a7819 */ /* 0x140fe40000001235 */
[C-C-:B------:R-:W-:Y:S02]  /*94a0*/  SHF.R.U64 R81, R30.reuse, 0x10, R53.reuse ;  /* 0x000000101e517819 */ /* 0x140fe40000001235 */
[----:B------:R-:W-:-:S02]  /*94b0*/  SHF.R.U64 R19, R30, 0x8, R53 ;  /* 0x000000081e137819 */ /* 0x000fc40000001235 */
[----:B------:R-:W-:Y:S05]  /*94c0*/  BRA.U UP0, `(.L_x_38) ;  /* 0xffffffd900c87547 */ /* 0x000fea000b83ffff */
[----:B------:R-:W4:Y:S01]  /*94d0*/  LDL.128 R32, [R1] ;  /* 0x0000000001207983 */ /* 0x000f220000100c00 */
[----:B------:R-:W0:Y:S01]  /*94e0*/  LDC.64 R50, c[0x3][0x8] ;  /* 0x00c00200ff327b82 */ /* 0x000e220000000a00 */
[----:B------:R-:W5:Y:S02]  /*94f0*/  LDCU UR4, c[0x0][0x3b0] ;  /* 0x00007600ff0477ac */ /* 0x000f640008000800 */
[----:B------:R-:W5:Y:S04]  /*9500*/  LDL.128 R24, [R1+0x10] ;  /* 0x0000100001187983 */ /* 0x000f680000100c00 */
[----:B------:R-:W5:Y:S01]  /*9510*/  LDL.128 R16, [R1+0x20] ;  /* 0x0000200001107983 */ /* 0x000f620000100c00 */
[----:B------:R-:W0:Y:S03]  /*9520*/  LDC.64 R48, c[0x3][RZ] ;  /* 0x00c00000ff307b82 */ /* 0x000e260000000a00 */
[----:B------:R-:W5:Y:S04]  /*9530*/  LDL.128 R20, [R1+0x30] ;  /* 0x0000300001147983 */ /* 0x000f680000100c00 */
[----:B-123--:R-:W2:Y:S01]  /*9540*/  LDL.128 R4, [R1+0x40] ;  /* 0x0000400001047983 */ /* 0x00eea20000100c00 */
[----:B------:R-:W1:Y:S03]  /*9550*/  LDC.64 R40, c[0x3][0x10] ;  /* 0x00c00400ff287b82 */ /* 0x000e660000000a00 */
[----:B------:R-:W3:Y:S04]  /*9560*/  LDL.128 R8, [R1+0x50] ;  /* 0x0000500001087983 */ /* 0x000ee80000100c00 */
[----:B------:R-:W2:Y:S01]  /*9570*/  LDL.128 R12, [R1+0x60] ;  /* 0x00006000010c7983 */ /* 0x000ea20000100c00 */
[----:B------:R-:W1:Y:S03]  /*9580*/  LDC.64 R42, c[0x3][0x18] ;  /* 0x00c00600ff2a7b82 */ /* 0x000e660000000a00 */
[----:B------:R-:W3:Y:S04]  /*9590*/  LDL.128 R80, [R1+0x70] ;  /* 0x0000700001507983 */ /* 0x000ee80000100c00 */
[----:B------:R-:W2:Y:S01]  /*95a0*/  LDL.128 R64, [R1+0x80] ;  /* 0x0000800001407983 */ /* 0x000ea20000100c00 */
[----:B------:R-:W1:Y:S03]  /*95b0*/  LDC.64 R36, c[0x3][0x20] ;  /* 0x00c00800ff247b82 */ /* 0x000e660000000a00 */
[----:B------:R-:W3:Y:S04]  /*95c0*/  LDL.128 R76, [R1+0x90] ;  /* 0x00009000014c7983 */ /* 0x000ee80000100c00 */
[----:B0-----:R-:W-:Y:S01]  /*95d0*/  STL.64 [R1+0x3778], R50 ;  /* 0x0037783201007387 */ /* 0x001fe20000100a00 */
[----:B------:R-:W0:Y:S03]  /*95e0*/  LDC.64 R38, c[0x3][0x28] ;  /* 0x00c00a00ff267b82 */ /* 0x000e260000000a00 */
[----:B------:R4:W-:Y:S04]  /*95f0*/  STL.128 [R1+0x3840], R48 ;  /* 0x0038403001007387 */ /* 0x0009e80000100c00 */
[----:B------:R-:W-:Y:S01]  /*9600*/  STL.64 [R1+0x3770], R98 ;  /* 0x0037706201007387 */ /* 0x000fe20000100a00 */
[----:B------:R-:W0:Y:S03]  /*9610*/  LDC.64 R28, c[0x3][0x30] ;  /* 0x00c00c00ff1c7b82 */ /* 0x000e260000000a00 */
[----:B-1----:R-:W-:Y:S04]  /*9620*/  STL.128 [R1+0x3780], R40 ;  /* 0x0037802801007387 */ /* 0x002fe80000100c00 */
[----:B------:R1:W-:Y:S01]  /*9630*/  STL.128 [R1+0x3850], R40 ;  /* 0x0038502801007387 */ /* 0x0003e20000100c00 */
[----:B------:R-:W1:Y:S03]  /*9640*/  LDC.64 R30, c[0x3][0x38] ;  /* 0x00c00e00ff1e7b82 */ /* 0x000e660000000a00 */
[----:B------:R-:W-:Y:S04]  /*9650*/  STL.64 [R1+0x3670], RZ ;  /* 0x003670ff01007387 */ /* 0x000fe80000100a00 */
[----:B------:R-:W3:Y:S04]  /*9660*/  LDL.128 R72, [R1+0xa0] ;  /* 0x0000a00001487983 */ /* 0x000ee80000100c00 */
[----:B0-----:R-:W-:Y:S04]  /*9670*/  STL.128 [R1+0x3790], R36 ;  /* 0x0037902401007387 */ /* 0x001fe80000100c00 */
[----:B------:R0:W-:Y:S04]  /*9680*/  STL.128 [R1+0x3860], R36 ;  /* 0x0038602401007387 */ /* 0x0001e80000100c00 */
[----:B------:R-:W-:Y:S04]  /*9690*/  STL.64 [R1+0x3680], RZ ;  /* 0x003680ff01007387 */ /* 0x000fe80000100a00 */
[----:B------:R-:W3:Y:S04]  /*96a0*/  LDL.128 R68, [R1+0xb0] ;  /* 0x0000b00001447983 */ /* 0x000ee80000100c00 */
[----:B-1----:R-:W-:Y:S04]  /*96b0*/  STL.128 [R1+0x37a0], R28 ;  /* 0x0037a01c01007387 */ /* 0x002fe80000100c00 */
[----:B------:R1:W-:Y:S04]  /*96c0*/  STL.128 [R1+0x3870], R28 ;  /* 0x0038701c01007387 */ /* 0x0003e80000100c00 */
[----:B------:R-:W-:Y:S04]  /*96d0*/  STL.64 [R1+0x3690], RZ ;  /* 0x003690ff01007387 */ /* 0x000fe80000100a00 */
[----:B------:R-:W3:Y:S04]  /*96e0*/  LDL.128 R60, [R1+0xc0] ;  /* 0x0000c000013c7983 */ /* 0x000ee80000100c00 */
[----:B------:R-:W-:Y:S04]  /*96f0*/  STL.64 [R1+0x36a0], RZ ;  /* 0x0036a0ff01007387 */ /* 0x000fe80000100a00 */
[----:B------:R-:W3:Y:S04]  /*9700*/  LDL.128 R52, [R1+0xd0] ;  /* 0x0000d00001347983 */ /* 0x000ee80000100c00 */
[----:B------:R-:W-:Y:S04]  /*9710*/  STL.64 [R1+0x36b0], RZ ;  /* 0x0036b0ff01007387 */ /* 0x000fe80000100a00 */
        /* <DEDUP_REMOVED lines=10> */
[----:B------:R-:W-:Y:S04]  /*97c0*/  STL.128 [R1+0x3830], RZ ;  /* 0x003830ff01007387 */ /* 0x000fe80000100c00 */
[----:B------:R-:W-:Y:S04]  /*97d0*/  STL.128 [R1+0x3900], RZ ;  /* 0x003900ff01007387 */ /* 0x000fe80000100c00 */
[----:B------:R-:W-:Y:S01]  /*97e0*/  STL.64 [R1+0x3840], R98 ;  /* 0x0038406201007387 */ /* 0x000fe20000100a00 */
[----:B----4-:R-:W-:-:S02]  /*97f0*/  PRMT R45, R34, 0x7771, RZ ;  /* 0x00007771222d7816 */ /* 0x010fc400000000ff */
[C---:B------:R-:W-:Y:S02]  /*9800*/  PRMT R48, R34.reuse, 0x7772, RZ ;  /* 0x0000777222307816 */ /* 0x040fe400000000ff */
[----:B------:R-:W-:Y:S01]  /*9810*/  PRMT R50, R34, 0x7773, RZ ;  /* 0x0000777322327816 */ /* 0x000fe200000000ff */
[----:B------:R-:W-:Y:S01]  /*9820*/  IMAD.WIDE.U32 R46, R45, 0x100, RZ ;  /* 0x000001002d2e7825 */ /* 0x000fe200078e00ff */
[----:B------:R-:W-:-:S03]  /*9830*/  PRMT R44, R33, 0x7771, RZ ;  /* 0x00007771212c7816 */ /* 0x000fc600000000ff */
[----:B------:R-:W-:Y:S01]  /*9840*/  IMAD.WIDE.U32 R48, R48, 0x10000, RZ ;  /* 0x0001000030307825 */ /* 0x000fe200078e00ff */
[----:B------:R-:W-:-:S03]  /*9850*/  PRMT R40, R34, 0x7770, RZ ;  /* 0x0000777022287816 */ /* 0x000fc600000000ff */
[----:B------:R-:W-:Y:S01]  /*9860*/  IMAD.WIDE.U32 R50, R50, 0x1000000, RZ ;  /* 0x0100000032327825 */ /* 0x000fe200078e00ff */
[C---:B------:R-:W-:Y:S02]  /*9870*/  PRMT R34, R35.reuse, 0x7771, RZ ;  /* 0x0000777123227816 */ /* 0x040fe400000000ff */
[----:B0-----:R-:W-:Y:S01]  /*9880*/  PRMT R36, R35, 0x7770, RZ ;  /* 0x0000777023247816 */ /* 0x001fe200000000ff */
[----:B------:R-:W-:Y:S01]  /*9890*/  IMAD.SHL.U32 R44, R44, 0x100, RZ ;  /* 0x000001002c2c7824 */ /* 0x000fe200078e00ff */
[----:B------:R-:W-:Y:S01]  /*98a0*/  LOP3.LUT R39, R51, R49, R47, 0xfe, !PT ;  /* 0x0000003133277212 */ /* 0x000fe200078efe2f */
[----:B------:R-:W-:Y:S01]  /*98b0*/  IMAD.SHL.U32 R38, R34, 0x100, RZ ;  /* 0x0000010022267824 */ /* 0x000fe200078e00ff */
[----:B------:R-:W-:Y:S02]  /*98c0*/  PRMT R34, R33, 0x7772, RZ ;  /* 0x0000777221227816 */ /* 0x000fe400000000ff */
[----:B------:R-:W-:Y:S02]  /*98d0*/  LOP3.LUT R39, R39, 0xff, R36, 0xf8, !PT ;  /* 0x000000ff27277812 */ /* 0x000fe400078ef824 */
[----:B------:R-:W-:-:S02]  /*98e0*/  PRMT R36, R35, 0x7772, RZ ;  /* 0x0000777223247816 */ /* 0x000fc400000000ff */
[----:B------:R-:W-:Y:S02]  /*98f0*/  PRMT R37, R33, 0x7770, RZ ;  /* 0x0000777021257816 */ /* 0x000fe400000000ff */
[----:B------:R-:W-:Y:S01]  /*9900*/  LOP3.LUT R44, R44, 0xff00, RZ, 0xc0, !PT ;  /* 0x0000ff002c2c7812 */ /* 0x000fe200078ec0ff */
[----:B------:R-:W-:Y:S02]  /*9910*/  IMAD.U32 R34, R34, 0x10000, RZ ;  /* 0x0001000022227824 */ /* 0x000fe400078e00ff */
[----:B------:R-:W-:Y:S01]  /*9920*/  IMAD.U32 R36, R36, 0x10000, RZ ;  /* 0x0001000024247824 */ /* 0x000fe200078e00ff */
[----:B------:R-:W-:Y:S02]  /*9930*/  LOP3.LUT R41, R44, 0xff, R37, 0xf8, !PT ;  /* 0x000000ff2c297812 */ /* 0x000fe400078ef825 */
[----:B------:R-:W-:Y:S02]  /*9940*/  LOP3.LUT R37, R39, 0xff00, R38, 0xf8, !PT ;  /* 0x0000ff0027257812 */ /* 0x000fe400078ef826 */
[----:B------:R-:W-:-:S02]  /*9950*/  LOP3.LUT R47, R46, 0xff, R40, 0xf8, !PT ;  /* 0x000000ff2e2f7812 */ /* 0x000fc400078ef828 */
[----:B------:R-:W-:Y:S02]  /*9960*/  LOP3.LUT R42, R41, 0xff0000, R34, 0xf8, !PT ;  /* 0x00ff0000292a7812 */ /* 0x000fe400078ef822 */
[----:B------:R-:W-:Y:S02]  /*9970*/  LOP3.LUT R40, R37, 0xff0000, R36, 0xf8, !PT ;  /* 0x00ff000025287812 */ /* 0x000fe400078ef824 */
[----:B------:R-:W-:Y:S02]  /*9980*/  PRMT R34, R33, 0x7773, RZ ;  /* 0x0000777321227816 */ /* 0x000fe400000000ff */
[C---:B-----5:R-:W-:Y:S02]  /*9990*/  PRMT R36, R26.reuse, 0x7771, RZ ;  /* 0x000077711a247816 */ /* 0x060fe400000000ff */
[C---:B------:R-:W-:Y:S02]  /*99a0*/  PRMT R37, R26.reuse, 0x7772, RZ ;  /* 0x000077721a257816 */ /* 0x040fe400000000ff */
[----:B------:R-:W-:Y:S01]  /*99b0*/  PRMT R38, R26, 0x7773, RZ ;  /* 0x000077731a267816 */ /* 0x000fe200000000ff */
[----:B------:R-:W-:Y:S01]  /*99c0*/  IMAD.SHL.U32 R39, R34, 0x1000000, RZ ;  /* 0x0100000022277824 */ /* 0x000fe200078e00ff */
[----:B------:R-:W-:Y:S01]  /*99d0*/  PRMT R33, R35, 0x7773, RZ ;  /* 0x0000777323217816 */ /* 0x000fe200000000ff */
[----:B-1----:R-:W-:Y:S01]  /*99e0*/  IMAD.WIDE.U32 R30, R36, 0x100, RZ ;  /* 0x00000100241e7825 */ /* 0x002fe200078e00ff */
[----:B------:R-:W-:-:S03]  /*99f0*/  PRMT R28, R25, 0x7771, RZ ;  /* 0x00007771191c7816 */ /* 0x000fc600000000ff */
[----:B------:R-:W-:-:S04]  /*9a00*/  IMAD.WIDE.U32 R34, R37, 0x10000, RZ ;  /* 0x0001000025227825 */ /* 0x000fc800078e00ff */
[----:B------:R-:W-:Y:S01]  /*9a10*/  IMAD.WIDE.U32 R36, R38, 0x1000000, RZ ;  /* 0x0100000026247825 */ /* 0x000fe200078e00ff */
[----:B------:R-:W-:-:S03]  /*9a20*/  LOP3.LUT R29, R39, R42, RZ, 0xfc, !PT ;  /* 0x0000002a271d7212 */ /* 0x000fc600078efcff */
[----:B------:R-:W-:Y:S01]  /*9a30*/  IMAD.SHL.U32 R39, R33, 0x1000000, RZ ;  /* 0x0100000021277824 */ /* 0x000fe200078e00ff */
[----:B------:R-:W-:Y:S01]  /*9a40*/  LOP3.LUT R38, R37, R35, R31, 0xfe, !PT ;  /* 0x0000002325267212 */ /* 0x000fe200078efe1f */
[----:B------:R-:W-:Y:S01]  /*9a50*/  IMAD.SHL.U32 R31, R28, 0x100, RZ ;  /* 0x000001001c1f7824 */ /* 0x000fe200078e00ff */
[C---:B------:R-:W-:Y:S02]  /*9a60*/  PRMT R33, R27.reuse, 0x7770, RZ ;  /* 0x000077701b217816 */ /* 0x040fe400000000ff */
[----:B------:R-:W-:Y:S02]  /*9a70*/  PRMT R28, R27, 0x7771, RZ ;  /* 0x000077711b1c7816 */ /* 0x000fe400000000ff */
[----:B------:R-:W-:Y:S02]  /*9a80*/  LOP3.LUT R49, R39, R40, RZ, 0xfc, !PT ;  /* 0x0000002827317212 */ /* 0x000fe400078efcff */
[----:B------:R-:W-:Y:S02]  /*9a90*/  LOP3.LUT R38, R38, 0xff, R33, 0xf8, !PT ;  /* 0x000000ff26267812 */ /* 0x000fe400078ef821 */
[----:B------:R-:W-:-:S02]  /*9aa0*/  LOP3.LUT R40, R31, 0xff00, RZ, 0xc0, !PT ;  /* 0x0000ff001f287812 */ /* 0x000fc400078ec0ff */
[C---:B------:R-:W-:Y:S02]  /*9ab0*/  PRMT R33, R25.reuse, 0x7770, RZ ;  /* 0x0000777019217816 */ /* 0x040fe400000000ff */
[C---:B------:R-:W-:Y:S01]  /*9ac0*/  PRMT R31, R25.reuse, 0x7772, RZ ;  /* 0x00007772191f7816 */ /* 0x040fe200000000ff */
[----:B------:R-:W-:Y:S01]  /*9ad0*/  IMAD.SHL.U32 R35, R28, 0x100, RZ ;  /* 0x000001001c237824 */ /* 0x000fe200078e00ff */
[----:B------:R-:W-:Y:S01]  /*9ae0*/  LOP3.LUT R40, R40, 0xff, R33, 0xf8, !PT ;  /* 0x000000ff28287812 */ /* 0x000fe200078ef821 */
[----:B------:R-:W-:Y:S01]  /*9af0*/  IMAD.MOV.U32 R28, RZ, RZ, R32 ;  /* 0x000000ffff1c7224 */ /* 0x000fe200078e0020 */
[----:B------:R-:W-:Y:S01]  /*9b00*/  PRMT R32, R25, 0x7773, RZ ;  /* 0x0000777319207816 */ /* 0x000fe200000000ff */
[----:B------:R-:W-:Y:S01]  /*9b10*/  IMAD.U32 R33, R31, 0x10000, RZ ;  /* 0x000100001f217824 */ /* 0x000fe200078e00ff */
[----:B------:R-:W-:Y:S02]  /*9b20*/  PRMT R25, R26, 0x7770, RZ ;  /* 0x000077701a197816 */ /* 0x000fe400000000ff */
[----:B------:R-:W-:-:S02]  /*9b30*/  PRMT R31, R27, 0x7772, RZ ;  /* 0x000077721b1f7816 */ /* 0x000fc400000000ff */
[----:B------:R-:W-:Y:S01]  /*9b40*/  LOP3.LUT R39, R30, 0xff, R25, 0xf8, !PT ;  /* 0x000000ff1e277812 */ /* 0x000fe200078ef819 */
[----:B------:R-:W-:Y:S01]  /*9b50*/  IMAD.SHL.U32 R32, R32, 0x1000000, RZ ;  /* 0x0100000020207824 */ /* 0x000fe200078e00ff */
[----:B------:R-:W-:Y:S01]  /*9b60*/  PRMT R25, R27, 0x7773, RZ ;  /* 0x000077731b197816 */ /* 0x000fe200000000ff */
[----:B------:R-:W-:Y:S01]  /*9b70*/  IMAD.U32 R31, R31, 0x10000, RZ ;  /* 0x000100001f1f7824 */ /* 0x000fe200078e00ff */
[----:B------:R-:W-:Y:S02]  /*9b80*/  LOP3.LUT R38, R38, 0xff00, R35, 0xf8, !PT ;  /* 0x0000ff0026267812 */ /* 0x000fe400078ef823 */
[----:B------:R-:W-:Y:S01]  /*9b90*/  LOP3.LUT R33, R40, 0xff0000, R33, 0xf8, !PT ;  /* 0x00ff000028217812 */ /* 0x000fe200078ef821 */
[----:B------:R-:W-:Y:S01]  /*9ba0*/  IMAD.SHL.U32 R25, R25, 0x1000000, RZ ;  /* 0x0100000019197824 */ /* 0x000fe200078e00ff */
[----:B------:R-:W-:Y:S02]  /*9bb0*/  LOP3.LUT R38, R38, 0xff0000, R31, 0xf8, !PT ;  /* 0x00ff000026267812 */ /* 0x000fe400078ef81f */
[----:B------:R-:W-:-:S02]  /*9bc0*/  LOP3.LUT R27, R32, R33, RZ, 0xfc, !PT ;  /* 0x00000021201b7212 */ /* 0x000fc400078efcff */
[----:B------:R-:W-:Y:S02]  /*9bd0*/  LOP3.LUT R48, R50, R48, R47, 0xfe, !PT ;  /* 0x0000003032307212 */ /* 0x000fe400078efe2f */
[----:B------:R-:W-:Y:S01]  /*9be0*/  LOP3.LUT R38, R25, R38, RZ, 0xfc, !PT ;  /* 0x0000002619267212 */ /* 0x000fe200078efcff */
[----:B------:R-:W-:Y:S01]  /*9bf0*/  IMAD.MOV.U32 R25, RZ, RZ, R27 ;  /* 0x000000ffff197224 */ /* 0x000fe200078e001b */
[----:B------:R-:W-:Y:S01]  /*9c00*/  LOP3.LUT R39, R36, R34, R39, 0xfe, !PT ;  /* 0x0000002224277212 */ /* 0x000fe200078efe27 */
[----:B------:R-:W-:Y:S01]  /*9c10*/  IMAD.MOV.U32 R30, RZ, RZ, R48 ;  /* 0x000000ffff1e7224 */ /* 0x000fe200078e0030 */
[C---:B------:R-:W-:Y:S01]  /*9c20*/  PRMT R27, R18.reuse, 0x7771, RZ ;  /* 0x00007771121b7816 */ /* 0x040fe200000000ff */
[----:B------:R-:W-:Y:S01]  /*9c30*/  IMAD.MOV.U32 R31, RZ, RZ, R49 ;  /* 0x000000ffff1f7224 */ /* 0x000fe200078e0031 */
[----:B------:R-:W-:Y:S02]  /*9c40*/  PRMT R34, R18, 0x7772, RZ ;  /* 0x0000777212227816 */ /* 0x000fe400000000ff */
[----:B------:R-:W-:-:S02]  /*9c50*/  PRMT R26, R17, 0x7771, RZ ;  /* 0x00007771111a7816 */ /* 0x000fc400000000ff */
[C---:B--2---:R-:W-:Y:S02]  /*9c60*/  PRMT R56, R66.reuse, 0x7772, RZ ;  /* 0x0000777242387816 */ /* 0x044fe400000000ff */
[----:B------:R-:W-:Y:S01]  /*9c70*/  PRMT R58, R66, 0x7773, RZ ;  /* 0x00007773423a7816 */ /* 0x000fe200000000ff */
[----:B------:R-:W-:Y:S01]  /*9c80*/  IMAD.MOV.U32 R40, RZ, RZ, R12 ;  /* 0x000000ffff287224 */ /* 0x000fe200078e000c */
[----:B------:R-:W-:Y:S01]  /*9c90*/  PRMT R36, R18, 0x7773, RZ ;  /* 0x0000777312247816 */ /* 0x000fe200000000ff */
[----:B------:R0:W-:Y:S01]  /*9ca0*/  STL.128 [R1+0x3670], R28 ;  /* 0x0036701c01007387 */ /* 0x0001e20000100c00 */
[----:B------:R-:W-:Y:S01]  /*9cb0*/  IMAD.WIDE.U32 R32, R27, 0x100, RZ ;  /* 0x000001001b207825 */ /* 0x000fe200078e00ff */
[----:B------:R-:W-:Y:S02]  /*9cc0*/  PRMT R50, R65, 0x7771, RZ ;  /* 0x0000777141327816 */ /* 0x000fe400000000ff */
[----:B------:R-:W-:Y:S01]  /*9cd0*/  PRMT R51, R66, 0x7770, RZ ;  /* 0x0000777042337816 */ /* 0x000fe200000000ff */
[----:B------:R-:W-:Y:S01]  /*9ce0*/  IMAD.WIDE.U32 R34, R34, 0x10000, RZ ;  /* 0x0001000022227825 */ /* 0x000fe200078e00ff */
[----:B---3--:R-:W-:Y:S01]  /*9cf0*/  PRMT R102, R78, 0x7773, RZ ;  /* 0x000077734e667816 */ /* 0x008fe200000000ff */
[----:B------:R-:W2:Y:S02]  /*9d00*/  LDL.128 R44, [R1+0x180] ;  /* 0x00018000012c7983 */ /* 0x000ea40000100c00 */
[----:B------:R-:W-:Y:S01]  /*9d10*/  IMAD.WIDE.U32 R36, R36, 0x1000000, RZ ;  /* 0x0100000024247825 */ /* 0x000fe200078e00ff */
[----:B------:R-:W-:-:S02]  /*9d20*/  PRMT R27, R18, 0x7770, RZ ;  /* 0x00007770121b7816 */ /* 0x000fc400000000ff */
[C---:B------:R-:W-:Y:S01]  /*9d30*/  PRMT R18, R19.reuse, 0x7771, RZ ;  /* 0x0000777113127816 */ /* 0x040fe200000000ff */
[----:B0-----:R-:W-:Y:S01]  /*9d40*/  IMAD.SHL.U32 R29, R26, 0x100, RZ ;  /* 0x000001001a1d7824 */ /* 0x001fe200078e00ff */
[----:B------:R-:W-:Y:S02]  /*9d50*/  PRMT R26, R19, 0x7770, RZ ;  /* 0x00007770131a7816 */ /* 0x000fe400000000ff */
[----:B------:R-:W-:Y:S02]  /*9d60*/  LOP3.LUT R31, R37, R35, R33, 0xfe, !PT ;  /* 0x00000023251f7212 */ /* 0x000fe400078efe21 */
[----:B------:R-:W-:Y:S02]  /*9d70*/  PRMT R28, R17, 0x7770, RZ ;  /* 0x00007770111c7816 */ /* 0x000fe400000000ff */
[----:B------:R-:W-:Y:S02]  /*9d80*/  LOP3.LUT R35, R29, 0xff00, RZ, 0xc0, !PT ;  /* 0x0000ff001d237812 */ /* 0x000fe400078ec0ff */
[----:B------:R-:W-:Y:S01]  /*9d90*/  LOP3.LUT R29, R31, 0xff, R26, 0xf8, !PT ;  /* 0x000000ff1f1d7812 */ /* 0x000fe200078ef81a */
[----:B------:R-:W-:Y:S01]  /*9da0*/  IMAD.SHL.U32 R26, R18, 0x100, RZ ;  /* 0x00000100121a7824 */ /* 0x000fe200078e00ff */
[----:B------:R-:W-:-:S02]  /*9db0*/  LOP3.LUT R31, R35, 0xff, R28, 0xf8, !PT ;  /* 0x000000ff231f7812 */ /* 0x000fc400078ef81c */
[----:B------:R-:W-:Y:S02]  /*9dc0*/  PRMT R28, R19, 0x7772, RZ ;  /* 0x00007772131c7816 */ /* 0x000fe400000000ff */
[----:B------:R-:W-:Y:S02]  /*9dd0*/  PRMT R18, R17, 0x7772, RZ ;  /* 0x0000777211127816 */ /* 0x000fe400000000ff */
[----:B------:R-:W-:Y:S01]  /*9de0*/  LOP3.LUT R33, R32, 0xff, R27, 0xf8, !PT ;  /* 0x000000ff20217812 */ /* 0x000fe200078ef81b */
[----:B------:R-:W-:Y:S01]  /*9df0*/  IMAD.U32 R28, R28, 0x10000, RZ ;  /* 0x000100001c1c7824 */ /* 0x000fe200078e00ff */
[----:B------:R-:W-:Y:S01]  /*9e00*/  LOP3.LUT R29, R29, 0xff00, R26, 0xf8, !PT ;  /* 0x0000ff001d1d7812 */ /* 0x000fe200078ef81a */
[----:B------:R-:W-:Y:S01]  /*9e10*/  IMAD.U32 R18, R18, 0x10000, RZ ;  /* 0x0001000012127824 */ /* 0x000fe200078e00ff */
[----:B------:R-:W-:Y:S01]  /*9e20*/  LOP3.LUT R34, R36, R34, R33, 0xfe, !PT ;  /* 0x0000002224227212 */ /* 0x000fe200078efe21 */
[----:B------:R-:W-:Y:S01]  /*9e30*/  IMAD.MOV.U32 R26, RZ, RZ, R39 ;  /* 0x000000ffff1a7224 */ /* 0x000fe200078e0027 */
[----:B------:R-:W-:Y:S01]  /*9e40*/  LOP3.LUT R32, R29, 0xff0000, R28, 0xf8, !PT ;  /* 0x00ff00001d207812 */ /* 0x000fe200078ef81c */
[----:B------:R-:W-:Y:S01]  /*9e50*/  IMAD.MOV.U32 R27, RZ, RZ, R38 ;  /* 0x000000ffff1b7224 */ /* 0x000fe200078e0026 */
[----:B------:R-:W-:-:S02]  /*9e60*/  LOP3.LUT R36, R31, 0xff0000, R18, 0xf8, !PT ;  /* 0x00ff00001f247812 */ /* 0x000fc400078ef812 */
[----:B------:R-:W-:Y:S02]  /*9e70*/  PRMT R18, R17, 0x7773, RZ ;  /* 0x0000777311127816 */ /* 0x000fe400000000ff */
[C---:B------:R-:W-:Y:S02]  /*9e80*/  PRMT R29, R22.reuse, 0x7772, RZ ;  /* 0x00007772161d7816 */ /* 0x040fe400000000ff */
[C---:B------:R-:W-:Y:S02]  /*9e90*/  PRMT R28, R22.reuse, 0x7771, RZ ;  /* 0x00007771161c7816 */ /* 0x040fe400000000ff */
[----:B------:R-:W-:Y:S02]  /*9ea0*/  PRMT R30, R22, 0x7773, RZ ;  /* 0x00007773161e7816 */ /* 0x000fe400000000ff */
[----:B------:R-:W-:Y:S01]  /*9eb0*/  PRMT R17, R19, 0x7773, RZ ;  /* 0x0000777313117816 */ /* 0x000fe200000000ff */
[----:B------:R0:W-:Y:S01]  /*9ec0*/  STL.128 [R1+0x3680], R24 ;  /* 0x0036801801007387 */ /* 0x0001e20000100c00 */
[----:B------:R-:W-:-:S02]  /*9ed0*/  IMAD.SHL.U32 R31, R18, 0x1000000, RZ ;  /* 0x01000000121f7824 */ /* 0x000fc400078e00ff */
[----:B------:R-:W-:Y:S01]  /*9ee0*/  IMAD.WIDE.U32 R18, R28, 0x100, RZ ;  /* 0x000001001c127825 */ /* 0x000fe200078e00ff */
[----:B------:R-:W-:-:S03]  /*9ef0*/  PRMT R28, R23, 0x7770, RZ ;  /* 0x00007770171c7816 */ /* 0x000fc600000000ff */
[----:B0-----:R-:W-:-:S04]  /*9f00*/  IMAD.WIDE.U32 R24, R29, 0x10000, RZ ;  /* 0x000100001d187825 */ /* 0x001fc800078e00ff */
[----:B------:R-:W-:-:S04]  /*9f10*/  IMAD.WIDE.U32 R26, R30, 0x1000000, RZ ;  /* 0x010000001e1a7825 */ /* 0x000fc800078e00ff */
[----:B------:R-:W-:Y:S01]  /*9f20*/  IMAD.SHL.U32 R29, R17, 0x1000000, RZ ;  /* 0x01000000111d7824 */ /* 0x000fe200078e00ff */
[----:B------:R-:W-:Y:S02]  /*9f30*/  PRMT R17, R21, 0x7771, RZ ;  /* 0x0000777115117816 */ /* 0x000fe400000000ff */
[----:B------:R-:W-:-:S03]  /*9f40*/  LOP3.LUT R25, R27, R25, R19, 0xfe, !PT ;  /* 0x000000191b197212 */ /* 0x000fc600078efe13 */
[----:B------:R-:W-:Y:S01]  /*9f50*/  IMAD.SHL.U32 R19, R17, 0x100, RZ ;  /* 0x0000010011137824 */ /* 0x000fe200078e00ff */
[----:B------:R-:W-:Y:S02]  /*9f60*/  PRMT R17, R23, 0x7771, RZ ;  /* 0x0000777117117816 */ /* 0x000fe400000000ff */
[----:B------:R-:W-:Y:S02]  /*9f70*/  LOP3.LUT R35, R29, R32, RZ, 0xfc, !PT ;  /* 0x000000201d237212 */ /* 0x000fe400078efcff */
[----:B------:R-:W-:Y:S01]  /*9f80*/  LOP3.LUT R28, R25, 0xff, R28, 0xf8, !PT ;  /* 0x000000ff191c7812 */ /* 0x000fe200078ef81c */
[----:B------:R-:W-:Y:S01]  /*9f90*/  IMAD.SHL.U32 R27, R17, 0x100, RZ ;  /* 0x00000100111b7824 */ /* 0x000fe200078e00ff */
[----:B------:R-:W-:Y:S02]  /*9fa0*/  PRMT R25, R21, 0x7770, RZ ;  /* 0x0000777015197816 */ /* 0x000fe400000000ff */
[----:B------:R-:W-:Y:S02]  /*9fb0*/  LOP3.LUT R32, R19, 0xff00, RZ, 0xc0, !PT ;  /* 0x0000ff0013207812 */ /* 0x000fe400078ec0ff */
[----:B------:R-:W-:-:S02]  /*9fc0*/  PRMT R19, R21, 0x7772, RZ ;  /* 0x0000777215137816 */ /* 0x000fc400000000ff */
[----:B------:R-:W-:Y:S02]  /*9fd0*/  LOP3.LUT R31, R31, R36, RZ, 0xfc, !PT ;  /* 0x000000241f1f7212 */ /* 0x000fe400078efcff */
[----:B------:R-:W-:Y:S02]  /*9fe0*/  LOP3.LUT R32, R32, 0xff, R25, 0xf8, !PT ;  /* 0x000000ff20207812 */ /* 0x000fe400078ef819 */
[----:B------:R-:W-:Y:S01]  /*9ff0*/  PRMT R48, R66, 0x7771, RZ ;  /* 0x0000777142307816 */ /* 0x000fe200000000ff */
[----:B------:R-:W-:Y:S01]  /*a000*/  IMAD.WIDE.U32 R56, R56, 0x10000, RZ ;  /* 0x0001000038387825 */ /* 0x000fe200078e00ff */
[----:B------:R-:W-:Y:S01]  /*a010*/  LOP3.LUT R30, R28, 0xff00, R27, 0xf8, !PT ;  /* 0x0000ff001c1e7812 */ /* 0x000fe200078ef81b */
[----:B------:R-:W3:Y:S01]  /*a020*/  LDL.128 R36, [R1+0x160] ;  /* 0x0001600001247983 */ /* 0x000ee20000100c00 */
[----:B------:R-:W-:Y:S01]  /*a030*/  PRMT R25, R21, 0x7773, RZ ;  /* 0x0000777315197816 */ /* 0x000fe200000000ff */
[----:B------:R-:W-:Y:S01]  /*a040*/  IMAD.U32 R27, R19, 0x10000, RZ ;  /* 0x00010000131b7824 */ /* 0x000fe200078e00ff */
[----:B------:R-:W-:-:S02]  /*a050*/  PRMT R21, R22, 0x7770, RZ ;  /* 0x0000777016157816 */ /* 0x000fc400000000ff */
[----:B------:R-:W-:Y:S01]  /*a060*/  PRMT R19, R23, 0x7772, RZ ;  /* 0x0000777217137816 */ /* 0x000fe200000000ff */
[----:B------:R-:W-:Y:S01]  /*a070*/  IMAD.MOV.U32 R17, RZ, RZ, R31 ;  /* 0x000000ffff117224 */ /* 0x000fe200078e001f */
[----:B------:R-:W-:Y:S01]  /*a080*/  LOP3.LUT R31, R18, 0xff, R21, 0xf8, !PT ;  /* 0x000000ff121f7812 */ /* 0x000fe200078ef815 */
[----:B------:R-:W-:Y:S01]  /*a090*/  IMAD.SHL.U32 R25, R25, 0x1000000, RZ ;  /* 0x0100000019197824 */ /* 0x000fe200078e00ff */
[----:B------:R-:W-:Y:S01]  /*a0a0*/  PRMT R21, R23, 0x7773, RZ ;  /* 0x0000777317157816 */ /* 0x000fe200000000ff */
[----:B------:R-:W-:Y:S01]  /*a0b0*/  IMAD.U32 R19, R19, 0x10000, RZ ;  /* 0x0001000013137824 */ /* 0x000fe200078e00ff */
[----:B------:R-:W-:Y:S02]  /*a0c0*/  LOP3.LUT R22, R32, 0xff0000, R27, 0xf8, !PT ;  /* 0x00ff000020167812 */ /* 0x000fe400078ef81b */
[----:B------:R-:W-:Y:S01]  /*a0d0*/  LOP3.LUT R31, R26, R24, R31, 0xfe, !PT ;  /* 0x000000181a1f7212 */ /* 0x000fe200078efe1f */
[----:B------:R-:W-:Y:S01]  /*a0e0*/  IMAD.SHL.U32 R21, R21, 0x1000000, RZ ;  /* 0x0100000015157824 */ /* 0x000fe200078e00ff */
[----:B------:R-:W-:-:S02]  /*a0f0*/  LOP3.LUT R30, R30, 0xff0000, R19, 0xf8, !PT ;  /* 0x00ff00001e1e7812 */ /* 0x000fc400078ef813 */
[----:B------:R-:W-:Y:S02]  /*a100*/  LOP3.LUT R25, R25, R22, RZ, 0xfc, !PT ;  /* 0x0000001619197212 */ /* 0x000fe400078efcff */
[C---:B------:R-:W-:Y:S02]  /*a110*/  PRMT R23, R6.reuse, 0x7771, RZ ;  /* 0x0000777106177816 */ /* 0x040fe400000000ff */
[C---:B------:R-:W-:Y:S02]  /*a120*/  PRMT R26, R6.reuse, 0x7772, RZ ;  /* 0x00007772061a7816 */ /* 0x040fe400000000ff */
[----:B------:R-:W-:Y:S01]  /*a130*/  PRMT R28, R6, 0x7773, RZ ;  /* 0x00007773061c7816 */ /* 0x000fe200000000ff */
[----:B------:R-:W-:Y:S01]  /*a140*/  IMAD.MOV.U32 R18, RZ, RZ, R34 ;  /* 0x000000ffff127224 */ /* 0x000fe200078e0022 */
[----:B------:R-:W-:Y:S01]  /*a150*/  LOP3.LUT R30, R21, R30, RZ, 0xfc, !PT ;  /* 0x0000001e151e7212 */ /* 0x000fe200078efcff */
[----:B------:R-:W-:Y:S01]  /*a160*/  IMAD.MOV.U32 R19, RZ, RZ, R35 ;  /* 0x000000ffff137224 */ /* 0x000fe200078e0023 */
[----:B------:R-:W-:Y:S01]  /*a170*/  PRMT R22, R5, 0x7771, RZ ;  /* 0x0000777105167816 */ /* 0x000fe200000000ff */
[----:B------:R-:W-:-:S02]  /*a180*/  IMAD.MOV.U32 R21, RZ, RZ, R25 ;  /* 0x000000ffff157224 */ /* 0x000fc400078e0019 */
[----:B------:R-:W-:Y:S01]  /*a190*/  IMAD.WIDE.U32 R58, R58, 0x1000000, RZ ;  /* 0x010000003a3a7825 */ /* 0x000fe200078e00ff */
[----:B------:R0:W-:Y:S03]  /*a1a0*/  STL.128 [R1+0x3690], R16 ;  /* 0x0036901001007387 */ /* 0x0001e60000100c00 */
[----:B------:R-:W-:Y:S01]  /*a1b0*/  IMAD.WIDE.U32 R24, R23, 0x100, RZ ;  /* 0x0000010017187825 */ /* 0x000fe200078e00ff */
[----:B------:R-:W-:Y:S01]  /*a1c0*/  PRMT R12, R83, 0x7772, RZ ;  /* 0x00007772530c7816 */ /* 0x000fe200000000ff */
[----:B------:R-:W4:Y:S02]  /*a1d0*/  LDL.128 R32, [R1+0x150] ;  /* 0x0001500001207983 */ /* 0x000f240000100c00 */
[----:B------:R-:W-:-:S04]  /*a1e0*/  IMAD.WIDE.U32 R26, R26, 0x10000, RZ ;  /* 0x000100001a1a7825 */ /* 0x000fc800078e00ff */
[----:B------:R-:W-:-:S04]  /*a1f0*/  IMAD.WIDE.U32 R28, R28, 0x1000000, RZ ;  /* 0x010000001c1c7825 */ /* 0x000fc800078e00ff */
[----:B------:R-:W-:Y:S01]  /*a200*/  IMAD.SHL.U32 R22, R22, 0x100, RZ ;  /* 0x0000010016167824 */ /* 0x000fe200078e00ff */
[----:B0-----:R-:W-:Y:S02]  /*a210*/  PRMT R17, R6, 0x7770, RZ ;  /* 0x0000777006117816 */ /* 0x001fe400000000ff */
[C---:B------:R-:W-:Y:S02]  /*a220*/  PRMT R6, R7.reuse, 0x7771, RZ ;  /* 0x0000777107067816 */ /* 0x040fe400000000ff */
[----:B------:R-:W-:Y:S02]  /*a230*/  PRMT R16, R7, 0x7770, RZ ;  /* 0x0000777007107816 */ /* 0x000fe400000000ff */
[----:B------:R-:W-:Y:S02]  /*a240*/  LOP3.LUT R19, R29, R27, R25, 0xfe, !PT ;  /* 0x0000001b1d137212 */ /* 0x000fe400078efe19 */
[----:B------:R-:W-:Y:S02]  /*a250*/  LOP3.LUT R23, R22, 0xff00, RZ, 0xc0, !PT ;  /* 0x0000ff0016177812 */ /* 0x000fe400078ec0ff */
[----:B------:R-:W-:Y:S01]  /*a260*/  LOP3.LUT R25, R24, 0xff, R17, 0xf8, !PT ;  /* 0x000000ff18197812 */ /* 0x000fe200078ef811 */
[----:B------:R-:W-:Y:S01]  /*a270*/  IMAD.SHL.U32 R17, R6, 0x100, RZ ;  /* 0x0000010006117824 */ /* 0x000fe200078e00ff */
[----:B------:R-:W-:-:S02]  /*a280*/  LOP3.LUT R22, R19, 0xff, R16, 0xf8, !PT ;  /* 0x000000ff13167812 */ /* 0x000fc400078ef810 */
[----:B------:R-:W-:Y:S02]  /*a290*/  PRMT R16, R7, 0x7772, RZ ;  /* 0x0000777207107816 */ /* 0x000fe400000000ff */
[C---:B------:R-:W-:Y:S02]  /*a2a0*/  PRMT R6, R5.reuse, 0x7772, RZ ;  /* 0x0000777205067816 */ /* 0x040fe400000000ff */
[----:B------:R-:W-:Y:S01]  /*a2b0*/  PRMT R18, R5, 0x7770, RZ ;  /* 0x0000777005127816 */ /* 0x000fe200000000ff */
[----:B------:R-:W-:Y:S01]  /*a2c0*/  IMAD.U32 R16, R16, 0x10000, RZ ;  /* 0x0001000010107824 */ /* 0x000fe200078e00ff */
[----:B------:R-:W-:Y:S01]  /*a2d0*/  LOP3.LUT R17, R22, 0xff00, R17, 0xf8, !PT ;  /* 0x0000ff0016117812 */ /* 0x000fe200078ef811 */
[----:B------:R-:W-:Y:S01]  /*a2e0*/  IMAD.U32 R6, R6, 0x10000, RZ ;  /* 0x0001000006067824 */ /* 0x000fe200078e00ff */
[----:B------:R-:W-:Y:S01]  /*a2f0*/  LOP3.LUT R19, R23, 0xff, R18, 0xf8, !PT ;  /* 0x000000ff17137812 */ /* 0x000fe200078ef812 */
[----:B------:R-:W-:Y:S01]  /*a300*/  IMAD.MOV.U32 R22, RZ, RZ, R31 ;  /* 0x000000ffff167224 */ /* 0x000fe200078e001f */
[----:B------:R-:W-:Y:S01]  /*a310*/  LOP3.LUT R26, R28, R26, R25, 0xfe, !PT ;  /* 0x0000001a1c1a7212 */ /* 0x000fe200078efe19 */
[----:B------:R-:W-:Y:S01]  /*a320*/  IMAD.MOV.U32 R23, RZ, RZ, R30 ;  /* 0x000000ffff177224 */ /* 0x000fe200078e001e */
[----:B------:R-:W-:Y:S01]  /*a330*/  LOP3.LUT R25, R17, 0xff0000, R16, 0xf8, !PT ;  /* 0x00ff000011197812 */ /* 0x000fe200078ef810 */
[----:B------:R-:W-:Y:S01]  /*a340*/  IMAD.WIDE.U32 R48, R48, 0x100, RZ ;  /* 0x0000010030307825 */ /* 0x000fe200078e00ff */
[----:B------:R-:W-:Y:S01]  /*a350*/  PRMT R5, R5, 0x7773, RZ ;  /* 0x0000777305057816 */ /* 0x000fe200000000ff */
[----:B------:R-:W5:Y:S01]  /*a360*/  LDL.128 R28, [R1+0x140] ;  /* 0x00014000011c7983 */ /* 0x000f620000100c00 */
[----:B------:R-:W-:-:S02]  /*a370*/  LOP3.LUT R24, R19, 0xff0000, R6, 0xf8, !PT ;  /* 0x00ff000013187812 */ /* 0x000fc400078ef806 */
[----:B------:R-:W-:Y:S02]  /*a380*/  PRMT R7, R7, 0x7773, RZ ;  /* 0x0000777307077816 */ /* 0x000fe400000000ff */
[----:B------:R-:W-:Y:S02]  /*a390*/  PRMT R16, R9, 0x7771, RZ ;  /* 0x0000777109107816 */ /* 0x000fe400000000ff */
[C---:B------:R-:W-:Y:S02]  /*a3a0*/  PRMT R18, R10.reuse, 0x7771, RZ ;  /* 0x000077710a127816 */ /* 0x040fe400000000ff */
[C---:B------:R-:W-:Y:S02]  /*a3b0*/  PRMT R6, R10.reuse, 0x7772, RZ ;  /* 0x000077720a067816 */ /* 0x040fe400000000ff */
[----:B------:R-:W-:Y:S01]  /*a3c0*/  PRMT R17, R10, 0x7773, RZ ;  /* 0x000077730a117816 */ /* 0x000fe200000000ff */
[----:B------:R0:W-:Y:S01]  /*a3d0*/  STL.128 [R1+0x36a0], R20 ;  /* 0x0036a01401007387 */ /* 0x0001e20000100c00 */
[----:B------:R-:W-:-:S02]  /*a3e0*/  IMAD.SHL.U32 R5, R5, 0x1000000, RZ ;  /* 0x0100000005057824 */ /* 0x000fc400078e00ff */
[----:B------:R-:W-:Y:S02]  /*a3f0*/  IMAD.SHL.U32 R16, R16, 0x100, RZ ;  /* 0x0000010010107824 */ /* 0x000fe400078e00ff */
[----:B------:R-:W-:-:S04]  /*a400*/  IMAD.WIDE.U32 R18, R18, 0x100, RZ ;  /* 0x0000010012127825 */ /* 0x000fc800078e00ff */
[----:B0-----:R-:W-:Y:S02]  /*a410*/  IMAD.SHL.U32 R20, R7, 0x1000000, RZ ;  /* 0x0100000007147824 */ /* 0x001fe400078e00ff */
[----:B------:R-:W-:-:S04]  /*a420*/  IMAD.WIDE.U32 R6, R6, 0x10000, RZ ;  /* 0x0001000006067825 */ /* 0x000fc800078e00ff */
[----:B------:R-:W-:Y:S01]  /*a430*/  IMAD.WIDE.U32 R22, R17, 0x1000000, RZ ;  /* 0x0100000011167825 */ /* 0x000fe200078e00ff */
[----:B------:R-:W-:Y:S02]  /*a440*/  LOP3.LUT R17, R5, R24, RZ, 0xfc, !PT ;  /* 0x0000001805117212 */ /* 0x000fe400078efcff */
[----:B------:R-:W-:Y:S02]  /*a450*/  LOP3.LUT R27, R20, R25, RZ, 0xfc, !PT ;  /* 0x00000019141b7212 */ /* 0x000fe400078efcff */
[----:B------:R-:W-:Y:S01]  /*a460*/  LOP3.LUT R24, R16, 0xff00, RZ, 0xc0, !PT ;  /* 0x0000ff0010187812 */ /* 0x000fe200078ec0ff */
[----:B------:R-:W-:Y:S01]  /*a470*/  IMAD.MOV.U32 R16, RZ, RZ, R4 ;  /* 0x000000ffff107224 */ /* 0x000fe200078e0004 */
[----:B------:R-:W-:Y:S02]  /*a480*/  PRMT R5, R11, 0x7770, RZ ;  /* 0x000077700b057816 */ /* 0x000fe400000000ff */
[----:B------:R-:W-:Y:S02]  /*a490*/  LOP3.LUT R20, R23, R7, R19, 0xfe, !PT ;  /* 0x0000000717147212 */ /* 0x000fe400078efe13 */
[----:B------:R-:W-:-:S02]  /*a4a0*/  PRMT R4, R11, 0x7771, RZ ;  /* 0x000077710b047816 */ /* 0x000fc400000000ff */
[----:B------:R-:W-:Y:S02]  /*a4b0*/  PRMT R7, R9, 0x7770, RZ ;  /* 0x0000777009077816 */ /* 0x000fe400000000ff */
[----:B------:R-:W-:Y:S02]  /*a4c0*/  LOP3.LUT R19, R20, 0xff, R5, 0xf8, !PT ;  /* 0x000000ff14137812 */ /* 0x000fe400078ef805 */
[----:B------:R-:W-:Y:S01]  /*a4d0*/  PRMT R5, R10, 0x7770, RZ ;  /* 0x000077700a057816 */ /* 0x000fe200000000ff */
[----:B------:R-:W-:Y:S01]  /*a4e0*/  IMAD.SHL.U32 R10, R4, 0x100, RZ ;  /* 0x00000100040a7824 */ /* 0x000fe200078e00ff */
[----:B------:R-:W-:Y:S02]  /*a4f0*/  PRMT R4, R11, 0x7772, RZ ;  /* 0x000077720b047816 */ /* 0x000fe400000000ff */
[----:B------:R-:W-:Y:S02]  /*a500*/  LOP3.LUT R20, R24, 0xff, R7, 0xf8, !PT ;  /* 0x000000ff18147812 */ /* 0x000fe400078ef807 */
[----:B------:R-:W-:-:S02]  /*a510*/  PRMT R7, R9, 0x7772, RZ ;  /* 0x0000777209077816 */ /* 0x000fc400000000ff */
[----:B------:R-:W-:Y:S01]  /*a520*/  LOP3.LUT R19, R19, 0xff00, R10, 0xf8, !PT ;  /* 0x0000ff0013137812 */ /* 0x000fe200078ef80a */
[----:B------:R-:W-:Y:S01]  /*a530*/  IMAD.U32 R10, R4, 0x10000, RZ ;  /* 0x00010000040a7824 */ /* 0x000fe200078e00ff */
[----:B------:R-:W-:Y:S01]  /*a540*/  LOP3.LUT R25, R18, 0xff, R5, 0xf8, !PT ;  /* 0x000000ff12197812 */ /* 0x000fe200078ef805 */
[----:B------:R-:W-:Y:S01]  /*a550*/  IMAD.U32 R7, R7, 0x10000, RZ ;  /* 0x0001000007077824 */ /* 0x000fe200078e00ff */
[----:B------:R-:W-:Y:S02]  /*a560*/  PRMT R4, R9, 0x7773, RZ ;  /* 0x0000777309047816 */ /* 0x000fe400000000ff */
[----:B------:R-:W-:Y:S02]  /*a570*/  PRMT R5, R11, 0x7773, RZ ;  /* 0x000077730b057816 */ /* 0x000fe400000000ff */
[----:B------:R-:W-:Y:S01]  /*a580*/  LOP3.LUT R7, R20, 0xff0000, R7, 0xf8, !PT ;  /* 0x00ff000014077812 */ /* 0x000fe200078ef807 */
[----:B------:R-:W-:Y:S01]  /*a590*/  IMAD.SHL.U32 R4, R4, 0x1000000, RZ ;  /* 0x0100000004047824 */ /* 0x000fe200078e00ff */
[----:B------:R-:W-:Y:S01]  /*a5a0*/  LOP3.LUT R10, R19, 0xff0000, R10, 0xf8, !PT ;  /* 0x00ff0000130a7812 */ /* 0x000fe200078ef80a */
[----:B------:R-:W-:-:S02]  /*a5b0*/  IMAD.SHL.U32 R5, R5, 0x1000000, RZ ;  /* 0x0100000005057824 */ /* 0x000fc400078e00ff */
[----:B------:R-:W-:Y:S01]  /*a5c0*/  IMAD.MOV.U32 R18, RZ, RZ, R26 ;  /* 0x000000ffff127224 */ /* 0x000fe200078e001a */
[----:B------:R-:W-:Y:S01]  /*a5d0*/  LOP3.LUT R9, R4, R7, RZ, 0xfc, !PT ;  /* 0x0000000704097212 */ /* 0x000fe200078efcff */
[----:B------:R-:W-:Y:S01]  /*a5e0*/  IMAD.MOV.U32 R19, RZ, RZ, R27 ;  /* 0x000000ffff137224 */ /* 0x000fe200078e001b */
[----:B------:R-:W-:Y:S02]  /*a5f0*/  LOP3.LUT R25, R22, R6, R25, 0xfe, !PT ;  /* 0x0000000616197212 */ /* 0x000fe400078efe19 */
[----:B------:R-:W-:Y:S02]  /*a600*/  LOP3.LUT R24, R5, R10, RZ, 0xfc, !PT ;  /* 0x0000000a05187212 */ /* 0x000fe400078efcff */
[C---:B------:R-:W-:Y:S02]  /*a610*/  PRMT R10, R14.reuse, 0x7771, RZ ;  /* 0x000077710e0a7816 */ /* 0x040fe400000000ff */
[C---:B------:R-:W-:Y:S01]  /*a620*/  PRMT R20, R14.reuse, 0x7772, RZ ;  /* 0x000077720e147816 */ /* 0x040fe200000000ff */
[----:B------:R0:W-:Y:S01]  /*a630*/  STL.128 [R1+0x36b0], R16 ;  /* 0x0036b01001007387 */ /* 0x0001e20000100c00 */
[----:B------:R-:W-:Y:S01]  /*a640*/  PRMT R22, R14, 0x7773, RZ ;  /* 0x000077730e167816 */ /* 0x000fe200000000ff */
[----:B------:R-:W-:Y:S01]  /*a650*/  IMAD.WIDE.U32 R10, R10, 0x100, RZ ;  /* 0x000001000a0a7825 */ /* 0x000fe200078e00ff */
[----:B------:R-:W-:Y:S01]  /*a660*/  PRMT R14, R14, 0x7770, RZ ;  /* 0x000077700e0e7816 */ /* 0x000fe200000000ff */
[----:B------:R-:W2:Y:S02]  /*a670*/  LDL.128 R4, [R1+0xe0] ;  /* 0x0000e00001047983 */ /* 0x000ea40000100c00 */
[----:B------:R-:W-:-:S04]  /*a680*/  IMAD.WIDE.U32 R20, R20, 0x10000, RZ ;  /* 0x0001000014147825 */ /* 0x000fc800078e00ff */
[----:B------:R-:W-:-:S04]  /*a690*/  IMAD.WIDE.U32 R22, R22, 0x1000000, RZ ;  /* 0x0100000016167825 */ /* 0x000fc800078e00ff */
[----:B0-----:R-:W-:Y:S01]  /*a6a0*/  IMAD.MOV.U32 R17, RZ, RZ, R9 ;  /* 0x000000ffff117224 */ /* 0x001fe200078e0009 */
[----:B------:R-:W-:Y:S01]  /*a6b0*/  PRMT R9, R13, 0x7771, RZ ;  /* 0x000077710d097816 */ /* 0x000fe200000000ff */
[----:B------:R-:W-:Y:S01]  /*a6c0*/  IMAD.MOV.U32 R16, RZ, RZ, R8 ;  /* 0x000000ffff107224 */ /* 0x000fe200078e0008 */
[----:B------:R-:W-:Y:S02]  /*a6d0*/  PRMT R8, R15, 0x7771, RZ ;  /* 0x000077710f087816 */ /* 0x000fe400000000ff */
[----:B------:R-:W-:Y:S01]  /*a6e0*/  LOP3.LUT R26, R23, R21, R11, 0xfe, !PT ;  /* 0x00000015171a7212 */ /* 0x000fe200078efe0b */
[----:B------:R-:W-:Y:S01]  /*a6f0*/  IMAD.SHL.U32 R18, R9, 0x100, RZ ;  /* 0x0000010009127824 */ /* 0x000fe200078e00ff */
[----:B------:R-:W-:Y:S02]  /*a700*/  PRMT R9, R15, 0x7770, RZ ;  /* 0x000077700f097816 */ /* 0x000fe400000000ff */
[----:B------:R-:W-:Y:S01]  /*a710*/  LOP3.LUT R21, R10, 0xff, R14, 0xf8, !PT ;  /* 0x000000ff0a157812 */ /* 0x000fe200078ef80e */
[----:B------:R-:W-:Y:S01]  /*a720*/  IMAD.SHL.U32 R10, R8, 0x100, RZ ;  /* 0x00000100080a7824 */ /* 0x000fe200078e00ff */
[----:B------:R-:W-:-:S02]  /*a730*/  PRMT R11, R13, 0x7770, RZ ;  /* 0x000077700d0b7816 */ /* 0x000fc400000000ff */
[----:B------:R-:W-:Y:S02]  /*a740*/  LOP3.LUT R18, R18, 0xff00, RZ, 0xc0, !PT ;  /* 0x0000ff0012127812 */ /* 0x000fe400078ec0ff */
[----:B------:R-:W-:Y:S02]  /*a750*/  LOP3.LUT R19, R26, 0xff, R9, 0xf8, !PT ;  /* 0x000000ff1a137812 */ /* 0x000fe400078ef809 */
[----:B------:R-:W-:Y:S01]  /*a760*/  LOP3.LUT R11, R18, 0xff, R11, 0xf8, !PT ;  /* 0x000000ff120b7812 */ /* 0x000fe200078ef80b */
[----:B------:R-:W-:Y:S01]  /*a770*/  IMAD.MOV.U32 R18, RZ, RZ, R25 ;  /* 0x000000ffff127224 */ /* 0x000fe200078e0019 */
[----:B------:R-:W-:Y:S01]  /*a780*/  LOP3.LUT R10, R19, 0xff00, R10, 0xf8, !PT ;  /* 0x0000ff00130a7812 */ /* 0x000fe200078ef80a */
[----:B------:R-:W-:Y:S01]  /*a790*/  IMAD.MOV.U32 R19, RZ, RZ, R24 ;  /* 0x000000ffff137224 */ /* 0x000fe200078e0018 */
[----:B------:R-:W-:Y:S02]  /*a7a0*/  LOP3.LUT R42, R22, R20, R21, 0xfe, !PT ;  /* 0x00000014162a7212 */ /* 0x000fe400078efe15 */
[----:B------:R-:W-:-:S02]  /*a7b0*/  PRMT R14, R13, 0x7773, RZ ;  /* 0x000077730d0e7816 */ /* 0x000fc400000000ff */
[----:B------:R-:W-:Y:S02]  /*a7c0*/  PRMT R8, R13, 0x7772, RZ ;  /* 0x000077720d087816 */ /* 0x000fe400000000ff */
[C---:B------:R-:W-:Y:S02]  /*a7d0*/  PRMT R21, R82.reuse, 0x7772, RZ ;  /* 0x0000777252157816 */ /* 0x040fe400000000ff */
[C---:B------:R-:W-:Y:S02]  /*a7e0*/  PRMT R20, R82.reuse, 0x7771, RZ ;  /* 0x0000777152147816 */ /* 0x040fe400000000ff */
[----:B------:R-:W-:Y:S02]  /*a7f0*/  PRMT R22, R82, 0x7773, RZ ;  /* 0x0000777352167816 */ /* 0x000fe400000000ff */
[C---:B------:R-:W-:Y:S01]  /*a800*/  PRMT R13, R15.reuse, 0x7773, RZ ;  /* 0x000077730f0d7816 */ /* 0x040fe200000000ff */
[----:B------:R-:W-:Y:S01]  /*a810*/  IMAD.SHL.U32 R23, R14, 0x1000000, RZ ;  /* 0x010000000e177824 */ /* 0x000fe200078e00ff */
[----:B------:R-:W-:Y:S01]  /*a820*/  PRMT R9, R15, 0x7772, RZ ;  /* 0x000077720f097816 */ /* 0x000fe200000000ff */
[----:B------:R0:W-:Y:S01]  /*a830*/  STL.128 [R1+0x36c0], R16 ;  /* 0x0036c01001007387 */ /* 0x0001e20000100c00 */
[----:B------:R-:W-:-:S04]  /*a840*/  IMAD.WIDE.U32 R14, R21, 0x10000, RZ ;  /* 0x00010000150e7825 */ /* 0x000fc800078e00ff */
[----:B------:R-:W-:Y:S01]  /*a850*/  IMAD.SHL.U32 R21, R13, 0x1000000, RZ ;  /* 0x010000000d157824 */ /* 0x000fe200078e00ff */
[----:B------:R-:W-:Y:S01]  /*a860*/  PRMT R13, R81, 0x7771, RZ ;  /* 0x00007771510d7816 */ /* 0x000fe200000000ff */
[----:B0-----:R-:W-:-:S04]  /*a870*/  IMAD.WIDE.U32 R18, R20, 0x100, RZ ;  /* 0x0000010014127825 */ /* 0x001fc800078e00ff */
[----:B------:R-:W-:Y:S01]  /*a880*/  IMAD.WIDE.U32 R16, R22, 0x1000000, RZ ;  /* 0x0100000016107825 */ /* 0x000fe200078e00ff */
[----:B------:R-:W-:-:S04]  /*a890*/  PRMT R20, R83, 0x7770, RZ ;  /* 0x0000777053147816 */ /* 0x000fc800000000ff */
[----:B------:R-:W-:Y:S01]  /*a8a0*/  LOP3.LUT R15, R17, R15, R19, 0xfe, !PT ;  /* 0x0000000f110f7212 */ /* 0x000fe200078efe13 */
[----:B------:R-:W-:Y:S01]  /*a8b0*/  IMAD.SHL.U32 R17, R13, 0x100, RZ ;  /* 0x000001000d117824 */ /* 0x000fe200078e00ff */
[----:B------:R-:W-:Y:S02]  /*a8c0*/  PRMT R13, R83, 0x7771, RZ ;  /* 0x00007771530d7816 */ /* 0x000fe400000000ff */
[----:B------:R-:W-:Y:S02]  /*a8d0*/  LOP3.LUT R20, R15, 0xff, R20, 0xf8, !PT ;  /* 0x000000ff0f147812 */ /* 0x000fe400078ef814 */
[----:B------:R-:W-:Y:S01]  /*a8e0*/  LOP3.LUT R22, R17, 0xff00, RZ, 0xc0, !PT ;  /* 0x0000ff0011167812 */ /* 0x000fe200078ec0ff */
[----:B------:R-:W-:Y:S01]  /*a8f0*/  IMAD.SHL.U32 R17, R13, 0x100, RZ ;  /* 0x000001000d117824 */ /* 0x000fe200078e00ff */
[C---:B------:R-:W-:Y:S02]  /*a900*/  PRMT R15, R81.reuse, 0x7770, RZ ;  /* 0x00007770510f7816 */ /* 0x040fe400000000ff */
[----:B------:R-:W-:Y:S01]  /*a910*/  PRMT R13, R81, 0x7772, RZ ;  /* 0x00007772510d7816 */ /* 0x000fe200000000ff */
[----:B------:R-:W-:Y:S01]  /*a920*/  IMAD.U32 R9, R9, 0x10000, RZ ;  /* 0x0001000009097824 */ /* 0x000fe200078e00ff */
[----:B------:R-:W-:Y:S01]  /*a930*/  LOP3.LUT R22, R22, 0xff, R15, 0xf8, !PT ;  /* 0x000000ff16167812 */ /* 0x000fe200078ef80f */
[----:B------:R-:W-:-:S02]  /*a940*/  IMAD.U32 R8, R8, 0x10000, RZ ;  /* 0x0001000008087824 */ /* 0x000fc400078e00ff */
[----:B------:R-:W-:Y:S01]  /*a950*/  IMAD.U32 R15, R13, 0x10000, RZ ;  /* 0x000100000d0f7824 */ /* 0x000fe200078e00ff */
[----:B------:R-:W-:Y:S01]  /*a960*/  PRMT R13, R82, 0x7770, RZ ;  /* 0x00007770520d7816 */ /* 0x000fe200000000ff */
[----:B------:R-:W-:Y:S01]  /*a970*/  IMAD.SHL.U32 R82, R50, 0x100, RZ ;  /* 0x0000010032527824 */ /* 0x000fe200078e00ff */
[----:B------:R-:W-:Y:S02]  /*a980*/  LOP3.LUT R26, R11, 0xff0000, R8, 0xf8, !PT ;  /* 0x00ff00000b1a7812 */ /* 0x000fe400078ef808 */
[----:B------:R-:W-:Y:S02]  /*a990*/  LOP3.LUT R24, R10, 0xff0000, R9, 0xf8, !PT ;  /* 0x00ff00000a187812 */ /* 0x000fe400078ef809 */
[----:B------:R-:W3:Y:S01]  /*a9a0*/  LDL.128 R8, [R1+0xf0] ;  /* 0x0000f00001087983 */ /* 0x000ee20000100c00 */
[----:B------:R-:W-:Y:S02]  /*a9b0*/  LOP3.LUT R49, R59, R57, R49, 0xfe, !PT ;  /* 0x000000393b317212 */ /* 0x000fe400078efe31 */
[----:B------:R-:W-:-:S02]  /*a9c0*/  PRMT R66, R65, 0x7770, RZ ;  /* 0x0000777041427816 */ /* 0x000fc400000000ff */
[----:B------:R-:W-:Y:S02]  /*a9d0*/  LOP3.LUT R57, R82, 0xff00, RZ, 0xc0, !PT ;  /* 0x0000ff0052397812 */ /* 0x000fe400078ec0ff */
[C---:B------:R-:W-:Y:S02]  /*a9e0*/  PRMT R59, R67.reuse, 0x7771, RZ ;  /* 0x00007771433b7816 */ /* 0x040fe400000000ff */
[----:B------:R-:W-:Y:S01]  /*a9f0*/  LOP3.LUT R22, R22, 0xff0000, R15, 0xf8, !PT ;  /* 0x00ff000016167812 */ /* 0x000fe200078ef80f */
[----:B------:R-:W-:Y:S01]  /*aa00*/  IMAD.U32 R15, R12, 0x10000, RZ ;  /* 0x000100000c0f7824 */ /* 0x000fe200078e00ff */
[----:B------:R-:W-:Y:S02]  /*aa10*/  PRMT R50, R67, 0x7770, RZ ;  /* 0x0000777043327816 */ /* 0x000fe400000000ff */
[----:B------:R-:W-:Y:S02]  /*aa20*/  PRMT R81, R81, 0x7773, RZ ;  /* 0x0000777351517816 */ /* 0x000fe400000000ff */
[----:B------:R-:W-:-:S02]  /*aa30*/  PRMT R12, R83, 0x7773, RZ ;  /* 0x00007773530c7816 */ /* 0x000fc400000000ff */
[----:B------:R-:W-:Y:S01]  /*aa40*/  LOP3.LUT R106, R57, 0xff, R66, 0xf8, !PT ;  /* 0x000000ff396a7812 */ /* 0x000fe200078ef842 */
[----:B------:R-:W-:Y:S01]  /*aa50*/  IMAD.SHL.U32 R66, R59, 0x100, RZ ;  /* 0x000001003b427824 */ /* 0x000fe200078e00ff */
[----:B------:R-:W-:Y:S02]  /*aa60*/  LOP3.LUT R13, R18, 0xff, R13, 0xf8, !PT ;  /* 0x000000ff120d7812 */ /* 0x000fe400078ef80d */
[----:B------:R-:W-:Y:S02]  /*aa70*/  PRMT R57, R67, 0x7772, RZ ;  /* 0x0000777243397816 */ /* 0x000fe400000000ff */
[----:B------:R-:W-:Y:S02]  /*aa80*/  LOP3.LUT R20, R20, 0xff00, R17, 0xf8, !PT ;  /* 0x0000ff0014147812 */ /* 0x000fe400078ef811 */
[----:B------:R-:W-:Y:S01]  /*aa90*/  LOP3.LUT R101, R49, 0xff, R50, 0xf8, !PT ;  /* 0x000000ff31657812 */ /* 0x000fe200078ef832 */
[----:B------:R-:W-:Y:S01]  /*aaa0*/  IMAD.SHL.U32 R81, R81, 0x1000000, RZ ;  /* 0x0100000051517824 */ /* 0x000fe200078e00ff */
[----:B------:R-:W-:Y:S01]  /*aab0*/  LOP3.LUT R100, R16, R14, R13, 0xfe, !PT ;  /* 0x0000000e10647212 */ /* 0x000fe200078efe0d */
[----:B------:R-:W-:Y:S01]  /*aac0*/  IMAD.SHL.U32 R12, R12, 0x1000000, RZ ;  /* 0x010000000c0c7824 */ /* 0x000fe200078e00ff */
[----:B------:R-:W-:Y:S01]  /*aad0*/  LOP3.LUT R15, R20, 0xff0000, R15, 0xf8, !PT ;  /* 0x00ff0000140f7812 */ /* 0x000fe200078ef80f */
[----:B------:R-:W-:Y:S01]  /*aae0*/  IMAD.U32 R57, R57, 0x10000, RZ ;  /* 0x0001000039397824 */ /* 0x000fe200078e00ff */
[----:B------:R-:W-:-:S02]  /*aaf0*/  PRMT R59, R65, 0x7772, RZ ;  /* 0x00007772413b7816 */ /* 0x000fc400000000ff */
[----:B------:R-:W-:Y:S01]  /*ab00*/  LOP3.LUT R66, R101, 0xff00, R66, 0xf8, !PT ;  /* 0x0000ff0065427812 */ /* 0x000fe200078ef842 */
[----:B------:R-:W-:Y:S01]  /*ab10*/  IMAD.MOV.U32 R82, RZ, RZ, R100 ;  /* 0x000000ffff527224 */ /* 0x000fe200078e0064 */
[----:B------:R-:W-:Y:S01]  /*ab20*/  LOP3.LUT R81, R81, R22, RZ, 0xfc, !PT ;  /* 0x0000001651517212 */ /* 0x000fe200078efcff */
[----:B------:R-:W4:Y:S01]  /*ab30*/  LDL.128 R16, [R1+0x110] ;  /* 0x0001100001107983 */ /* 0x000f220000100c00 */
[----:B------:R-:W-:Y:S01]  /*ab40*/  LOP3.LUT R83, R12, R15, RZ, 0xfc, !PT ;  /* 0x0000000f0c537212 */ /* 0x000fe200078efcff */
[----:B------:R-:W-:Y:S01]  /*ab50*/  IMAD.U32 R59, R59, 0x10000, RZ ;  /* 0x000100003b3b7824 */ /* 0x000fe200078e00ff */
[----:B------:R-:W-:Y:S01]  /*ab60*/  LOP3.LUT R107, R66, 0xff0000, R57, 0xf8, !PT ;  /* 0x00ff0000426b7812 */ /* 0x000fe200078ef839 */
[----:B------:R-:W5:Y:S01]  /*ab70*/  LDL.128 R12, [R1+0x100] ;  /* 0x00010000010c7983 */ /* 0x000f620000100c00 */
[----:B------:R-:W-:Y:S02]  /*ab80*/  PRMT R67, R67, 0x7773, RZ ;  /* 0x0000777343437816 */ /* 0x000fe400000000ff */
[----:B------:R-:W-:-:S02]  /*ab90*/  PRMT R65, R65, 0x7773, RZ ;  /* 0x0000777341417816 */ /* 0x000fc400000000ff */
[----:B------:R-:W-:Y:S02]  /*aba0*/  LOP3.LUT R103, R48, 0xff, R51, 0xf8, !PT ;  /* 0x000000ff30677812 */ /* 0x000fe400078ef833 */
[C---:B------:R-:W-:Y:S02]  /*abb0*/  PRMT R66, R78.reuse, 0x7771, RZ ;  /* 0x000077714e427816 */ /* 0x040fe400000000ff */
[----:B------:R-:W-:Y:S01]  /*abc0*/  PRMT R100, R78, 0x7772, RZ ;  /* 0x000077724e647816 */ /* 0x000fe200000000ff */
[----:B------:R0:W-:Y:S01]  /*abd0*/  STL.128 [R1+0x36e0], R80 ;  /* 0x0036e05001007387 */ /* 0x0001e20000100c00 */
[----:B------:R-:W-:Y:S01]  /*abe0*/  LOP3.LUT R104, R58, R56, R103, 0xfe, !PT ;  /* 0x000000383a687212 */ /* 0x000fe200078efe67 */
[----:B------:R-:W-:Y:S01]  /*abf0*/  IMAD.SHL.U32 R65, R65, 0x1000000, RZ ;  /* 0x0100000041417824 */ /* 0x000fe200078e00ff */
[----:B------:R-:W-:Y:S01]  /*ac00*/  PRMT R105, R77, 0x7771, RZ ;  /* 0x000077714d697816 */ /* 0x000fe200000000ff */
[----:B------:R-:W-:Y:S01]  /*ac10*/  IMAD.WIDE.U32 R100, R100, 0x10000, RZ ;  /* 0x0001000064647825 */ /* 0x000fe200078e00ff */
[----:B------:R-:W-:Y:S01]  /*ac20*/  LOP3.LUT R106, R106, 0xff0000, R59, 0xf8, !PT ;  /* 0x00ff00006a6a7812 */ /* 0x000fe200078ef83b */
[----:B------:R-:W4:Y:S02]  /*ac30*/  LDL.128 R48, [R1+0x190] ;  /* 0x0001900001307983 */ /* 0x000f240000100c00 */
[----:B------:R-:W-:-:S02]  /*ac40*/  IMAD.WIDE.U32 R102, R102, 0x1000000, RZ ;  /* 0x0100000066667825 */ /* 0x000fc400078e00ff */
[----:B------:R-:W5:Y:S02]  /*ac50*/  LDL.128 R56, [R1+0x1a0] ;  /* 0x0001a00001387983 */ /* 0x000f640000100c00 */
[----:B0-----:R-:W-:Y:S02]  /*ac60*/  IMAD.SHL.U32 R80, R67, 0x1000000, RZ ;  /* 0x0100000043507824 */ /* 0x001fe400078e00ff */
[----:B------:R-:W-:Y:S01]  /*ac70*/  IMAD.WIDE.U32 R66, R66, 0x100, RZ ;  /* 0x0000010042427825 */ /* 0x000fe200078e00ff */
[----:B------:R-:W-:Y:S02]  /*ac80*/  LOP3.LUT R81, R65, R106, RZ, 0xfc, !PT ;  /* 0x0000006a41517212 */ /* 0x000fe400078efcff */
[----:B------:R-:W-:Y:S01]  /*ac90*/  LOP3.LUT R83, R80, R107, RZ, 0xfc, !PT ;  /* 0x0000006b50537212 */ /* 0x000fe200078efcff */
[----:B------:R-:W-:Y:S01]  /*aca0*/  IMAD.SHL.U32 R105, R105, 0x100, RZ ;  /* 0x0000010069697824 */ /* 0x000fe200078e00ff */
[----:B------:R-:W-:Y:S01]  /*acb0*/  PRMT R65, R79, 0x7770, RZ ;  /* 0x000077704f417816 */ /* 0x000fe200000000ff */
[----:B------:R-:W-:Y:S01]  /*acc0*/  IMAD.MOV.U32 R80, RZ, RZ, R64 ;  /* 0x000000ffff507224 */ /* 0x000fe200078e0040 */
[----:B------:R-:W-:-:S02]  /*acd0*/  LOP3.LUT R106, R103, R101, R67, 0xfe, !PT ;  /* 0x00000065676a7212 */ /* 0x000fc400078efe43 */
[----:B------:R-:W-:Y:S02]  /*ace0*/  PRMT R64, R79, 0x7771, RZ ;  /* 0x000077714f407816 */ /* 0x000fe400000000ff */
[C---:B------:R-:W-:Y:S02]  /*acf0*/  PRMT R67, R77.reuse, 0x7772, RZ ;  /* 0x000077724d437816 */ /* 0x040fe400000000ff */
[----:B------:R-:W-:Y:S02]  /*ad00*/  PRMT R82, R77, 0x7770, RZ ;  /* 0x000077704d527816 */ /* 0x000fe400000000ff */
[----:B------:R-:W-:Y:S02]  /*ad10*/  LOP3.LUT R105, R105, 0xff00, RZ, 0xc0, !PT ;  /* 0x0000ff0069697812 */ /* 0x000fe400078ec0ff */
[----:B------:R-:W-:Y:S02]  /*ad20*/  LOP3.LUT R101, R106, 0xff, R65, 0xf8, !PT ;  /* 0x000000ff6a657812 */ /* 0x000fe400078ef841 */
[----:B------:R-:W-:Y:S01]  /*ad30*/  PRMT R65, R78, 0x7770, RZ ;  /* 0x000077704e417816 */ /* 0x000fe200000000ff */
[----:B------:R-:W-:Y:S01]  /*ad40*/  IMAD.SHL.U32 R78, R64, 0x100, RZ ;  /* 0x00000100404e7824 */ /* 0x000fe200078e00ff */
[----:B------:R-:W-:Y:S01]  /*ad50*/  PRMT R64, R79, 0x7772, RZ ;  /* 0x000077724f407816 */ /* 0x000fe200000000ff */
[----:B------:R-:W-:Y:S01]  /*ad60*/  IMAD.U32 R67, R67, 0x10000, RZ ;  /* 0x0001000043437824 */ /* 0x000fe200078e00ff */
[----:B------:R-:W-:-:S02]  /*ad70*/  LOP3.LUT R82, R105, 0xff, R82, 0xf8, !PT ;  /* 0x000000ff69527812 */ /* 0x000fc400078ef852 */
[----:B------:R-:W-:Y:S01]  /*ad80*/  LOP3.LUT R101, R101, 0xff00, R78, 0xf8, !PT ;  /* 0x0000ff0065657812 */ /* 0x000fe200078ef84e */
[----:B------:R-:W-:Y:S01]  /*ad90*/  IMAD.U32 R78, R64, 0x10000, RZ ;  /* 0x00010000404e7824 */ /* 0x000fe200078e00ff */
[----:B------:R-:W-:Y:S02]  /*ada0*/  LOP3.LUT R103, R66, 0xff, R65, 0xf8, !PT ;  /* 0x000000ff42677812 */ /* 0x000fe400078ef841 */
[----:B------:R-:W-:Y:S02]  /*adb0*/  LOP3.LUT R106, R82, 0xff0000, R67, 0xf8, !PT ;  /* 0x00ff0000526a7812 */ /* 0x000fe400078ef843 */
[----:B------:R-:W4:Y:S01]  /*adc0*/  LDL.128 R64, [R1+0x1b0] ;  /* 0x0001b00001407983 */ /* 0x000f220000100c00 */
[----:B------:R-:W-:Y:S02]  /*add0*/  LOP3.LUT R41, R23, R26, RZ, 0xfc, !PT ;  /* 0x0000001a17297212 */ /* 0x000fe400078efcff */
[----:B------:R-:W-:Y:S02]  /*ade0*/  LOP3.LUT R43, R21, R24, RZ, 0xfc, !PT ;  /* 0x00000018152b7212 */ /* 0x000fe400078efcff */
[----:B------:R-:W4:Y:S04]  /*adf0*/  LDL.128 R20, [R1+0x120] ;  /* 0x0001200001147983 */ /* 0x000f280000100c00 */
[----:B------:R0:W-:Y:S04]  /*ae00*/  STL.128 [R1+0x36d0], R40 ;  /* 0x0036d02801007387 */ /* 0x0001e80000100c00 */
[----:B------:R-:W4:Y:S04]  /*ae10*/  LDL.128 R24, [R1+0x130] ;  /* 0x0001300001187983 */ /* 0x000f280000100c00 */
[----:B0-----:R-:W4:Y:S01]  /*ae20*/  LDL.128 R40, [R1+0x170] ;  /* 0x0001700001287983 */ /* 0x001f220000100c00 */
[----:B------:R-:W-:-:S02]  /*ae30*/  PRMT R79, R79, 0x7773, RZ ;  /* 0x000077734f4f7816 */ /* 0x000fc400000000ff */
[----:B------:R-:W-:-:S03]  /*ae40*/  LOP3.LUT R78, R101, 0xff0000, R78, 0xf8, !PT ;  /* 0x00ff0000654e7812 */ /* 0x000fc600078ef84e */
[----:B------:R-:W-:Y:S01]  /*ae50*/  IMAD.SHL.U32 R79, R79, 0x1000000, RZ ;  /* 0x010000004f4f7824 */ /* 0x000fe200078e00ff */
[----:B------:R-:W-:Y:S01]  /*ae60*/  LOP3.LUT R102, R102, R100, R103, 0xfe, !PT ;  /* 0x0000006466667212 */ /* 0x000fe200078efe67 */
[----:B------:R-:W-:Y:S01]  /*ae70*/  IMAD.MOV.U32 R82, RZ, RZ, R104 ;  /* 0x000000ffff527224 */ /* 0x000fe200078e0068 */
[C---:B------:R-:W-:Y:S02]  /*ae80*/  PRMT R100, R74.reuse, 0x7772, RZ ;  /* 0x000077724a647816 */ /* 0x040fe400000000ff */
[----:B------:R-:W-:Y:S02]  /*ae90*/  LOP3.LUT R107, R79, R78, RZ, 0xfc, !PT ;  /* 0x0000004e4f6b7212 */ /* 0x000fe400078efcff */
[C---:B------:R-:W-:Y:S02]  /*aea0*/  PRMT R78, R74.reuse, 0x7771, RZ ;  /* 0x000077714a4e7816 */ /* 0x040fe400000000ff */
[----:B------:R-:W-:Y:S02]  /*aeb0*/  PRMT R104, R74, 0x7773, RZ ;  /* 0x000077734a687816 */ /* 0x000fe400000000ff */
[----:B------:R-:W-:Y:S01]  /*aec0*/  PRMT R103, R73, 0x7771, RZ ;  /* 0x0000777149677816 */ /* 0x000fe200000000ff */
[----:B------:R-:W-:Y:S01]  /*aed0*/  IMAD.WIDE.U32 R78, R78, 0x100, RZ ;  /* 0x000001004e4e7825 */ /* 0x000fe200078e00ff */
[----:B------:R0:W-:Y:S03]  /*aee0*/  STL.128 [R1+0x36f0], R80 ;  /* 0x0036f05001007387 */ /* 0x0001e60000100c00 */
[----:B------:R-:W-:-:S04]  /*aef0*/  IMAD.WIDE.U32 R100, R100, 0x10000, RZ ;  /* 0x0001000064647825 */ /* 0x000fc800078e00ff */
[----:B------:R-:W-:-:S04]  /*af00*/  IMAD.WIDE.U32 R104, R104, 0x1000000, RZ ;  /* 0x0100000068687825 */ /* 0x000fc800078e00ff */
[----:B------:R-:W-:Y:S01]  /*af10*/  IMAD.SHL.U32 R103, R103, 0x100, RZ ;  /* 0x0000010067677824 */ /* 0x000fe200078e00ff */
[----:B0-----:R-:W-:Y:S02]  /*af20*/  PRMT R81, R74, 0x7770, RZ ;  /* 0x000077704a517816 */ /* 0x001fe400000000ff */
[C---:B------:R-:W-:Y:S02]  /*af30*/  PRMT R74, R75.reuse, 0x7771, RZ ;  /* 0x000077714b4a7816 */ /* 0x040fe400000000ff */
[----:B------:R-:W-:Y:S02]  /*af40*/  PRMT R80, R75, 0x7770, RZ ;  /* 0x000077704b507816 */ /* 0x000fe400000000ff */
[----:B------:R-:W-:Y:S02]  /*af50*/  LOP3.LUT R83, R105, R101, R79, 0xfe, !PT ;  /* 0x0000006569537212 */ /* 0x000fe400078efe4f */
[----:B------:R-:W-:Y:S01]  /*af60*/  LOP3.LUT R101, R78, 0xff, R81, 0xf8, !PT ;  /* 0x000000ff4e657812 */ /* 0x000fe200078ef851 */
[----:B------:R-:W-:Y:S01]  /*af70*/  IMAD.SHL.U32 R74, R74, 0x100, RZ ;  /* 0x000001004a4a7824 */ /* 0x000fe200078e00ff */
[----:B------:R-:W-:-:S02]  /*af80*/  PRMT R77, R77, 0x7773, RZ ;  /* 0x000077734d4d7816 */ /* 0x000fc400000000ff */
[----:B------:R-:W-:Y:S02]  /*af90*/  PRMT R81, R75, 0x7772, RZ ;  /* 0x000077724b517816 */ /* 0x000fe400000000ff */
[----:B------:R-:W-:Y:S02]  /*afa0*/  PRMT R79, R73, 0x7770, RZ ;  /* 0x00007770494f7816 */ /* 0x000fe400000000ff */
[----:B------:R-:W-:Y:S02]  /*afb0*/  LOP3.LUT R82, R103, 0xff00, RZ, 0xc0, !PT ;  /* 0x0000ff0067527812 */ /* 0x000fe400078ec0ff */
[----:B------:R-:W-:Y:S01]  /*afc0*/  LOP3.LUT R83, R83, 0xff, R80, 0xf8, !PT ;  /* 0x000000ff53537812 */ /* 0x000fe200078ef850 */
[----:B------:R-:W-:Y:S01]  /*afd0*/  IMAD.SHL.U32 R77, R77, 0x1000000, RZ ;  /* 0x010000004d4d7824 */ /* 0x000fe200078e00ff */
[----:B------:R-:W-:Y:S01]  /*afe0*/  PRMT R80, R73, 0x7772, RZ ;  /* 0x0000777249507816 */ /* 0x000fe200000000ff */
[----:B------:R-:W-:Y:S01]  /*aff0*/  IMAD.U32 R81, R81, 0x10000, RZ ;  /* 0x0001000051517824 */ /* 0x000fe200078e00ff */
[----:B------:R-:W-:-:S02]  /*b000*/  LOP3.LUT R103, R82, 0xff, R79, 0xf8, !PT ;  /* 0x000000ff52677812 */ /* 0x000fc400078ef84f */
[----:B------:R-:W-:Y:S01]  /*b010*/  LOP3.LUT R82, R83, 0xff00, R74, 0xf8, !PT ;  /* 0x0000ff0053527812 */ /* 0x000fe200078ef84a */
[----:B------:R-:W-:Y:S01]  /*b020*/  IMAD.U32 R80, R80, 0x10000, RZ ;  /* 0x0001000050507824 */ /* 0x000fe200078e00ff */
[----:B------:R-:W-:Y:S01]  /*b030*/  LOP3.LUT R74, R104, R100, R101, 0xfe, !PT ;  /* 0x00000064684a7212 */ /* 0x000fe200078efe65 */
[----:B------:R-:W-:Y:S01]  /*b040*/  IMAD.MOV.U32 R78, RZ, RZ, R102 ;  /* 0x000000ffff4e7224 */ /* 0x000fe200078e0066 */
[----:B------:R-:W-:Y:S01]  /*b050*/  LOP3.LUT R77, R77, R106, RZ, 0xfc, !PT ;  /* 0x0000006a4d4d7212 */ /* 0x000fe200078efcff */
[----:B------:R-:W-:Y:S01]  /*b060*/  IMAD.MOV.U32 R79, RZ, RZ, R107 ;  /* 0x000000ffff4f7224 */ /* 0x000fe200078e006b */
[----:B------:R-:W-:Y:S02]  /*b070*/  LOP3.LUT R100, R82, 0xff0000, R81, 0xf8, !PT ;  /* 0x00ff000052647812 */ /* 0x000fe400078ef851 */
[----:B------:R-:W-:Y:S02]  /*b080*/  PRMT R75, R75, 0x7773, RZ ;  /* 0x000077734b4b7816 */ /* 0x000fe400000000ff */
[----:B------:R-:W-:-:S02]  /*b090*/  PRMT R82, R70, 0x7772, RZ ;  /* 0x0000777246527816 */ /* 0x000fc400000000ff */
[C---:B------:R-:W-:Y:S02]  /*b0a0*/  PRMT R81, R70.reuse, 0x7771, RZ ;  /* 0x0000777146517816 */ /* 0x040fe400000000ff */
[----:B------:R-:W-:Y:S01]  /*b0b0*/  PRMT R83, R70, 0x7773, RZ ;  /* 0x0000777346537816 */ /* 0x000fe200000000ff */
[----:B------:R0:W-:Y:S01]  /*b0c0*/  STL.128 [R1+0x3700], R76 ;  /* 0x0037004c01007387 */ /* 0x0001e20000100c00 */
[----:B------:R-:W-:Y:S02]  /*b0d0*/  LOP3.LUT R101, R103, 0xff0000, R80, 0xf8, !PT ;  /* 0x00ff000067657812 */ /* 0x000fe400078ef850 */
[----:B------:R-:W-:Y:S01]  /*b0e0*/  PRMT R73, R73, 0x7773, RZ ;  /* 0x0000777349497816 */ /* 0x000fe200000000ff */
[----:B------:R-:W-:Y:S01]  /*b0f0*/  IMAD.SHL.U32 R75, R75, 0x1000000, RZ ;  /* 0x010000004b4b7824 */ /* 0x000fe200078e00ff */
[----:B------:R-:W-:-:S03]  /*b100*/  PRMT R80, R69, 0x7771, RZ ;  /* 0x0000777145507816 */ /* 0x000fc600000000ff */
[----:B------:R-:W-:Y:S02]  /*b110*/  IMAD.SHL.U32 R102, R73, 0x1000000, RZ ;  /* 0x0100000049667824 */ /* 0x000fe400078e00ff */
[----:B------:R-:W-:Y:S02]  /*b120*/  IMAD.SHL.U32 R80, R80, 0x100, RZ ;  /* 0x0000010050507824 */ /* 0x000fe400078e00ff */
[----:B0-----:R-:W-:-:S04]  /*b130*/  IMAD.WIDE.U32 R76, R82, 0x10000, RZ ;  /* 0x00010000524c7825 */ /* 0x001fc800078e00ff */
[----:B------:R-:W-:-:S04]  /*b140*/  IMAD.WIDE.U32 R78, R81, 0x100, RZ ;  /* 0x00000100514e7825 */ /* 0x000fc800078e00ff */
[----:B------:R-:W-:Y:S01]  /*b150*/  IMAD.WIDE.U32 R82, R83, 0x1000000, RZ ;  /* 0x0100000053527825 */ /* 0x000fe200078e00ff */
[----:B------:R-:W-:Y:S02]  /*b160*/  LOP3.LUT R81, R75, R100, RZ, 0xfc, !PT ;  /* 0x000000644b517212 */ /* 0x000fe400078efcff */
[----:B------:R-:W-:Y:S02]  /*b170*/  PRMT R75, R71, 0x7770, RZ ;  /* 0x00007770474b7816 */ /* 0x000fe400000000ff */
[----:B------:R-:W-:Y:S02]  /*b180*/  LOP3.LUT R100, R83, R77, R79, 0xfe, !PT ;  /* 0x0000004d53647212 */ /* 0x000fe400078efe4f */
[----:B------:R-:W-:Y:S02]  /*b190*/  LOP3.LUT R73, R102, R101, RZ, 0xfc, !PT ;  /* 0x0000006566497212 */ /* 0x000fe400078efcff */
[----:B------:R-:W-:Y:S02]  /*b1a0*/  LOP3.LUT R102, R80, 0xff00, RZ, 0xc0, !PT ;  /* 0x0000ff0050667812 */ /* 0x000fe400078ec0ff */
[----:B------:R-:W-:-:S02]  /*b1b0*/  LOP3.LUT R80, R100, 0xff, R75, 0xf8, !PT ;  /* 0x000000ff64507812 */ /* 0x000fc400078ef84b */
[----:B------:R-:W-:Y:S02]  /*b1c0*/  PRMT R77, R69, 0x7770, RZ ;  /* 0x00007770454d7816 */ /* 0x000fe400000000ff */
[----:B------:R-:W-:Y:S02]  /*b1d0*/  PRMT R75, R71, 0x7771, RZ ;  /* 0x00007771474b7816 */ /* 0x000fe400000000ff */
[----:B------:R-:W-:Y:S02]  /*b1e0*/  LOP3.LUT R100, R102, 0xff, R77, 0xf8, !PT ;  /* 0x000000ff66647812 */ /* 0x000fe400078ef84d */
[----:B------:R-:W-:Y:S01]  /*b1f0*/  PRMT R77, R70, 0x7770, RZ ;  /* 0x00007770464d7816 */ /* 0x000fe200000000ff */
[----:B------:R-:W-:Y:S01]  /*b200*/  IMAD.SHL.U32 R75, R75, 0x100, RZ ;  /* 0x000001004b4b7824 */ /* 0x000fe200078e00ff */
[----:B------:R-:W-:Y:S02]  /*b210*/  PRMT R70, R71, 0x7772, RZ ;  /* 0x0000777247467816 */ /* 0x000fe400000000ff */
[----:B------:R-:W-:-:S02]  /*b220*/  PRMT R79, R69, 0x7772, RZ ;  /* 0x00007772454f7816 */ /* 0x000fc400000000ff */
[----:B------:R-:W-:Y:S02]  /*b230*/  LOP3.LUT R77, R78, 0xff, R77, 0xf8, !PT ;  /* 0x000000ff4e4d7812 */ /* 0x000fe400078ef84d */
[----:B------:R-:W-:Y:S01]  /*b240*/  LOP3.LUT R78, R80, 0xff00, R75, 0xf8, !PT ;  /* 0x0000ff00504e7812 */ /* 0x000fe200078ef84b */
[----:B------:R-:W-:Y:S01]  /*b250*/  IMAD.U32 R75, R70, 0x10000, RZ ;  /* 0x00010000464b7824 */ /* 0x000fe200078e00ff */
[----:B------:R-:W-:Y:S01]  /*b260*/  PRMT R69, R69, 0x7773, RZ ;  /* 0x0000777345457816 */ /* 0x000fe200000000ff */
[----:B------:R-:W-:Y:S01]  /*b270*/  IMAD.U32 R79, R79, 0x10000, RZ ;  /* 0x000100004f4f7824 */ /* 0x000fe200078e00ff */
[----:B------:R-:W-:-:S03]  /*b280*/  PRMT R70, R71, 0x7773, RZ ;  /* 0x0000777347467816 */ /* 0x000fc600000000ff */
[----:B------:R-:W-:Y:S01]  /*b290*/  IMAD.SHL.U32 R69, R69, 0x1000000, RZ ;  /* 0x0100000045457824 */ /* 0x000fe200078e00ff */
[----:B------:R-:W-:Y:S01]  /*b2a0*/  LOP3.LUT R80, R100, 0xff0000, R79, 0xf8, !PT ;  /* 0x00ff000064507812 */ /* 0x000fe200078ef84f */
[----:B------:R-:W-:Y:S01]  /*b2b0*/  IMAD.SHL.U32 R70, R70, 0x1000000, RZ ;  /* 0x0100000046467824 */ /* 0x000fe200078e00ff */
[----:B------:R-:W-:Y:S01]  /*b2c0*/  LOP3.LUT R71, R78, 0xff0000, R75, 0xf8, !PT ;  /* 0x00ff00004e477812 */ /* 0x000fe200078ef84b */
[----:B------:R-:W-:Y:S01]  /*b2d0*/  IMAD.MOV.U32 R75, RZ, RZ, R81 ;  /* 0x000000ffff4b7224 */ /* 0x000fe200078e0051 */
[----:B------:R-:W-:Y:S02]  /*b2e0*/  LOP3.LUT R69, R69, R80, RZ, 0xfc, !PT ;  /* 0x0000005045457212 */ /* 0x000fe400078efcff */
[----:B------:R-:W-:Y:S02]  /*b2f0*/  LOP3.LUT R83, R82, R76, R77, 0xfe, !PT ;  /* 0x0000004c52537212 */ /* 0x000fe400078efe4d */
[----:B------:R-:W-:Y:S02]  /*b300*/  LOP3.LUT R80, R70, R71, RZ, 0xfc, !PT ;  /* 0x0000004746507212 */ /* 0x000fe400078efcff */
[----:B------:R-:W-:-:S02]  /*b310*/  PRMT R70, R62, 0x7771, RZ ;  /* 0x000077713e467816 */ /* 0x000fc400000000ff */
[C---:B------:R-:W-:Y:S02]  /*b320*/  PRMT R76, R62.reuse, 0x7772, RZ ;  /* 0x000077723e4c7816 */ /* 0x040fe400000000ff */
[----:B------:R-:W-:Y:S01]  /*b330*/  PRMT R79, R62, 0x7773, RZ ;  /* 0x000077733e4f7816 */ /* 0x000fe200000000ff */
[----:B------:R0:W-:Y:S01]  /*b340*/  STL.128 [R1+0x3710], R72 ;  /* 0x0037104801007387 */ /* 0x0001e20000100c00 */
[----:B------:R-:W-:Y:S01]  /*b350*/  PRMT R78, R61, 0x7771, RZ ;  /* 0x000077713d4e7816 */ /* 0x000fe200000000ff */
[----:B------:R-:W-:-:S04]  /*b360*/  IMAD.WIDE.U32 R70, R70, 0x100, RZ ;  /* 0x0000010046467825 */ /* 0x000fc800078e00ff */
[----:B------:R-:W-:-:S04]  /*b370*/  IMAD.WIDE.U32 R76, R76, 0x10000, RZ ;  /* 0x000100004c4c7825 */ /* 0x000fc800078e00ff */
[----:B------:R-:W-:Y:S02]  /*b380*/  IMAD.SHL.U32 R78, R78, 0x100, RZ ;  /* 0x000001004e4e7824 */ /* 0x000fe400078e00ff */
[----:B0-----:R-:W-:Y:S01]  /*b390*/  IMAD.WIDE.U32 R74, R79, 0x1000000, RZ ;  /* 0x010000004f4a7825 */ /* 0x001fe200078e00ff */
[----:B------:R-:W-:Y:S02]  /*b3a0*/  PRMT R73, R62, 0x7770, RZ ;  /* 0x000077703e497816 */ /* 0x000fe400000000ff */
[C---:B------:R-:W-:Y:S02]  /*b3b0*/  PRMT R62, R63.reuse, 0x7771, RZ ;  /* 0x000077713f3e7816 */ /* 0x040fe400000000ff */
[----:B------:R-:W-:Y:S02]  /*b3c0*/  PRMT R72, R63, 0x7770, RZ ;  /* 0x000077703f487816 */ /* 0x000fe400000000ff */
[----:B------:R-:W-:Y:S02]  /*b3d0*/  LOP3.LUT R75, R75, R77, R71, 0xfe, !PT ;  /* 0x0000004d4b4b7212 */ /* 0x000fe400078efe47 */
[----:B------:R-:W-:Y:S01]  /*b3e0*/  LOP3.LUT R77, R70, 0xff, R73, 0xf8, !PT ;  /* 0x000000ff464d7812 */ /* 0x000fe200078ef849 */
[----:B------:R-:W-:Y:S01]  /*b3f0*/  IMAD.SHL.U32 R62, R62, 0x100, RZ ;  /* 0x000001003e3e7824 */ /* 0x000fe200078e00ff */
[----:B------:R-:W-:-:S02]  /*b400*/  PRMT R73, R63, 0x7772, RZ ;  /* 0x000077723f497816 */ /* 0x000fc400000000ff */
[----:B------:R-:W-:Y:S02]  /*b410*/  PRMT R71, R61, 0x7770, RZ ;  /* 0x000077703d477816 */ /* 0x000fe400000000ff */
[----:B------:R-:W-:Y:S02]  /*b420*/  LOP3.LUT R78, R78, 0xff00, RZ, 0xc0, !PT ;  /* 0x0000ff004e4e7812 */ /* 0x000fe400078ec0ff */
[----:B------:R-:W-:Y:S02]  /*b430*/  LOP3.LUT R75, R75, 0xff, R72, 0xf8, !PT ;  /* 0x000000ff4b4b7812 */ /* 0x000fe400078ef848 */
[----:B------:R-:W-:Y:S01]  /*b440*/  PRMT R72, R61, 0x7772, RZ ;  /* 0x000077723d487816 */ /* 0x000fe200000000ff */
[----:B------:R-:W-:Y:S01]  /*b450*/  IMAD.U32 R73, R73, 0x10000, RZ ;  /* 0x0001000049497824 */ /* 0x000fe200078e00ff */
[----:B------:R-:W-:Y:S02]  /*b460*/  LOP3.LUT R79, R78, 0xff, R71, 0xf8, !PT ;  /* 0x000000ff4e4f7812 */ /* 0x000fe400078ef847 */
[----:B------:R-:W-:Y:S01]  /*b470*/  LOP3.LUT R78, R75, 0xff00, R62, 0xf8, !PT ;  /* 0x0000ff004b4e7812 */ /* 0x000fe200078ef83e */
[----:B------:R-:W-:Y:S01]  /*b480*/  IMAD.U32 R72, R72, 0x10000, RZ ;  /* 0x0001000048487824 */ /* 0x000fe200078e00ff */
[----:B------:R-:W-:Y:S01]  /*b490*/  LOP3.LUT R62, R74, R76, R77, 0xfe, !PT ;  /* 0x0000004c4a3e7212 */ /* 0x000fe200078efe4d */
[----:B------:R-:W-:Y:S01]  /*b4a0*/  IMAD.MOV.U32 R70, RZ, RZ, R83 ;  /* 0x000000ffff467224 */ /* 0x000fe200078e0053 */
[----:B------:R-:W-:Y:S01]  /*b4b0*/  LOP3.LUT R76, R78, 0xff0000, R73, 0xf8, !PT ;  /* 0x00ff00004e4c7812 */ /* 0x000fe200078ef849 */
[----:B------:R-:W-:Y:S01]  /*b4c0*/  IMAD.MOV.U32 R71, RZ, RZ, R80 ;  /* 0x000000ffff477224 */ /* 0x000fe200078e0050 */
[----:B------:R-:W-:-:S02]  /*b4d0*/  PRMT R63, R63, 0x7773, RZ ;  /* 0x000077733f3f7816 */ /* 0x000fc400000000ff */
[C---:B------:R-:W-:Y:S02]  /*b4e0*/  PRMT R73, R54.reuse, 0x7771, RZ ;  /* 0x0000777136497816 */ /* 0x040fe400000000ff */
[C---:B------:R-:W-:Y:S02]  /*b4f0*/  PRMT R74, R54.reuse, 0x7772, RZ ;  /* 0x00007772364a7816 */ /* 0x040fe400000000ff */
[----:B------:R-:W-:Y:S02]  /*b500*/  PRMT R75, R54, 0x7773, RZ ;  /* 0x00007773364b7816 */ /* 0x000fe400000000ff */
[----:B------:R-:W-:Y:S01]  /*b510*/  LOP3.LUT R77, R79, 0xff0000, R72, 0xf8, !PT ;  /* 0x00ff00004f4d7812 */ /* 0x000fe200078ef848 */
[----:B------:R0:W-:Y:S01]  /*b520*/  STL.128 [R1+0x3720], R68 ;  /* 0x0037204401007387 */ /* 0x0001e20000100c00 */
[----:B------:R-:W-:Y:S01]  /*b530*/  PRMT R72, R53, 0x7771, RZ ;  /* 0x0000777135487816 */ /* 0x000fe200000000ff */
[----:B------:R-:W-:Y:S02]  /*b540*/  IMAD.SHL.U32 R63, R63, 0x1000000, RZ ;  /* 0x010000003f3f7824 */ /* 0x000fe400078e00ff */
[----:B------:R-:W-:-:S03]  /*b550*/  IMAD.WIDE.U32 R78, R73, 0x100, RZ ;  /* 0x00000100494e7825 */ /* 0x000fc600078e00ff */
[----:B------:R-:W-:Y:S01]  /*b560*/  LOP3.LUT R73, R63, R76, RZ, 0xfc, !PT ;  /* 0x0000004c3f497212 */ /* 0x000fe200078efcff */
[----:B------:R-:W-:Y:S01]  /*b570*/  IMAD.SHL.U32 R72, R72, 0x100, RZ ;  /* 0x0000010048487824 */ /* 0x000fe200078e00ff */
[----:B------:R-:W-:Y:S01]  /*b580*/  PRMT R63, R55, 0x7770, RZ ;  /* 0x00007770373f7816 */ /* 0x000fe200000000ff */
[----:B0-----:R-:W-:-:S04]  /*b590*/  IMAD.WIDE.U32 R68, R74, 0x10000, RZ ;  /* 0x000100004a447825 */ /* 0x001fc800078e00ff */
[----:B------:R-:W-:Y:S01]  /*b5a0*/  IMAD.WIDE.U32 R70, R75, 0x1000000, RZ ;  /* 0x010000004b467825 */ /* 0x000fe200078e00ff */
[----:B------:R-:W-:-:S04]  /*b5b0*/  LOP3.LUT R76, R72, 0xff00, RZ, 0xc0, !PT ;  /* 0x0000ff00484c7812 */ /* 0x000fc800078ec0ff */
[----:B------:R-:W-:Y:S02]  /*b5c0*/  LOP3.LUT R74, R71, R69, R79, 0xfe, !PT ;  /* 0x00000045474a7212 */ /* 0x000fe400078efe4f */
[----:B------:R-:W-:Y:S02]  /*b5d0*/  PRMT R69, R53, 0x7770, RZ ;  /* 0x0000777035457816 */ /* 0x000fe400000000ff */
[----:B------:R-:W-:Y:S02]  /*b5e0*/  LOP3.LUT R72, R74, 0xff, R63, 0xf8, !PT ;  /* 0x000000ff4a487812 */ /* 0x000fe400078ef83f */
[----:B------:R-:W-:Y:S02]  /*b5f0*/  PRMT R63, R55, 0x7771, RZ ;  /* 0x00007771373f7816 */ /* 0x000fe400000000ff */
[----:B------:R-:W-:Y:S02]  /*b600*/  LOP3.LUT R74, R76, 0xff, R69, 0xf8, !PT ;  /* 0x000000ff4c4a7812 */ /* 0x000fe400078ef845 */
[----:B------:R-:W-:Y:S01]  /*b610*/  PRMT R69, R54, 0x7770, RZ ;  /* 0x0000777036457816 */ /* 0x000fe200000000ff */
[----:B------:R-:W-:Y:S01]  /*b620*/  IMAD.SHL.U32 R63, R63, 0x100, RZ ;  /* 0x000001003f3f7824 */ /* 0x000fe200078e00ff */
[----:B------:R-:W-:-:S02]  /*b630*/  PRMT R54, R55, 0x7772, RZ ;  /* 0x0000777237367816 */ /* 0x000fc400000000ff */
[----:B------:R-:W-:Y:S02]  /*b640*/  PRMT R61, R61, 0x7773, RZ ;  /* 0x000077733d3d7816 */ /* 0x000fe400000000ff */
[----:B------:R-:W-:Y:S01]  /*b650*/  LOP3.LUT R72, R72, 0xff00, R63, 0xf8, !PT ;  /* 0x0000ff0048487812 */ /* 0x000fe200078ef83f */
[----:B------:R-:W-:Y:S01]  /*b660*/  IMAD.U32 R63, R54, 0x10000, RZ ;  /* 0x00010000363f7824 */ /* 0x000fe200078e00ff */
[----:B------:R-:W-:Y:S01]  /*b670*/  PRMT R54, R55, 0x7773, RZ ;  /* 0x0000777337367816 */ /* 0x000fe200000000ff */
[----:B------:R-:W-:Y:S01]  /*b680*/  IMAD.SHL.U32 R80, R61, 0x1000000, RZ ;  /* 0x010000003d507824 */ /* 0x000fe200078e00ff */
[----:B------:R-:W-:Y:S02]  /*b690*/  PRMT R71, R53, 0x7772, RZ ;  /* 0x0000777235477816 */ /* 0x000fe400000000ff */
[----:B------:R-:W-:Y:S01]  /*b6a0*/  LOP3.LUT R69, R78, 0xff, R69, 0xf8, !PT ;  /* 0x000000ff4e457812 */ /* 0x000fe200078ef845 */
[----:B------:R-:W-:Y:S01]  /*b6b0*/  IMAD.SHL.U32 R54, R54, 0x1000000, RZ ;  /* 0x0100000036367824 */ /* 0x000fe200078e00ff */
[----:B------:R-:W-:Y:S01]  /*b6c0*/  LOP3.LUT R55, R72, 0xff0000, R63, 0xf8, !PT ;  /* 0x00ff000048377812 */ /* 0x000fe200078ef83f */
[----:B------:R-:W-:Y:S01]  /*b6d0*/  IMAD.MOV.U32 R63, RZ, RZ, R73 ;  /* 0x000000ffff3f7224 */ /* 0x000fe200078e0049 */
[----:B------:R-:W-:Y:S01]  /*b6e0*/  LOP3.LUT R61, R80, R77, RZ, 0xfc, !PT ;  /* 0x0000004d503d7212 */ /* 0x000fe200078efcff */
[----:B------:R-:W-:Y:S01]  /*b6f0*/  IMAD.U32 R71, R71, 0x10000, RZ ;  /* 0x0001000047477824 */ /* 0x000fe200078e00ff */
[----:B------:R-:W-:-:S02]  /*b700*/  PRMT R53, R53, 0x7773, RZ ;  /* 0x0000777335357816 */ /* 0x000fc400000000ff */
[----:B------:R-:W-:Y:S02]  /*b710*/  LOP3.LUT R73, R70, R68, R69, 0xfe, !PT ;  /* 0x0000004446497212 */ /* 0x000fe400078efe45 */
[----:B------:R-:W-:Y:S02]  /*b720*/  LOP3.LUT R72, R54, R55, RZ, 0xfc, !PT ;  /* 0x0000003736487212 */ /* 0x000fe400078efcff */
[C---:B--2---:R-:W-:Y:S02]  /*b730*/  PRMT R54, R6.reuse, 0x7771, RZ ;  /* 0x0000777106367816 */ /* 0x044fe400000000ff */
[C---:B------:R-:W-:Y:S02]  /*b740*/  PRMT R68, R6.reuse, 0x7772, RZ ;  /* 0x0000777206447816 */ /* 0x040fe400000000ff */
[----:B------:R-:W-:Y:S01]  /*b750*/  PRMT R55, R6, 0x7773, RZ ;  /* 0x0000777306377816 */ /* 0x000fe200000000ff */
[----:B------:R-:W-:Y:S01]  /*b760*/  IMAD.SHL.U32 R53, R53, 0x1000000, RZ ;  /* 0x0100000035357824 */ /* 0x000fe200078e00ff */
[----:B------:R-:W-:Y:S01]  /*b770*/  LOP3.LUT R74, R74, 0xff0000, R71, 0xf8, !PT ;  /* 0x00ff00004a4a7812 */ /* 0x000fe200078ef847 */
[----:B------:R0:W-:Y:S01]  /*b780*/  STL.128 [R1+0x3730], R60 ;  /* 0x0037303c01007387 */ /* 0x0001e20000100c00 */
[----:B------:R-:W-:Y:S01]  /*b790*/  IMAD.WIDE.U32 R70, R54, 0x100, RZ ;  /* 0x0000010036467825 */ /* 0x000fe200078e00ff */
[----:B------:R-:W-:-:S03]  /*b7a0*/  PRMT R6, R6, 0x7770, RZ ;  /* 0x0000777006067816 */ /* 0x000fc600000000ff */
[----:B------:R-:W-:Y:S01]  /*b7b0*/  IMAD.WIDE.U32 R68, R68, 0x10000, RZ ;  /* 0x0001000044447825 */ /* 0x000fe200078e00ff */
[----:B------:R-:W-:-:S03]  /*b7c0*/  LOP3.LUT R53, R53, R74, RZ, 0xfc, !PT ;  /* 0x0000004a35357212 */ /* 0x000fc600078efcff */
[----:B------:R-:W-:Y:S02]  /*b7d0*/  IMAD.MOV.U32 R54, RZ, RZ, R73 ;  /* 0x000000ffff367224 */ /* 0x000fe400078e0049 */
[----:B0-----:R-:W-:Y:S01]  /*b7e0*/  IMAD.WIDE.U32 R60, R55, 0x1000000, RZ ;  /* 0x01000000373c7825 */ /* 0x001fe200078e00ff */
[----:B------:R-:W-:-:S03]  /*b7f0*/  PRMT R63, R5, 0x7771, RZ ;  /* 0x00007771053f7816 */ /* 0x000fc600000000ff */
[----:B------:R-:W-:Y:S01]  /*b800*/  IMAD.MOV.U32 R55, RZ, RZ, R72 ;  /* 0x000000ffff377224 */ /* 0x000fe200078e0048 */
[----:B------:R-:W-:Y:S01]  /*b810*/  LOP3.LUT R61, R61, R69, R71, 0xfe, !PT ;  /* 0x000000453d3d7212 */ /* 0x000fe200078efe47 */
[----:B------:R-:W-:Y:S01]  /*b820*/  IMAD.SHL.U32 R63, R63, 0x100, RZ ;  /* 0x000001003f3f7824 */ /* 0x000fe200078e00ff */
[----:B------:R-:W-:Y:S02]  /*b830*/  LOP3.LUT R71, R70, 0xff, R6, 0xf8, !PT ;  /* 0x000000ff46477812 */ /* 0x000fe400078ef806 */
[C---:B------:R-:W-:Y:S02]  /*b840*/  PRMT R62, R7.reuse, 0x7770, RZ ;  /* 0x00007770073e7816 */ /* 0x040fe400000000ff */
[----:B------:R-:W-:Y:S01]  /*b850*/  PRMT R6, R7, 0x7771, RZ ;  /* 0x0000777107067816 */ /* 0x000fe200000000ff */
[----:B------:R0:W-:Y:S01]  /*b860*/  STL.128 [R1+0x3740], R52 ;  /* 0x0037403401007387 */ /* 0x0001e20000100c00 */
[----:B------:R-:W-:Y:S02]  /*b870*/  LOP3.LUT R62, R61, 0xff, R62, 0xf8, !PT ;  /* 0x000000ff3d3e7812 */ /* 0x000fe400078ef83e */
[----:B------:R-:W-:-:S02]  /*b880*/  PRMT R61, R5, 0x7770, RZ ;  /* 0x00007770053d7816 */ /* 0x000fc400000000ff */
[----:B------:R-:W-:-:S04]  /*b890*/  LOP3.LUT R70, R63, 0xff00, RZ, 0xc0, !PT ;  /* 0x0000ff003f467812 */ /* 0x000fc800078ec0ff */
[----:B------:R-:W-:Y:S02]  /*b8a0*/  LOP3.LUT R61, R70, 0xff, R61, 0xf8, !PT ;  /* 0x000000ff463d7812 */ /* 0x000fe400078ef83d */
[----:B0-----:R-:W-:Y:S01]  /*b8b0*/  PRMT R52, R5, 0x7772, RZ ;  /* 0x0000777205347816 */ /* 0x001fe200000000ff */
[----:B------:R-:W-:Y:S01]  /*b8c0*/  IMAD.SHL.U32 R53, R6, 0x100, RZ ;  /* 0x0000010006357824 */ /* 0x000fe200078e00ff */
[----:B------:R-:W-:Y:S02]  /*b8d0*/  PRMT R6, R7, 0x7772, RZ ;  /* 0x0000777207067816 */ /* 0x000fe400000000ff */
[----:B------:R-:W-:Y:S01]  /*b8e0*/  PRMT R5, R5, 0x7773, RZ ;  /* 0x0000777305057816 */ /* 0x000fe200000000ff */
[----:B------:R-:W-:Y:S01]  /*b8f0*/  IMAD.U32 R52, R52, 0x10000, RZ ;  /* 0x0001000034347824 */ /* 0x000fe200078e00ff */
[----:B------:R-:W-:Y:S01]  /*b900*/  LOP3.LUT R53, R62, 0xff00, R53, 0xf8, !PT ;  /* 0x0000ff003e357812 */ /* 0x000fe200078ef835 */
[----:B------:R-:W-:Y:S01]  /*b910*/  IMAD.U32 R6, R6, 0x10000, RZ ;  /* 0x0001000006067824 */ /* 0x000fe200078e00ff */
[----:B------:R-:W-:Y:S01]  /*b920*/  LOP3.LUT R71, R60, R68, R71, 0xfe, !PT ;  /* 0x000000443c477212 */ /* 0x000fe200078efe47 */
[----:B------:R-:W-:Y:S01]  /*b930*/  IMAD.SHL.U32 R5, R5, 0x1000000, RZ ;  /* 0x0100000005057824 */ /* 0x000fe200078e00ff */
[----:B------:R-:W-:-:S02]  /*b940*/  LOP3.LUT R60, R61, 0xff0000, R52, 0xf8, !PT ;  /* 0x00ff00003d3c7812 */ /* 0x000fc400078ef834 */
[----:B------:R-:W-:Y:S02]  /*b950*/  PRMT R7, R7, 0x7773, RZ ;  /* 0x0000777307077816 */ /* 0x000fe400000000ff */
[----:B------:R-:W-:Y:S02]  /*b960*/  LOP3.LUT R62, R53, 0xff0000, R6, 0xf8, !PT ;  /* 0x00ff0000353e7812 */ /* 0x000fe400078ef806 */
[C---:B---3--:R-:W-:Y:S02]  /*b970*/  PRMT R54, R10.reuse, 0x7771, RZ ;  /* 0x000077710a367816 */ /* 0x048fe400000000ff */
[C---:B------:R-:W-:Y:S02]  /*b980*/  PRMT R6, R10.reuse, 0x7772, RZ ;  /* 0x000077720a067816 */ /* 0x040fe400000000ff */
[----:B------:R-:W-:Y:S02]  /*b990*/  PRMT R52, R10, 0x7773, RZ ;  /* 0x000077730a347816 */ /* 0x000fe400000000ff */
[----:B------:R-:W-:Y:S01]  /*b9a0*/  LOP3.LUT R63, R5, R60, RZ, 0xfc, !PT ;  /* 0x0000003c053f7212 */ /* 0x000fe200078efcff */
[----:B------:R-:W-:-:S02]  /*b9b0*/  IMAD.SHL.U32 R5, R7, 0x1000000, RZ ;  /* 0x0100000007057824 */ /* 0x000fc400078e00ff */
[----:B------:R-:W-:-:S03]  /*b9c0*/  IMAD.WIDE.U32 R54, R54, 0x100, RZ ;  /* 0x0000010036367825 */ /* 0x000fc600078e00ff */
[----:B------:R-:W-:Y:S01]  /*b9d0*/  LOP3.LUT R62, R5, R62, RZ, 0xfc, !PT ;  /* 0x0000003e053e7212 */ /* 0x000fe200078efcff */
[----:B------:R-:W-:Y:S01]  /*b9e0*/  IMAD.WIDE.U32 R6, R6, 0x10000, RZ ;  /* 0x0001000006067825 */ /* 0x000fe200078e00ff */
[----:B------:R-:W-:-:S03]  /*b9f0*/  PRMT R5, R10, 0x7770, RZ ;  /* 0x000077700a057816 */ /* 0x000fc600000000ff */
[----:B------:R-:W-:Y:S01]  /*ba00*/  IMAD.WIDE.U32 R52, R52, 0x1000000, RZ ;  /* 0x0100000034347825 */ /* 0x000fe200078e00ff */
[----:B------:R-:W-:-:S04]  /*ba10*/  PRMT R60, R9, 0x7771, RZ ;  /* 0x00007771093c7816 */ /* 0x000fc800000000ff */
[----:B------:R-:W-:Y:S02]  /*ba20*/  LOP3.LUT R7, R53, R7, R55, 0xfe, !PT ;  /* 0x0000000735077212 */ /* 0x000fe400078efe37 */
[----:B------:R-:W-:Y:S02]  /*ba30*/  LOP3.LUT R55, R54, 0xff, R5, 0xf8, !PT ;  /* 0x000000ff36377812 */ /* 0x000fe400078ef805 */
[C---:B------:R-:W-:Y:S01]  /*ba40*/  PRMT R5, R11.reuse, 0x7771, RZ ;  /* 0x000077710b057816 */ /* 0x040fe200000000ff */
[----:B------:R-:W-:Y:S01]  /*ba50*/  IMAD.SHL.U32 R60, R60, 0x100, RZ ;  /* 0x000001003c3c7824 */ /* 0x000fe200078e00ff */
[----:B------:R-:W-:-:S03]  /*ba60*/  PRMT R10, R11, 0x7770, RZ ;  /* 0x000077700b0a7816 */ /* 0x000fc600000000ff */
[----:B------:R-:W-:Y:S01]  /*ba70*/  IMAD.SHL.U32 R53, R5, 0x100, RZ ;  /* 0x0000010005357824 */ /* 0x000fe200078e00ff */
[----:B------:R-:W-:Y:S02]  /*ba80*/  LOP3.LUT R54, R7, 0xff, R10, 0xf8, !PT ;  /* 0x000000ff07367812 */ /* 0x000fe400078ef80a */
[----:B------:R-:W-:Y:S02]  /*ba90*/  PRMT R7, R9, 0x7772, RZ ;  /* 0x0000777209077816 */ /* 0x000fe400000000ff */
[----:B------:R-:W-:Y:S02]  /*baa0*/  PRMT R5, R11, 0x7772, RZ ;  /* 0x000077720b057816 */ /* 0x000fe400000000ff */
[----:B------:R-:W-:Y:S02]  /*bab0*/  PRMT R10, R9, 0x7770, RZ ;  /* 0x00007770090a7816 */ /* 0x000fe400000000ff */
[----:B------:R-:W-:Y:S01]  /*bac0*/  LOP3.LUT R61, R60, 0xff00, RZ, 0xc0, !PT ;  /* 0x0000ff003c3d7812 */ /* 0x000fe200078ec0ff */
[----:B------:R-:W-:-:S02]  /*bad0*/  IMAD.U32 R7, R7, 0x10000, RZ ;  /* 0x0001000007077824 */ /* 0x000fc400078e00ff */
[----:B------:R-:W-:Y:S01]  /*bae0*/  IMAD.U32 R5, R5, 0x10000, RZ ;  /* 0x0001000005057824 */ /* 0x000fe200078e00ff */
[----:B------:R-:W-:Y:S02]  /*baf0*/  LOP3.LUT R60, R61, 0xff, R10, 0xf8, !PT ;  /* 0x000000ff3d3c7812 */ /* 0x000fe400078ef80a */
[----:B------:R-:W-:Y:S02]  /*bb00*/  LOP3.LUT R10, R54, 0xff00, R53, 0xf8, !PT ;  /* 0x0000ff00360a7812 */ /* 0x000fe400078ef835 */
[----:B------:R-:W-:Y:S01]  /*bb10*/  LOP3.LUT R54, R60, 0xff0000, R7, 0xf8, !PT ;  /* 0x00ff00003c367812 */ /* 0x000fe200078ef807 */
[----:B------:R-:W-:Y:S01]  /*bb20*/  IMAD.MOV.U32 R7, RZ, RZ, R62 ;  /* 0x000000ffff077224 */ /* 0x000fe200078e003e */
[----:B------:R-:W-:Y:S01]  /*bb30*/  LOP3.LUT R10, R10, 0xff0000, R5, 0xf8, !PT ;  /* 0x00ff00000a0a7812 */ /* 0x000fe200078ef805 */
[----:B------:R-:W-:Y:S01]  /*bb40*/  IMAD.MOV.U32 R5, RZ, RZ, R63 ;  /* 0x000000ffff057224 */ /* 0x000fe200078e003f */
[----:B------:R-:W-:Y:S01]  /*bb50*/  LOP3.LUT R52, R52, R6, R55, 0xfe, !PT ;  /* 0x0000000634347212 */ /* 0x000fe200078efe37 */
[----:B------:R-:W-:-:S05]  /*bb60*/  IMAD.MOV.U32 R6, RZ, RZ, R71 ;  /* 0x000000ffff067224 */ /* 0x000fca00078e0047 */
[----:B------:R0:W-:Y:S01]  /*bb70*/  STL.128 [R1+0x3750], R4 ;  /* 0x0037500401007387 */ /* 0x0001e20000100c00 */
[----:B------:R-:W-:-:S03]  /*bb80*/  PRMT R11, R11, 0x7773, RZ ;  /* 0x000077730b0b7816 */ /* 0x000fc600000000ff */
[----:B-----5:R-:W-:Y:S01]  /*bb90*/  STL.128 [R1+0x3930], R56 ;  /* 0x0039303801007387 */ /* 0x020fe20000100c00 */
[----:B------:R-:W-:-:S03]  /*bba0*/  PRMT R9, R9, 0x7773, RZ ;  /* 0x0000777309097816 */ /* 0x000fc600000000ff */
[----:B------:R-:W-:Y:S01]  /*bbb0*/  STL.64 [R1+0x3950], RZ ;  /* 0x003950ff01007387 */ /* 0x000fe20000100a00 */
[----:B0-----:R-:W-:Y:S02]  /*bbc0*/  IMAD.MOV.U32 R4, RZ, RZ, 0x40 ;  /* 0x00000040ff047424 */ /* 0x001fe400078e00ff */
[----:B------:R-:W-:Y:S01]  /*bbd0*/  IMAD.MOV.U32 R5, RZ, RZ, 0x0 ;  /* 0x00000000ff057424 */ /* 0x000fe200078e00ff */
[----:B------:R-:W-:Y:S04]  /*bbe0*/  STL [R1+0x3958], RZ ;  /* 0x003958ff01007387 */ /* 0x000fe80000100800 */
[----:B------:R-:W-:Y:S04]  /*bbf0*/  STL.64 [R1+0x3838], R4 ;  /* 0x0038380401007387 */ /* 0x000fe80000100a00 */
[----:B------:R-:W-:Y:S04]  /*bc00*/  STL.64 [R1+0x3830], R4 ;  /* 0x0038300401007387 */ /* 0x000fe80000100a00 */
[----:B------:R-:W-:Y:S04]  /*bc10*/  STL.64 [R1+0x3908], R4 ;  /* 0x0039080401007387 */ /* 0x000fe80000100a00 */
[----:B------:R-:W-:Y:S04]  /*bc20*/  STL.64 [R1+0x3900], R4 ;  /* 0x0039000401007387 */ /* 0x000fe80000100a00 */
[----:B----4-:R-:W-:Y:S01]  /*bc30*/  STL.128 [R1+0x3940], R64 ;  /* 0x0039404001007387 */ /* 0x010fe20000100c00 */
[----:B------:R-:W-:Y:S01]  /*bc40*/  UIMAD UR4, UR4, 0x14, URZ ;  /* 0x00000014040478a4 */ /* 0x000fe2000f8e02ff */
[----:B------:R-:W-:-:S02]  /*bc50*/  IMAD.SHL.U32 R11, R11, 0x1000000, RZ ;  /* 0x010000000b0b7824 */ /* 0x000fc400078e00ff */
[----:B------:R-:W-:Y:S01]  /*bc60*/  IMAD.SHL.U32 R9, R9, 0x1000000, RZ ;  /* 0x0100000009097824 */ /* 0x000fe200078e00ff */
[----:B------:R-:W-:Y:S02]  /*bc70*/  UISETP.GT.U32.AND UP0, UPT, UR4, 0x40, UPT ;  /* 0x000000400400788c */ /* 0x000fe4000bf04070 */
[----:B------:R-:W-:Y:S01]  /*bc80*/  LOP3.LUT R11, R11, R10, RZ, 0xfc, !PT ;  /* 0x0000000a0b0b7212 */ /* 0x000fe200078efcff */
[----:B------:R-:W-:Y:S01]  /*bc90*/  IMAD.MOV.U32 R10, RZ, RZ, R52 ;  /* 0x000000ffff0a7224 */ /* 0x000fe200078e0034 */
[----:B------:R-:W-:Y:S01]  /*bca0*/  LOP3.LUT R9, R9, R54, RZ, 0xfc, !PT ;  /* 0x0000003609097212 */ /* 0x000fe200078efcff */
[----:B------:R-:W-:Y:S01]  /*bcb0*/  STL.64 [R1+0x3760], RZ ;  /* 0x003760ff01007387 */ /* 0x000fe20000100a00 */
[C---:B------:R-:W-:Y:S01]  /*bcc0*/  PRMT R52, R44.reuse, 0x7770, RZ ;  /* 0x000077702c347816 */ /* 0x040fe200000000ff */
[----:B------:R-:W-:Y:S01]  /*bcd0*/  IMAD.U32 R79, RZ, RZ, UR38 ;  /* 0x00000026ff4f7e24 */ /* 0x000fe2000f8e00ff */
[----:B------:R-:W-:Y:S01]  /*bce0*/  PRMT R7, R44, 0x7773, RZ ;  /* 0x000077732c077816 */ /* 0x000fe200000000ff */
[----:B------:R0:W-:Y:S01]  /*bcf0*/  STL.128 [R1+0x3760], R8 ;  /* 0x0037600801007387 */ /* 0x0001e20000100c00 */
[C---:B------:R-:W-:Y:S01]  /*bd00*/  PRMT R55, R45.reuse, 0x7770, RZ ;  /* 0x000077702d377816 */ /* 0x040fe200000000ff */
[----:B------:R-:W-:Y:S01]  /*bd10*/  IMAD.U32 R81, RZ, RZ, UR37 ;  /* 0x00000025ff517e24 */ /* 0x000fe2000f8e00ff */
[C---:B------:R-:W-:Y:S01]  /*bd20*/  PRMT R61, R45.reuse, 0x7771, RZ ;  /* 0x000077712d3d7816 */ /* 0x040fe200000000ff */
[----:B------:R1:W-:Y:S01]  /*bd30*/  STL.128 [R1+0x37b0], R12 ;  /* 0x0037b00c01007387 */ /* 0x0003e20000100c00 */
[----:B------:R-:W-:-:S02]  /*bd40*/  PRMT R60, R45, 0x7772, RZ ;  /* 0x000077722d3c7816 */ /* 0x000fc400000000ff */
[----:B------:R-:W-:Y:S01]  /*bd50*/  PRMT R62, R45, 0x7773, RZ ;  /* 0x000077732d3e7816 */ /* 0x000fe200000000ff */
[----:B------:R2:W-:Y:S01]  /*bd60*/  STL.128 [R1+0x37c0], R16 ;  /* 0x0037c01001007387 */ /* 0x0005e20000100c00 */
[C---:B------:R-:W-:Y:S02]  /*bd70*/  PRMT R6, R49.reuse, 0x7770, RZ ;  /* 0x0000777031067816 */ /* 0x040fe400000000ff */
[----:B------:R-:W-:Y:S01]  /*bd80*/  PRMT R54, R49, 0x7772, RZ ;  /* 0x0000777231367816 */ /* 0x000fe200000000ff */
[----:B------:R3:W-:Y:S01]  /*bd90*/  STL.128 [R1+0x3880], R28 ;  /* 0x0038801c01007387 */ /* 0x0007e20000100c00 */
[----:B------:R-:W-:-:S03]  /*bda0*/  PRMT R70, R46, 0x7772, RZ ;  /* 0x000077722e467816 */ /* 0x000fc600000000ff */
[----:B------:R4:W-:Y:S01]  /*bdb0*/  STL.128 [R1+0x3890], R32 ;  /* 0x0038902001007387 */ /* 0x0009e20000100c00 */
[C---:B0-----:R-:W-:Y:S02]  /*bdc0*/  PRMT R11, R44.reuse, 0x7771, RZ ;  /* 0x000077712c0b7816 */ /* 0x041fe400000000ff */
[----:B------:R-:W-:Y:S01]  /*bdd0*/  PRMT R8, R44, 0x7772, RZ ;  /* 0x000077722c087816 */ /* 0x000fe200000000ff */
[----:B------:R-:W-:Y:S01]  /*bde0*/  STL.128 [R1+0x37d0], R20 ;  /* 0x0037d01401007387 */ /* 0x000fe20000100c00 */
[C---:B-1----:R-:W-:Y:S02]  /*bdf0*/  PRMT R15, R48.reuse, 0x7771, RZ ;  /* 0x00007771300f7816 */ /* 0x042fe400000000ff */
[C---:B------:R-:W-:Y:S01]  /*be00*/  PRMT R12, R48.reuse, 0x7772, RZ ;  /* 0x00007772300c7816 */ /* 0x040fe200000000ff */
[----:B------:R-:W-:Y:S01]  /*be10*/  STL.128 [R1+0x37e0], R24 ;  /* 0x0037e01801007387 */ /* 0x000fe20000100c00 */
[C---:B--2---:R-:W-:Y:S02]  /*be20*/  PRMT R16, R48.reuse, 0x7770, RZ ;  /* 0x0000777030107816 */ /* 0x044fe400000000ff */
[----:B------:R-:W-:Y:S01]  /*be30*/  PRMT R13, R48, 0x7773, RZ ;  /* 0x00007773300d7816 */ /* 0x000fe200000000ff */
[----:B------:R-:W-:Y:S01]  /*be40*/  STL.128 [R1+0x38a0], R36 ;  /* 0x0038a02401007387 */ /* 0x000fe20000100c00 */
[----:B---3--:R-:W-:-:S02]  /*be50*/  PRMT R31, R49, 0x7773, RZ ;  /* 0x00007773311f7816 */ /* 0x008fc400000000ff */
[C---:B------:R-:W-:Y:S01]  /*be60*/  PRMT R10, R46.reuse, 0x7770, RZ ;  /* 0x000077702e0a7816 */ /* 0x040fe200000000ff */
[----:B------:R0:W-:Y:S01]  /*be70*/  STL.128 [R1+0x38b0], R40 ;  /* 0x0038b02801007387 */ /* 0x0001e20000100c00 */
[----:B----4-:R-:W-:Y:S02]  /*be80*/  PRMT R35, R49, 0x7771, RZ ;  /* 0x0000777131237816 */ /* 0x010fe400000000ff */
[C---:B------:R-:W-:Y:S01]  /*be90*/  PRMT R9, R46.reuse, 0x7771, RZ ;  /* 0x000077712e097816 */ /* 0x040fe200000000ff */
[----:B------:R-:W-:Y:S01]  /*bea0*/  STL.128 [R1+0x3910], R44 ;  /* 0x0039102c01007387 */ /* 0x000fe20000100c00 */
[----:B------:R-:W-:Y:S02]  /*beb0*/  PRMT R71, R46, 0x7773, RZ ;  /* 0x000077732e477816 */ /* 0x000fe400000000ff */
[C---:B------:R-:W-:Y:S01]  /*bec0*/  PRMT R105, R47.reuse, 0x7770, RZ ;  /* 0x000077702f697816 */ /* 0x040fe200000000ff */
[----:B------:R1:W-:Y:S01]  /*bed0*/  STL.128 [R1+0x3920], R48 ;  /* 0x0039203001007387 */ /* 0x0003e20000100c00 */
[----:B------:R-:W-:-:S02]  /*bee0*/  PRMT R106, R47, 0x7771, RZ ;  /* 0x000077712f6a7816 */ /* 0x000fc400000000ff */
[C---:B------:R-:W-:Y:S02]  /*bef0*/  PRMT R104, R47.reuse, 0x7772, RZ ;  /* 0x000077722f687816 */ /* 0x040fe400000000ff */
[----:B------:R-:W-:Y:S02]  /*bf00*/  PRMT R103, R47, 0x7773, RZ ;  /* 0x000077732f677816 */ /* 0x000fe400000000ff */
[C---:B------:R-:W-:Y:S02]  /*bf10*/  PRMT R19, R50.reuse, 0x7770, RZ ;  /* 0x0000777032137816 */ /* 0x040fe400000000ff */
[C---:B------:R-:W-:Y:S02]  /*bf20*/  PRMT R18, R50.reuse, 0x7771, RZ ;  /* 0x0000777132127816 */ /* 0x040fe400000000ff */
[C---:B------:R-:W-:Y:S02]  /*bf30*/  PRMT R72, R50.reuse, 0x7772, RZ ;  /* 0x0000777232487816 */ /* 0x040fe400000000ff */
[----:B------:R-:W-:-:S02]  /*bf40*/  PRMT R73, R50, 0x7773, RZ ;  /* 0x0000777332497816 */ /* 0x000fc400000000ff */
[C---:B0-----:R-:W-:Y:S02]  /*bf50*/  PRMT R43, R51.reuse, 0x7770, RZ ;  /* 0x00007770332b7816 */ /* 0x041fe400000000ff */
[C---:B------:R-:W-:Y:S02]  /*bf60*/  PRMT R102, R51.reuse, 0x7771, RZ ;  /* 0x0000777133667816 */ /* 0x040fe400000000ff */
[C---:B-1----:R-:W-:Y:S02]  /*bf70*/  PRMT R49, R51.reuse, 0x7772, RZ ;  /* 0x0000777233317816 */ /* 0x042fe400000000ff */
[----:B------:R-:W-:Y:S02]  /*bf80*/  PRMT R37, R51, 0x7773, RZ ;  /* 0x0000777333257816 */ /* 0x000fe400000000ff */
[C---:B------:R-:W-:Y:S02]  /*bf90*/  PRMT R23, R56.reuse, 0x7770, RZ ;  /* 0x0000777038177816 */ /* 0x040fe400000000ff */
[----:B------:R-:W-:-:S02]  /*bfa0*/  PRMT R22, R56, 0x7771, RZ ;  /* 0x0000777138167816 */ /* 0x000fc400000000ff */
[C---:B------:R-:W-:Y:S02]  /*bfb0*/  PRMT R14, R56.reuse, 0x7772, RZ ;  /* 0x00007772380e7816 */ /* 0x040fe400000000ff */
[----:B------:R-:W-:Y:S02]  /*bfc0*/  PRMT R17, R56, 0x7773, RZ ;  /* 0x0000777338117816 */ /* 0x000fe400000000ff */
[C---:B------:R-:W-:Y:S02]  /*bfd0*/  PRMT R30, R57.reuse, 0x7770, RZ ;  /* 0x00007770391e7816 */ /* 0x040fe400000000ff */
[C---:B------:R-:W-:Y:S02]  /*bfe0*/  PRMT R48, R57.reuse, 0x7771, RZ ;  /* 0x0000777139307816 */ /* 0x040fe400000000ff */
[C---:B------:R-:W-:Y:S02]  /*bff0*/  PRMT R36, R57.reuse, 0x7772, RZ ;  /* 0x0000777239247816 */ /* 0x040fe400000000ff */
[----:B------:R-:W-:-:S02]  /*c000*/  PRMT R34, R57, 0x7773, RZ ;  /* 0x0000777339227816 */ /* 0x000fc400000000ff */
[C---:B------:R-:W-:Y:S02]  /*c010*/  PRMT R26, R58.reuse, 0x7770, RZ ;  /* 0x000077703a1a7816 */ /* 0x040fe400000000ff */
[C---:B------:R-:W-:Y:S02]  /*c020*/  PRMT R25, R58.reuse, 0x7771, RZ ;  /* 0x000077713a197816 */ /* 0x040fe400000000ff */
[C---:B------:R-:W-:Y:S02]  /*c030*/  PRMT R74, R58.reuse, 0x7772, RZ ;  /* 0x000077723a4a7816 */ /* 0x040fe400000000ff */
        /* <DEDUP_REMOVED lines=20> */
[----:B------:R-:W-:Y:S01]  /*c180*/  PRMT R80, R67, 0x7773, RZ ;  /* 0x0000777343507816 */ /* 0x000fe200000000ff */
[----:B------:R-:W-:Y:S06]  /*c190*/  BRA.U UP0, `(.L_x_39) ;  /* 0x0000001d00d07547 */ /* 0x000fec000b800000 */
[----:B------:R-:W-:Y:S01]  /*c1a0*/  IMAD.WIDE.U32 R2, R11, 0x100, RZ ;  /* 0x000001000b027825 */ /* 0x000fe200078e00ff */
[----:B------:R-:W-:Y:S01]  /*c1b0*/  STL.128 [R1+0x3490], RZ ;  /* 0x003490ff01007387 */ /* 0x000fe20000100c00 */
[----:B------:R-:W0:Y:S02]  /*c1c0*/  LDCU UR4, c[0x3][0x2c] ;  /* 0x00c00580ff0477ac */ /* 0x000e240008000800 */
[----:B------:R-:W-:Y:S01]  /*c1d0*/  IMAD.WIDE.U32 R32, R8, 0x10000, RZ ;  /* 0x0001000008207825 */ /* 0x000fe200078e00ff */
[----:B------:R-:W-:Y:S01]  /*c1e0*/  STL.128 [R1+0x34a0], RZ ;  /* 0x0034a0ff01007387 */ /* 0x000fe20000100c00 */
[----:B------:R-:W1:Y:S02]  /*c1f0*/  LDCU UR6, c[0x3][0x20] ;  /* 0x00c00400ff0677ac */ /* 0x000e640008000800 */
[----:B------:R-:W-:Y:S01]  /*c200*/  IMAD.WIDE.U32 R38, R7, 0x1000000, RZ ;  /* 0x0100000007267825 */ /* 0x000fe200078e00ff */
[----:B------:R-:W-:Y:S01]  /*c210*/  LOP3.LUT R7, R2, 0xff, R52, 0xf8, !PT ;  /* 0x000000ff02077812 */ /* 0x000fe200078ef834 */
[----:B------:R-:W-:Y:S02]  /*c220*/  STL.128 [R1+0x34b0], RZ ;  /* 0x0034b0ff01007387 */ /* 0x000fe40000100c00 */
[----:B------:R-:W-:Y:S01]  /*c230*/  IMAD.WIDE.U32 R8, R9, 0x100, RZ ;  /* 0x0000010009087825 */ /* 0x000fe200078e00ff */
[----:B------:R-:W-:Y:S01]  /*c240*/  LOP3.LUT R0, R39, R33, R3, 0xfe, !PT ;  /* 0x0000002127007212 */ /* 0x000fe200078efe03 */
[----:B------:R-:W-:Y:S01]  /*c250*/  STL.128 [R1+0x34c0], RZ ;  /* 0x0034c0ff01007387 */ /* 0x000fe20000100c00 */
[----:B------:R-:W-:Y:S01]  /*c260*/  LOP3.LUT R32, R38, R32, R7, 0xfe, !PT ;  /* 0x0000002026207212 */ /* 0x000fe200078efe07 */
[----:B------:R-:W-:Y:S01]  /*c270*/  IMAD.WIDE.U32 R40, R70, 0x10000, RZ ;  /* 0x0001000046287825 */ /* 0x000fe200078e00ff */
[----:B------:R-:W-:-:S02]  /*c280*/  LOP3.LUT R33, R8, 0xff, R10, 0xf8, !PT ;  /* 0x000000ff08217812 */ /* 0x000fc400078ef80a */
[----:B------:R-:W-:Y:S01]  /*c290*/  LOP3.LUT R0, R0, 0xff, R55, 0xf8, !PT ;  /* 0x000000ff00007812 */ /* 0x000fe200078ef837 */
[----:B------:R-:W-:-:S04]  /*c2a0*/  IMAD.WIDE.U32 R46, R71, 0x1000000, RZ ;  /* 0x01000000472e7825 */ /* 0x000fc800078e00ff */
[----:B------:R-:W-:Y:S01]  /*c2b0*/  IMAD.WIDE.U32 R2, R15, 0x100, RZ ;  /* 0x000001000f027825 */ /* 0x000fe200078e00ff */
[----:B------:R-:W-:Y:S02]  /*c2c0*/  LOP3.LUT R52, R47, R41, R9, 0xfe, !PT ;  /* 0x000000292f347212 */ /* 0x000fe400078efe09 */
[----:B------:R-:W-:Y:S01]  /*c2d0*/  LOP3.LUT R40, R46, R40, R33, 0xfe, !PT ;  /* 0x000000282e287212 */ /* 0x000fe200078efe21 */
[----:B------:R-:W-:Y:S01]  /*c2e0*/  IMAD.WIDE.U32 R8, R12, 0x10000, RZ ;  /* 0x000100000c087825 */ /* 0x000fe200078e00ff */
[----:B------:R-:W-:Y:S02]  /*c2f0*/  LOP3.LUT R47, R2, 0xff, R16, 0xf8, !PT ;  /* 0x000000ff022f7812 */ /* 0x000fe400078ef810 */
[----:B------:R-:W-:Y:S01]  /*c300*/  LOP3.LUT R7, R52, 0xff, R105, 0xf8, !PT ;  /* 0x000000ff34077812 */ /* 0x000fe200078ef869 */
[----:B------:R-:W-:-:S04]  /*c310*/  IMAD.WIDE.U32 R10, R13, 0x1000000, RZ ;  /* 0x010000000d0a7825 */ /* 0x000fc800078e00ff */
[----:B------:R-:W-:Y:S01]  /*c320*/  IMAD.WIDE.U32 R12, R18, 0x100, RZ ;  /* 0x00000100120c7825 */ /* 0x000fe200078e00ff */
[----:B------:R-:W-:-:S03]  /*c330*/  LOP3.LUT R9, R11, R9, R3, 0xfe, !PT ;  /* 0x000000090b097212 */ /* 0x000fc600078efe03 */
[----:B------:R-:W-:Y:S01]  /*c340*/  IMAD.WIDE.U32 R50, R72, 0x10000, RZ ;  /* 0x0001000048327825 */ /* 0x000fe200078e00ff */
[----:B------:R-:W-:Y:S02]  /*c350*/  LOP3.LUT R41, R12, 0xff, R19, 0xf8, !PT ;  /* 0x000000ff0c297812 */ /* 0x000fe400078ef813 */
        /* <DEDUP_REMOVED lines=14> */
[----:B------:R-:W-:Y:S01]  /*c440*/  LOP3.LUT R2, R10, R8, R47, 0xfe, !PT ;  /* 0x000000080a027212 */ /* 0x000fe200078efe2f */
[----:B------:R-:W-:-:S04]  /*c450*/  IMAD.WIDE.U32 R16, R75, 0x1000000, RZ ;  /* 0x010000004b107825 */ /* 0x000fc800078e00ff */
[----:B------:R-:W-:Y:S01]  /*c460*/  IMAD.WIDE.U32 R18, R27, 0x100, RZ ;  /* 0x000001001b127825 */ /* 0x000fe200078e00ff */
[----:B------:R-:W-:Y:S02]  /*c470*/  LOP3.LUT R26, R17, R13, R3, 0xfe, !PT ;  /* 0x0000000d111a7212 */ /* 0x000fe400078efe03 */
[----:B------:R-:W-:Y:S01]  /*c480*/  LOP3.LUT R12, R16, R12, R11, 0xfe, !PT ;  /* 0x0000000c100c7212 */ /* 0x000fe200078efe0b */
[----:B------:R-:W-:Y:S01]  /*c490*/  IMAD.WIDE.U32 R22, R21, 0x10000, RZ ;  /* 0x0001000015167825 */ /* 0x000fe200078e00ff */
[----:B------:R-:W-:Y:S02]  /*c4a0*/  LOP3.LUT R3, R18, 0xff, R28, 0xf8, !PT ;  /* 0x000000ff12037812 */ /* 0x000fe400078ef81c */
[----:B------:R-:W-:Y:S02]  /*c4b0*/  CS2R R10, SRZ ;  /* 0x00000000000a7805 */ /* 0x000fe4000001ff00 */
[----:B------:R-:W-:Y:S01]  /*c4c0*/  LOP3.LUT R83, R26, 0xff, R83, 0xf8, !PT ;  /* 0x000000ff1a537812 */ /* 0x000fe200078ef853 */
[----:B------:R-:W-:Y:S01]  /*c4d0*/  IMAD.WIDE.U32 R24, R24, 0x1000000, RZ ;  /* 0x0100000018187825 */ /* 0x000fe200078e00ff */
[----:B------:R-:W-:-:S02]  /*c4e0*/  CS2R R26, SRZ ;  /* 0x00000000001a7805 */ /* 0x000fc4000001ff00 */
[----:B------:R-:W-:Y:S01]  /*c4f0*/  LOP3.LUT R21, R15, 0xff, R30, 0xf8, !PT ;  /* 0x000000ff0f157812 */ /* 0x000fe200078ef81e */
        /* <DEDUP_REMOVED lines=8> */
[----:B------:R-:W-:-:S03]  /*c580*/  CS2R R18, SRZ ;  /* 0x0000000000127805 */ /* 0x000fc6000001ff00 */
[----:B------:R-:W-:Y:S01]  /*c590*/  IMAD.SHL.U32 R61, R61, 0x100, RZ ;  /* 0x000001003d3d7824 */ /* 0x000fe200078e00ff */
[----:B------:R-:W-:Y:S01]  /*c5a0*/  LOP3.LUT R58, R71, R67, R59, 0xfe, !PT ;  /* 0x00000043473a7212 */ /* 0x000fe200078efe3b */
[----:B------:R-:W-:Y:S01]  /*c5b0*/  IMAD.SHL.U32 R35, R35, 0x100, RZ ;  /* 0x0000010023237824 */ /* 0x000fe200078e00ff */
[----:B------:R-:W-:Y:S01]  /*c5c0*/  LOP3.LUT R66, R70, R66, R29, 0xfe, !PT ;  /* 0x0000004246427212 */ /* 0x000fe200078efe1d */
[----:B------:R-:W-:Y:S01]  /*c5d0*/  IMAD.SHL.U32 R20, R20, 0x100, RZ ;  /* 0x0000010014147824 */ /* 0x000fe200078e00ff */
        /* <DEDUP_REMOVED lines=25> */
[----:B------:R-:W-:Y:S01]  /*c770*/  IMAD.SHL.U32 R103, R103, 0x1000000, RZ ;  /* 0x0100000067677824 */ /* 0x000fe200078e00ff */
[----:B------:R-:W-:Y:S01]  /*c780*/  LOP3.LUT R9, R62, R9, RZ, 0xfc, !PT ;  /* 0x000000093e097212 */ /* 0x000fe200078efcff */
[----:B------:R-:W-:Y:S01]  /*c790*/  IMAD.SHL.U32 R37, R37, 0x1000000, RZ ;  /* 0x0100000025257824 */ /* 0x000fe200078e00ff */
[----:B------:R-:W-:Y:S01]  /*c7a0*/  LOP3.LUT R17, R31, R54, RZ, 0xfc, !PT ;  /* 0x000000361f117212 */ /* 0x000fe200078efcff */
[----:B------:R-:W-:Y:S01]  /*c7b0*/  IMAD.SHL.U32 R80, R80, 0x1000000, RZ ;  /* 0x0100000050507824 */ /* 0x000fe200078e00ff */
[----:B------:R-:W-:Y:S01]  /*c7c0*/  LOP3.LUT R25, R44, R25, RZ, 0xfc, !PT ;  /* 0x000000192c197212 */ /* 0x000fe200078efcff */
[----:B------:R-:W-:Y:S01]  /*c7d0*/  IMAD.MOV.U32 R8, RZ, RZ, R32 ;  /* 0x000000ffff087224 */ /* 0x000fe200078e0020 */
[----:B------:R-:W-:Y:S01]  /*c7e0*/  LOP3.LUT R41, R103, R104, RZ, 0xfc, !PT ;  /* 0x0000006867297212 */ /* 0x000fe200078efcff */
[----:B------:R-:W-:Y:S01]  /*c7f0*/  IMAD.MOV.U32 R16, RZ, RZ, R2 ;  /* 0x000000ffff107224 */ /* 0x000fe200078e0002 */
[----:B------:R-:W-:Y:S01]  /*c800*/  LOP3.LUT R51, R37, R6, RZ, 0xfc, !PT ;  /* 0x0000000625337212 */ /* 0x000fe200078efcff */
[----:B------:R-:W-:Y:S01]  /*c810*/  STL.128 [R1+0x3480], R24 ;  /* 0x0034801801007387 */ /* 0x000fe20000100c00 */
[----:B------:R-:W-:Y:S01]  /*c820*/  LOP3.LUT R67, R80, R3, RZ, 0xfc, !PT ;  /* 0x0000000350437212 */ /* 0x000fe200078efcff */
[----:B------:R-:W-:-:S02]  /*c830*/  IMAD.SHL.U32 R48, R48, 0x100, RZ ;  /* 0x0000010030307824 */ /* 0x000fc400078e00ff */
[----:B------:R2:W-:Y:S01]  /*c840*/  STL.128 [R1+0x3450], R8 ;  /* 0x0034500801007387 */ /* 0x0005e20000100c00 */
[----:B------:R-:W-:Y:S02]  /*c850*/  IMAD.SHL.U32 R100, R100, 0x100, RZ ;  /* 0x0000010064647824 */ /* 0x000fe400078e00ff */
[----:B------:R-:W-:Y:S01]  /*c860*/  IMAD.U32 R2, RZ, RZ, UR20 ;  /* 0x00000014ff027e24 */ /* 0x000fe2000f8e00ff */
[----:B------:R3:W-:Y:S01]  /*c870*/  STL.128 [R1+0x3460], R16 ;  /* 0x0034601001007387 */ /* 0x0007e20000100c00 */
[----:B------:R-:W-:Y:S01]  /*c880*/  IMAD.U32 R36, R36, 0x10000, RZ ;  /* 0x0001000024247824 */ /* 0x000fe200078e00ff */
[----:B------:R-:W-:Y:S01]  /*c890*/  LOP3.LUT R21, R21, 0xff00, R48, 0xf8, !PT ;  /* 0x0000ff0015157812 */ /* 0x000fe200078ef830 */
[----:B------:R-:W-:Y:S01]  /*c8a0*/  IMAD.U32 R69, R69, 0x10000, RZ ;  /* 0x0001000045457824 */ /* 0x000fe200078e00ff */
[----:B------:R-:W-:Y:S01]  /*c8b0*/  STL.64 [R1+0x3458], R40 ;  /* 0x0034582801007387 */ /* 0x000fe20000100a00 */
[----:B------:R-:W-:Y:S01]  /*c8c0*/  LOP3.LUT R0, R83, 0xff00, R100, 0xf8, !PT ;  /* 0x0000ff0053007812 */ /* 0x000fe200078ef864 */
[----:B------:R-:W-:Y:S01]  /*c8d0*/  IMAD.SHL.U32 R34, R34, 0x1000000, RZ ;  /* 0x0100000022227824 */ /* 0x000fe200078e00ff */
[----:B------:R-:W-:Y:S01]  /*c8e0*/  LOP3.LUT R21, R21, 0xff0000, R36, 0xf8, !PT ;  /* 0x00ff000015157812 */ /* 0x000fe200078ef824 */
[----:B------:R-:W-:Y:S01]  /*c8f0*/  STL.64 [R1+0x3468], R50 ;  /* 0x0034683201007387 */ /* 0x000fe20000100a00 */
[----:B------:R-:W-:Y:S01]  /*c900*/  IMAD.SHL.U32 R45, R45, 0x1000000, RZ ;  /* 0x010000002d2d7824 */ /* 0x000fe200078e00ff */
[----:B------:R-:W-:Y:S01]  /*c910*/  LOP3.LUT R0, R0, 0xff0000, R69, 0xf8, !PT ;  /* 0x00ff000000007812 */ /* 0x000fe200078ef845 */
[----:B------:R-:W-:Y:S01]  /*c920*/  IMAD.MOV.U32 R20, RZ, RZ, R14 ;  /* 0x000000ffff147224 */ /* 0x000fe200078e000e */
[----:B------:R-:W-:Y:S01]  /*c930*/  STL.64 [R1+0x3488], R66 ;  /* 0x0034884201007387 */ /* 0x000fe20000100a00 */
[----:B--2---:R-:W-:Y:S01]  /*c940*/  IMAD.U32 R9, RZ, RZ, UR20 ;  /* 0x00000014ff097e24 */ /* 0x004fe2000f8e00ff */
[----:B------:R-:W2:Y:S01]  /*c950*/  LDCU UR20, c[0x3][0x30] ;  /* 0x00c00600ff1477ac */ /* 0x000ea20008000800 */
[----:B------:R-:W-:Y:S01]  /*c960*/  LOP3.LUT R21, R34, R21, RZ, 0xfc, !PT ;  /* 0x0000001522157212 */ /* 0x000fe200078efcff */
[----:B------:R-:W-:Y:S01]  /*c970*/  IMAD.U32 R7, RZ, RZ, UR21 ;  /* 0x00000015ff077e24 */ /* 0x000fe2000f8e00ff */
[----:B------:R-:W-:Y:S01]  /*c980*/  LOP3.LUT R13, R45, R0, RZ, 0xfc, !PT ;  /* 0x000000002d0d7212 */ /* 0x000fe200078efcff */
[----:B------:R-:W-:-:S02]  /*c990*/  IMAD.U32 R0, RZ, RZ, UR21 ;  /* 0x00000015ff007e24 */ /* 0x000fc4000f8e00ff */
[----:B------:R-:W-:Y:S01]  /*c9a0*/  STL.128 [R1+0x3470], R20 ;  /* 0x0034701401007387 */ /* 0x000fe20000100c00 */
[----:B---3--:R-:W-:Y:S02]  /*c9b0*/  IMAD.U32 R17, RZ, RZ, UR24 ;  /* 0x00000018ff117e24 */ /* 0x008fe4000f8e00ff */
[----:B------:R-:W-:Y:S01]  /*c9c0*/  IMAD.U32 R15, RZ, RZ, UR25 ;  /* 0x00000019ff0f7e24 */ /* 0x000fe2000f8e00ff */
[----:B------:R3:W-:Y:S01]  /*c9d0*/  STL.64 [R1+0x3478], R12 ;  /* 0x0034780c01007387 */ /* 0x0007e20000100a00 */
[----:B------:R-:W-:Y:S02]  /*c9e0*/  IMAD.U32 R10, RZ, RZ, UR24 ;  /* 0x00000018ff0a7e24 */ /* 0x000fe4000f8e00ff */
[----:B------:R-:W-:Y:S02]  /*c9f0*/  IMAD.U32 R14, RZ, RZ, UR25 ;  /* 0x00000019ff0e7e24 */ /* 0x000fe4000f8e00ff */
[----:B------:R-:W-:Y:S02]  /*ca00*/  IMAD.U32 R6, RZ, RZ, UR26 ;  /* 0x0000001aff067e24 */ /* 0x000fe4000f8e00ff */
[----:B------:R-:W-:-:S02]  /*ca10*/  IMAD.U32 R8, RZ, RZ, UR27 ;  /* 0x0000001bff087e24 */ /* 0x000fc4000f8e00ff */
[----:B------:R-:W-:Y:S02]  /*ca20*/  IMAD.U32 R11, RZ, RZ, UR27 ;  /* 0x0000001bff0b7e24 */ /* 0x000fe4000f8e00ff */
[----:B------:R-:W-:Y:S02]  /*ca30*/  IMAD.U32 R16, RZ, RZ, UR22 ;  /* 0x00000016ff107e24 */ /* 0x000fe4000f8e00ff */
[----:B---3--:R-:W-:Y:S02]  /*ca40*/  IMAD.U32 R12, RZ, RZ, UR31 ;  /* 0x0000001fff0c7e24 */ /* 0x008fe4000f8e00ff */
        /* <DEDUP_REMOVED lines=9> */
[----:B------:R-:W-:Y:S02]  /*cae0*/  IMAD.MOV.U32 R21, RZ, RZ, RZ ;  /* 0x000000ffff157224 */ /* 0x000fe400078e00ff */
[----:B------:R-:W-:Y:S02]  /*caf0*/  IMAD.MOV.U32 R59, RZ, RZ, R98 ;  /* 0x000000ffff3b7224 */ /* 0x000fe400078e0062 */
[----:B------:R-:W-:Y:S02]  /*cb00*/  IMAD.MOV.U32 R57, RZ, RZ, R99 ;  /* 0x000000ffff397224 */ /* 0x000fe400078e0063 */
[----:B--2---:R-:W-:Y:S02]  /*cb10*/  IMAD.U32 R58, RZ, RZ, UR20 ;  /* 0x00000014ff3a7e24 */ /* 0x004fe4000f8e00ff */
[----:B0-----:R-:W-:Y:S02]  /*cb20*/  IMAD.U32 R56, RZ, RZ, UR4 ;  /* 0x00000004ff387e24 */ /* 0x001fe4000f8e00ff */
[----:B------:R-:W-:-:S02]  /*cb30*/  IMAD.U32 R55, RZ, RZ, UR4 ;  /* 0x00000004ff377e24 */ /* 0x000fc4000f8e00ff */
[----:B-1----:R-:W-:-:S07]  /*cb40*/  IMAD.U32 R64, RZ, RZ, UR6 ;  /* 0x00000006ff407e24 */ /* 0x002fce000f8e00ff */
.L_x_40:
[----:B------:R-:W-:-:S04]  /*cb50*/  IMAD R62, R21, 0x10, R4 ;  /* 0x00000010153e7824 */ /* 0x000fc800078e0204 */
[----:B------:R-:W0:Y:S08]  /*cb60*/  LDC.U8 R22, c[0x3][R62] ;  /* 0x00c000003e167b82 */ /* 0x000e300000000000 */
[----:B------:R-:W1:Y:S08]  /*cb70*/  LDC.U8 R24, c[0x3][R62+0x2] ;  /* 0x00c000803e187b82 */ /* 0x000e700000000000 */
[----:B------:R-:W2:Y:S01]  /*cb80*/  LDC.U8 R23, c[0x3][R62+0x1] ;  /* 0x00c000403e177b82 */ /* 0x000ea20000000000 */
[----:B0-----:R-:W-:-:S05]  /*cb90*/  LEA R22, R22, UR7, 0x3 ;  /* 0x0000000716167c11 */ /* 0x001fca000f8e18ff */
[----:B------:R0:W3:Y:S02]  /*cba0*/  LDL.64 R42, [R22] ;  /* 0x00000000162a7983 */ /* 0x0000e40000100a00 */
[----:B------:R-:W4:Y:S01]  /*cbb0*/  LDC.U8 R26, c[0x3][R62+0x4] ;  /* 0x00c001003e1a7b82 */ /* 0x000f220000000000 */
[----:B-1----:R-:W-:-:S05]  /*cbc0*/  LEA R24, R24, UR7, 0x3 ;  /* 0x0000000718187c11 */ /* 0x002fca000f8e18ff */
[----:B------:R1:W5:Y:S02]  /*cbd0*/  LDL.64 R46, [R24] ;  /* 0x00000000182e7983 */ /* 0x0003640000100a00 */
[----:B------:R-:W1:Y:S08]  /*cbe0*/  LDC.U8 R27, c[0x3][R62+0x6] ;  /* 0x00c001803e1b7b82 */ /* 0x000e700000000000 */
[----:B------:R-:W1:Y:S01]  /*cbf0*/  LDC.U8 R25, c[0x3][R62+0x3] ;  /* 0x00c000c03e197b82 */ /* 0x000e620000000000 */
[----:B--2---:R-:W-:-:S05]  /*cc00*/  LEA R23, R23, UR7, 0x3 ;  /* 0x0000000717177c11 */ /* 0x004fca000f8e18ff */
[----:B------:R-:W2:Y:S01]  /*cc10*/  LDL.64 R50, [R23] ;  /* 0x0000000017327983 */ /* 0x000ea20000100a00 */
[----:B----4-:R-:W-:Y:S01]  /*cc20*/  LEA R26, R26, UR7, 0x3 ;  /* 0x000000071a1a7c11 */ /* 0x010fe2000f8e18ff */
[----:B0-----:R-:W0:Y:S04]  /*cc30*/  LDC.U8 R22, c[0x3][R62+0x5] ;  /* 0x00c001403e167b82 */ /* 0x001e280000000000 */
[----:B------:R-:W4:Y:S01]  /*cc40*/  LDL.64 R44, [R26] ;  /* 0x000000001a2c7983 */ /* 0x000f220000100a00 */
[----:B-1----:R-:W-:-:S03]  /*cc50*/  LEA R27, R27, UR7, 0x3 ;  /* 0x000000071b1b7c11 */ /* 0x002fc6000f8e18ff */
[----:B------:R-:W1:Y:S02]  /*cc60*/  LDC.U8 R24, c[0x3][R62+0x7] ;  /* 0x00c001c03e187b82 */ /* 0x000e640000000000 */
[----:B------:R1:W4:Y:S01]  /*cc70*/  LDL.64 R48, [R27] ;  /* 0x000000001b307983 */ /* 0x0003220000100a00 */
[----:B------:R-:W-:-:S05]  /*cc80*/  LEA R25, R25, UR7, 0x3 ;  /* 0x0000000719197c11 */ /* 0x000fca000f8e18ff */
[----:B------:R-:W4:Y:S01]  /*cc90*/  LDL.64 R52, [R25] ;  /* 0x0000000019347983 */ /* 0x000f220000100a00 */
[----:B------:R-:W1:Y:S01]  /*cca0*/  LDC.U8 R28, c[0x3][R62+0x8] ;  /* 0x00c002003e1c7b82 */ /* 0x000e620000000000 */
[----:B0-----:R-:W-:-:S05]  /*ccb0*/  LEA R22, R22, UR7, 0x3 ;  /* 0x0000000716167c11 */ /* 0x001fca000f8e18ff */
[----:B------:R-:W4:Y:S01]  /*ccc0*/  LDL.64 R40, [R22] ;  /* 0x0000000016287983 */ /* 0x000f220000100a00 */
[----:B-1----:R-:W-:Y:S02]  /*ccd0*/  LEA R38, R24, UR7, 0x3 ;  /* 0x0000000718267c11 */ /* 0x002fe4000f8e18ff */
[----:B------:R-:W0:Y:S04]  /*cce0*/  LDC.U8 R24, c[0x3][R62+0xa] ;  /* 0x00c002803e187b82 */ /* 0x000e280000000000 */
[----:B------:R-:W4:Y:S04]  /*ccf0*/  LDL.64 R38, [R38] ;  /* 0x0000000026267983 */ /* 0x000f280000100a00 */
[----:B------:R-:W1:Y:S01]  /*cd00*/  LDC.U8 R27, c[0x3][R62+0xe] ;  /* 0x00c003803e1b7b82 */ /* 0x000e620000000000 */
[----:B------:R-:W-:-:S07]  /*cd10*/  LEA R36, R28, UR7, 0x3 ;  /* 0x000000071c247c11 */ /* 0x000fce000f8e18ff */
[----:B------:R-:W1:Y:S01]  /*cd20*/  LDC.U8 R26, c[0x3][R62+0xc] ;  /* 0x00c003003e1a7b82 */ /* 0x000e620000000000 */
[----:B------:R-:W4:Y:S07]  /*cd30*/  LDL.64 R36, [R36] ;  /* 0x0000000024247983 */ /* 0x000f2e0000100a00 */
[----:B------:R-:W1:Y:S01]  /*cd40*/  LDC.U8 R23, c[0x3][R62+0x9] ;  /* 0x00c002403e177b82 */ /* 0x000e620000000000 */
[----:B0-----:R-:W-:-:S06]  /*cd50*/  LEA R24, R24, UR7, 0x3 ;  /* 0x0000000718187c11 */ /* 0x001fcc000f8e18ff */
[----:B------:R-:W4:Y:S01]  /*cd60*/  LDL.64 R24, [R24] ;  /* 0x0000000018187983 */ /* 0x000f220000100a00 */
[----:B-1----:R-:W-:Y:S01]  /*cd70*/  LEA R27, R27, UR7, 0x3 ;  /* 0x000000071b1b7c11 */ /* 0x002fe2000f8e18ff */
[----:B------:R-:W0:Y:S01]  /*cd80*/  LDC.U8 R30, c[0x3][R62+0xb] ;  /* 0x00c002c03e1e7b82 */ /* 0x000e220000000000 */
[----:B------:R-:W-:-:S04]  /*cd90*/  LEA R28, R26, UR7, 0x3 ;  /* 0x000000071a1c7c11 */ /* 0x000fc8000f8e18ff */
[----:B------:R-:W4:Y:S03]  /*cda0*/  LDL.64 R26, [R27] ;  /* 0x000000001b1a7983 */ /* 0x000f260000100a00 */
[----:B------:R-:W1:Y:S01]  /*cdb0*/  LDC.U8 R31, c[0x3][R62+0xd] ;  /* 0x00c003403e1f7b82 */ /* 0x000e620000000000 */
[----:B------:R-:W4:Y:S01]  /*cdc0*/  LDL.64 R28, [R28] ;  /* 0x000000001c1c7983 */ /* 0x000f220000100a00 */
[----:B------:R-:W-:-:S06]  /*cdd0*/  LEA R23, R23, UR7, 0x3 ;  /* 0x0000000717177c11 */ /* 0x000fcc000f8e18ff */
[----:B------:R-:W1:Y:S01]  /*cde0*/  LDC.U8 R34, c[0x3][R62+0xf] ;  /* 0x00c003c03e227b82 */ /* 0x000e620000000000 */
[----:B------:R-:W4:Y:S01]  /*cdf0*/  LDL.64 R22, [R23] ;  /* 0x0000000017167983 */ /* 0x000f220000100a00 */
[----:B0-----:R-:W-:-:S06]  /*ce00*/  LEA R32, R30, UR7, 0x3 ;  /* 0x000000071e207c11 */ /* 0x001fcc000f8e18ff */
[----:B------:R-:W4:Y:S01]  /*ce10*/  LDL.64 R32, [R32] ;  /* 0x0000000020207983 */ /* 0x000f220000100a00 */
[----:B-1----:R-:W-:-:S06]  /*ce20*/  LEA R31, R31, UR7, 0x3 ;  /* 0x000000071f1f7c11 */ /* 0x002fcc000f8e18ff */
[----:B------:R-:W4:Y:S01]  /*ce30*/  LDL.64 R30, [R31] ;  /* 0x000000001f1e7983 */ /* 0x000f220000100a00 */
[----:B------:R-:W-:-:S06]  /*ce40*/  LEA R34, R34, UR7, 0x3 ;  /* 0x0000000722227c11 */ /* 0x000fcc000f8e18ff */
[----:B------:R-:W4:Y:S01]  /*ce50*/  LDL.64 R34, [R34] ;  /* 0x0000000022227983 */ /* 0x000f220000100a00 */
[----:B------:R-:W-:Y:S01]  /*ce60*/  VIADD R21, R21, 0x1 ;  /* 0x0000000115157836 */ /* 0x000fe20000000000 */
[----:B---3--:R-:W-:-:S04]  /*ce70*/  IADD3 R69, P0, P1, R64, R59, R42 ;  /* 0x0000003b40457210 */ /* 0x008fc8000791e02a */
[----:B------:R-:W-:-:S04]  /*ce80*/  IADD3.X R71, PT, PT, R65, R57, R43, P0, P1 ;  /* 0x0000003941477210 */ /* 0x000fc800007e242b */
[----:B------:R-:W-:Y:S02]  /*ce90*/  LOP3.LUT R54, R54, R71, RZ, 0x3c, !PT ;  /* 0x0000004736367212 */ /* 0x000fe400078e3cff */
[----:B-----5:R-:W-:Y:S02]  /*cea0*/  IADD3 R57, P1, P2, R3, R18, R46 ;  /* 0x0000001203397210 */ /* 0x020fe40007a3e02e */
        /* <DEDUP_REMOVED lines=9> */
[----:B------:R-:W-:-:S02]  /*cf40*/  SHF.L.W.U32.HI R43, R42, 0x8, R65 ;  /* 0x000000082a2b7819 */ /* 0x000fc40000010e41 */
[----:B------:R-:W-:Y:S01]  /*cf50*/  SHF.L.W.U32.HI R19, R65, 0x8, R42 ;  /* 0x0000000841137819 */ /* 0x000fe20000010e2a */
[----:B------:R-:W-:Y:S01]  /*cf60*/  IMAD.X R59, R20, 0x1, R61, P0 ;  /* 0x00000001143b7824 */ /* 0x000fe200000e063d */
[----:B--2---:R-:W-:Y:S02]  /*cf70*/  IADD3 R62, P0, P1, R69, R43, R50 ;  /* 0x0000002b453e7210 */ /* 0x004fe4000791e032 */
[----:B------:R-:W-:Y:S02]  /*cf80*/  LOP3.LUT R16, R3, R47, RZ, 0x3c, !PT ;  /* 0x0000002f03107212 */ /* 0x000fe400078e3cff */
[----:B------:R-:W-:Y:S02]  /*cf90*/  LOP3.LUT R55, R55, R59, RZ, 0x3c, !PT ;  /* 0x0000003b37377212 */ /* 0x000fe400078e3cff */
[----:B------:R-:W-:Y:S02]  /*cfa0*/  IADD3.X R64, PT, PT, R71, R19, R51, P0, P1 ;  /* 0x0000001347407210 */ /* 0x000fe400007e2433 */
[----:B----4-:R-:W-:-:S02]  /*cfb0*/  IADD3 R44, P0, P1, R58, R13, R44 ;  /* 0x0000000d3a2c7210 */ /* 0x010fc4000791e02c */
[----:B------:R-:W-:Y:S02]  /*cfc0*/  SHF.L.W.U32.HI R13, R16, 0x8, R55 ;  /* 0x00000008100d7819 */ /* 0x000fe40000010e37 */
[----:B------:R-:W-:Y:S02]  /*cfd0*/  IADD3.X R46, PT, PT, R12, R11, R45, P0, P1 ;  /* 0x0000000b0c2e7210 */ /* 0x000fe400007e242d */
[----:B------:R-:W-:Y:S02]  /*cfe0*/  SHF.L.W.U32.HI R3, R55, 0x8, R16 ;  /* 0x0000000837037819 */ /* 0x000fe40000010e10 */
[----:B------:R-:W-:Y:S02]  /*cff0*/  LOP3.LUT R16, R54, R62, RZ, 0x3c, !PT ;  /* 0x0000003e36107212 */ /* 0x000fe400078e3cff */
[----:B------:R-:W-:Y:S02]  /*d000*/  IADD3 R55, P2, P3, R9, R10, R48 ;  /* 0x0000000a09377210 */ /* 0x000fe40007b5e030 */
[----:B------:R-:W-:-:S02]  /*d010*/  IADD3 R54, P0, P1, R57, R13, R52 ;  /* 0x0000000d39367210 */ /* 0x000fc4000791e034 */
[----:B------:R-:W-:Y:S02]  /*d020*/  LOP3.LUT R81, R81, R46, RZ, 0x3c, !PT ;  /* 0x0000002e51517212 */ /* 0x000fe400078e3cff */
[----:B------:R-:W-:Y:S02]  /*d030*/  IADD3.X R57, PT, PT, R7, R14, R49, P2, P3 ;  /* 0x0000000e07397210 */ /* 0x000fe400017e6431 */
[----:B------:R-:W-:Y:S02]  /*d040*/  IADD3.X R56, PT, PT, R63, R3, R53, P0, P1 ;  /* 0x000000033f387210 */ /* 0x000fe400007e2435 */
[----:B------:R-:W-:Y:S02]  /*d050*/  LOP3.LUT R79, R79, R44, RZ, 0x3c, !PT ;  /* 0x0000002c4f4f7212 */ /* 0x000fe400078e3cff */
[----:B------:R-:W-:Y:S02]  /*d060*/  IADD3 R48, P0, PT, R6, R81, RZ ;  /* 0x0000005106307210 */ /* 0x000fe40007f1e0ff */
[----:B------:R-:W-:-:S02]  /*d070*/  LOP3.LUT R42, R0, R57, RZ, 0x3c, !PT ;  /* 0x00000039002a7212 */ /* 0x000fc400078e3cff */
[----:B------:R-:W-:Y:S02]  /*d080*/  LOP3.LUT R14, R18, R54, RZ, 0x3c, !PT ;  /* 0x00000036120e7212 */ /* 0x000fe400078e3cff */
[----:B------:R-:W-:Y:S01]  /*d090*/  LOP3.LUT R45, R61, R56, RZ, 0x3c, !PT ;  /* 0x000000383d2d7212 */ /* 0x000fe200078e3cff */
[----:B------:R-:W-:Y:S01]  /*d0a0*/  IMAD.X R50, R8, 0x1, R79, P0 ;  /* 0x0000000108327824 */ /* 0x000fe200000e064f */
[----:B------:R-:W-:Y:S02]  /*d0b0*/  LOP3.LUT R18, R2, R55, RZ, 0x3c, !PT ;  /* 0x0000003702127212 */ /* 0x000fe400078e3cff */
[----:B------:R-:W-:Y:S02]  /*d0c0*/  IADD3 R10, P1, PT, R17, R42, RZ ;  /* 0x0000002a110a7210 */ /* 0x000fe40007f3e0ff */
[----:B------:R-:W-:Y:S02]  /*d0d0*/  SHF.L.W.U32.HI R20, R45, 0x10, R14 ;  /* 0x000000102d147819 */ /* 0x000fe40000010e0e */
[----:B------:R-:W-:-:S02]  /*d0e0*/  SHF.L.W.U32.HI R14, R14, 0x10, R45 ;  /* 0x000000100e0e7819 */ /* 0x000fc40000010e2d */
[----:B------:R-:W-:Y:S02]  /*d0f0*/  LOP3.LUT R45, R58, R48, RZ, 0x3c, !PT ;  /* 0x000000303a2d7212 */ /* 0x000fe400078e3cff */
[----:B------:R-:W-:Y:S01]  /*d100*/  LOP3.LUT R12, R12, R50, RZ, 0x3c, !PT ;  /* 0x000000320c0c7212 */ /* 0x000fe200078e3cff */
[----:B------:R-:W-:Y:S01]  /*d110*/  IMAD.X R8, R15, 0x1, R18, P1 ;  /* 0x000000010f087824 */ /* 0x000fe200008e0612 */
[----:B------:R-:W-:Y:S02]  /*d120*/  IADD3 R52, P0, PT, R14, R47, RZ ;  /* 0x0000002f0e347210 */ /* 0x000fe40007f1e0ff */
[----:B------:R-:W-:Y:S02]  /*d130*/  SHF.L.W.U32.HI R47, R45, 0x8, R12 ;  /* 0x000000082d2f7819 */ /* 0x000fe40000010e0c */
[----:B------:R-:W-:Y:S01]  /*d140*/  LOP3.LUT R51, R67, R64, RZ, 0x3c, !PT ;  /* 0x0000004043337212 */ /* 0x000fe200078e3cff */
[----:B------:R-:W-:Y:S01]  /*d150*/  IMAD.X R0, R20, 0x1, R59, P0 ;  /* 0x0000000114007824 */ /* 0x000fe200000e063b */
[----:B------:R-:W-:-:S02]  /*d160*/  LOP3.LUT R9, R9, R10, RZ, 0x3c, !PT ;  /* 0x0000000a09097212 */ /* 0x000fc400078e3cff */
[----:B------:R-:W-:Y:S02]  /*d170*/  LOP3.LUT R2, R7, R8, RZ, 0x3c, !PT ;  /* 0x0000000807027212 */ /* 0x000fe400078e3cff */
[----:B------:R-:W-:Y:S02]  /*d180*/  SHF.L.W.U32.HI R45, R12, 0x8, R45 ;  /* 0x000000080c2d7819 */ /* 0x000fe40000010e2d */
[----:B------:R-:W-:Y:S02]  /*d190*/  IADD3 R44, P0, P1, R44, R47, R40 ;  /* 0x0000002f2c2c7210 */ /* 0x000fe4000791e028 */
[----:B------:R-:W-:Y:S02]  /*d1a0*/  SHF.L.W.U32.HI R11, R51, 0x10, R16 ;  /* 0x00000010330b7819 */ /* 0x000fe40000010e10 */
[----:B------:R-:W-:Y:S02]  /*d1b0*/  SHF.L.W.U32.HI R16, R16, 0x10, R51 ;  /* 0x0000001010107819 */ /* 0x000fe40000010e33 */
[----:B------:R-:W-:-:S02]  /*d1c0*/  SHF.L.W.U32.HI R51, R9, 0x8, R2 ;  /* 0x0000000809337819 */ /* 0x000fc40000010e02 */
[----:B------:R-:W-:Y:S02]  /*d1d0*/  IADD3.X R46, PT, PT, R46, R45, R41, P0, P1 ;  /* 0x0000002d2e2e7210 */ /* 0x000fe400007e2429 */
[----:B------:R-:W-:Y:S02]  /*d1e0*/  SHF.L.W.U32.HI R49, R2, 0x8, R9 ;  /* 0x0000000802317819 */ /* 0x000fe40000010e09 */
[----:B------:R-:W-:Y:S02]  /*d1f0*/  IADD3 R38, P2, P3, R55, R51, R38 ;  /* 0x0000003337267210 */ /* 0x000fe40007b5e026 */
[----:B------:R-:W-:Y:S02]  /*d200*/  LOP3.LUT R13, R13, R52, RZ, 0x3c, !PT ;  /* 0x000000340d0d7212 */ /* 0x000fe400078e3cff */
[----:B------:R-:W-:Y:S02]  /*d210*/  LOP3.LUT R6, R3, R0, RZ, 0x3c, !PT ;  /* 0x0000000003067212 */ /* 0x000fe400078e3cff */
[----:B------:R-:W-:-:S02]  /*d220*/  LOP3.LUT R9, R81, R44, RZ, 0x3c, !PT ;  /* 0x0000002c51097212 */ /* 0x000fc400078e3cff */
[----:B------:R-:W-:Y:S02]  /*d230*/  LOP3.LUT R2, R79, R46, RZ, 0x3c, !PT ;  /* 0x0000002e4f027212 */ /* 0x000fe400078e3cff */
[----:B------:R-:W-:Y:S02]  /*d240*/  IADD3 R58, P0, PT, R16, R85, RZ ;  /* 0x00000055103a7210 */ /* 0x000fe40007f1e0ff */
[----:B------:R-:W-:Y:S02]  /*d250*/  IADD3.X R40, PT, PT, R57, R49, R39, P2, P3 ;  /* 0x0000003139287210 */ /* 0x000fe400017e6427 */
[----:B------:R-:W-:Y:S01]  /*d260*/  SHF.L.W.U32.HI R17, R6, 0x1, R13 ;  /* 0x0000000106117819 */ /* 0x000fe20000010e0d */
[----:B------:R-:W-:Y:S01]  /*d270*/  IMAD.X R60, R11, 0x1, R86, P0 ;  /* 0x000000010b3c7824 */ /* 0x000fe200000e0656 */
[----:B------:R-:W-:Y:S02]  /*d280*/  SHF.L.W.U32.HI R7, R2, 0x10, R9 ;  /* 0x0000001002077819 */ /* 0x000fe40000010e09 */
[----:B------:R-:W-:-:S02]  /*d290*/  SHF.L.W.U32.HI R9, R9, 0x10, R2 ;  /* 0x0000001009097819 */ /* 0x000fc40000010e02 */
[----:B------:R-:W-:Y:S02]  /*d2a0*/  SHF.L.W.U32.HI R15, R13, 0x1, R6 ;  /* 0x000000010d0f7819 */ /* 0x000fe40000010e06 */
[----:B------:R-:W-:Y:S02]  /*d2b0*/  LOP3.LUT R6, R42, R38, RZ, 0x3c, !PT ;  /* 0x000000262a067212 */ /* 0x000fe400078e3cff */
[----:B------:R-:W-:Y:S02]  /*d2c0*/  LOP3.LUT R3, R18, R40, RZ, 0x3c, !PT ;  /* 0x0000002812037212 */ /* 0x000fe400078e3cff */
[----:B------:R-:W-:Y:S02]  /*d2d0*/  IADD3 R53, P1, P2, R17, R62, R36 ;  /* 0x0000003e11357210 */ /* 0x000fe40007a3e024 */
[----:B------:R-:W-:Y:S02]  /*d2e0*/  IADD3 R36, P0, PT, R9, R48, RZ ;  /* 0x0000003009247210 */ /* 0x000fe40007f1e0ff */
[----:B------:R-:W-:-:S02]  /*d2f0*/  LOP3.LUT R13, R43, R58, RZ, 0x3c, !PT ;  /* 0x0000003a2b0d7212 */ /* 0x000fc400078e3cff */
[----:B------:R-:W-:Y:S02]  /*d300*/  LOP3.LUT R12, R19, R60, RZ, 0x3c, !PT ;  /* 0x0000003c130c7212 */ /* 0x000fe400078e3cff */
[----:B------:R-:W-:Y:S02]  /*d310*/  SHF.L.W.U32.HI R2, R3, 0x10, R6 ;  /* 0x0000001003027819 */ /* 0x000fe40000010e06 */
[----:B------:R-:W-:Y:S02]  /*d320*/  SHF.L.W.U32.HI R6, R6, 0x10, R3 ;  /* 0x0000001006067819 */ /* 0x000fe40000010e03 */
[----:B------:R-:W-:Y:S01]  /*d330*/  IADD3.X R55, PT, PT, R15, R64, R37, P1, P2 ;  /* 0x000000400f377210 */ /* 0x000fe20000fe4425 */
[----:B------:R-:W-:Y:S01]  /*d340*/  IMAD.X R39, R7, 0x1, R50, P0 ;  /* 0x0000000107277824 */ /* 0x000fe200000e0632 */
[----:B------:R-:W-:Y:S02]  /*d350*/  SHF.L.W.U32.HI R3, R13, 0x1, R12 ;  /* 0x000000010d037819 */ /* 0x000fe40000010e0c */
[----:B------:R-:W-:-:S02]  /*d360*/  SHF.L.W.U32.HI R13, R12, 0x1, R13 ;  /* 0x000000010c0d7819 */ /* 0x000fc40000010e0d */
[----:B------:R-:W-:Y:S02]  /*d370*/  LOP3.LUT R18, R2, R55, RZ, 0x3c, !PT ;  /* 0x0000003702127212 */ /* 0x000fe400078e3cff */
[----:B------:R-:W-:Y:S02]  /*d380*/  IADD3 R12, P0, PT, R6, R10, RZ ;  /* 0x0000000a060c7210 */ /* 0x000fe40007f1e0ff */
[-C--:B------:R-:W-:Y:S02]  /*d390*/  LOP3.LUT R19, R47, R36.reuse, RZ, 0x3c, !PT ;  /* 0x000000242f137212 */ /* 0x080fe400078e3cff */
[----:B------:R-:W-:Y:S02]  /*d3a0*/  LOP3.LUT R10, R45, R39, RZ, 0x3c, !PT ;  /* 0x000000272d0a7212 */ /* 0x000fe400078e3cff */
[----:B------:R-:W-:Y:S01]  /*d3b0*/  IADD3 R18, P1, PT, R18, R36, RZ ;  /* 0x0000002412127210 */ /* 0x000fe20007f3e0ff */
[----:B------:R-:W-:Y:S01]  /*d3c0*/  IMAD.X R36, R2, 0x1, R8, P0 ;  /* 0x0000000102247824 */ /* 0x000fe200000e0608 */
[----:B------:R-:W-:-:S02]  /*d3d0*/  LOP3.LUT R42, R6, R53, RZ, 0x3c, !PT ;  /* 0x00000035062a7212 */ /* 0x000fc400078e3cff */
[----:B------:R-:W-:Y:S02]  /*d3e0*/  SHF.L.W.U32.HI R37, R10, 0x1, R19 ;  /* 0x000000010a257819 */ /* 0x000fe40000010e13 */
[----:B------:R-:W-:Y:S01]  /*d3f0*/  LOP3.LUT R41, R51, R12, RZ, 0x3c, !PT ;  /* 0x0000000c33297212 */ /* 0x000fe200078e3cff */
[----:B------:R-:W-:Y:S01]  /*d400*/  IMAD.X R42, R42, 0x1, R39, P1 ;  /* 0x000000012a2a7824 */ /* 0x000fe200008e0627 */
[----:B------:R-:W-:Y:S02]  /*d410*/  LOP3.LUT R8, R49, R36, RZ, 0x3c, !PT ;  /* 0x0000002431087212 */ /* 0x000fe400078e3cff */
[----:B------:R-:W-:Y:S02]  /*d420*/  SHF.L.W.U32.HI R19, R19, 0x1, R10 ;  /* 0x0000000113137819 */ /* 0x000fe40000010e0a */
[----:B------:R-:W-:Y:S02]  /*d430*/  IADD3 R47, P0, P2, R37, R54, R24 ;  /* 0x00000036252f7210 */ /* 0x000fe40007a1e018 */
[----:B------:R-:W-:-:S02]  /*d440*/  SHF.L.W.U32.HI R39, R41, 0x1, R8 ;  /* 0x0000000129277819 */ /* 0x000fc40000010e08 */
[----:B------:R-:W-:Y:S02]  /*d450*/  SHF.L.W.U32.HI R41, R8, 0x1, R41 ;  /* 0x0000000108297819 */ /* 0x000fe40000010e29 */
[----:B------:R-:W-:Y:S02]  /*d460*/  IADD3.X R49, PT, PT, R19, R56, R25, P0, P2 ;  /* 0x0000003813317210 */ /* 0x000fe400007e4419 */
[----:B------:R-:W-:Y:S02]  /*d470*/  LOP3.LUT R17, R17, R18, RZ, 0x3c, !PT ;  /* 0x0000001211117212 */ /* 0x000fe400078e3cff */
[----:B------:R-:W-:Y:S02]  /*d480*/  LOP3.LUT R10, R15, R42, RZ, 0x3c, !PT ;  /* 0x0000002a0f0a7212 */ /* 0x000fe400078e3cff */
[----:B------:R-:W-:Y:S02]  /*d490*/  IADD3 R43, P2, P3, R13, R38, R26 ;  /* 0x000000260d2b7210 */ /* 0x000fe40007b5e01a */
[----:B------:R-:W-:-:S02]  /*d4a0*/  IADD3 R45, P0, P1, R41, R44, R28 ;  /* 0x0000002c292d7210 */ /* 0x000fc4000791e01c */
[----:B------:R-:W-:Y:S02]  /*d4b0*/  LOP3.LUT R8, R11, R49, RZ, 0x3c, !PT ;  /* 0x000000310b087212 */ /* 0x000fe400078e3cff */
[----:B------:R-:W-:Y:S02]  /*d4c0*/  SHF.L.W.U32.HI R15, R10, 0x8, R17 ;  /* 0x000000080a0f7819 */ /* 0x000fe40000010e11 */
[----:B------:R-:W-:Y:S02]  /*d4d0*/  SHF.L.W.U32.HI R17, R17, 0x8, R10 ;  /* 0x0000000811117819 */ /* 0x000fe40000010e0a */
[----:B------:R-:W-:Y:S02]  /*d4e0*/  IADD3.X R38, PT, PT, R3, R40, R27, P2, P3 ;  /* 0x0000002803267210 */ /* 0x000fe400017e641b */
[----:B------:R-:W-:Y:S02]  /*d4f0*/  IADD3.X R29, PT, PT, R39, R46, R29, P0, P1 ;  /* 0x0000002e271d7210 */ /* 0x000fe400007e241d */
[----:B------:R-:W-:-:S02]  /*d500*/  IADD3 R27, P2, PT, R8, R12, RZ ;  /* 0x0000000c081b7210 */ /* 0x000fc40007f5e0ff */
[----:B------:R-:W-:Y:S02]  /*d510*/  LOP3.LUT R40, R16, R47, RZ, 0x3c, !PT ;  /* 0x0000002f10287212 */ /* 0x000fe400078e3cff */
[----:B------:R-:W-:Y:S02]  /*d520*/  IADD3 R59, P0, P1, R53, R17, R22 ;  /* 0x00000011353b7210 */ /* 0x000fe4000791e016 */
[----:B------:R-:W-:Y:S01]  /*d530*/  LOP3.LUT R85, R20, R29, RZ, 0x3c, !PT ;  /* 0x0000001d14557212 */ /* 0x000fe200078e3cff */
[----:B------:R-:W-:Y:S01]  /*d540*/  IMAD.X R40, R40, 0x1, R36, P2 ;  /* 0x0000000128287824 */ /* 0x000fe200010e0624 */
[----:B------:R-:W-:Y:S02]  /*d550*/  IADD3.X R57, PT, PT, R55, R15, R23, P0, P1 ;  /* 0x0000000f37397210 */ /* 0x000fe400007e2417 */
[----:B------:R-:W-:Y:S02]  /*d560*/  LOP3.LUT R28, R7, R38, RZ, 0x3c, !PT ;  /* 0x00000026071c7212 */ /* 0x000fe400078e3cff */
[----:B------:R-:W-:-:S02]  /*d570*/  IADD3 R85, P2, PT, R85, R58, RZ ;  /* 0x0000003a55557210 */ /* 0x000fc40007f5e0ff */
[----:B------:R-:W-:Y:S02]  /*d580*/  LOP3.LUT R8, R59, R2, R55, 0x96, !PT ;  /* 0x000000023b087212 */ /* 0x000fe400078e9637 */
[----:B------:R-:W-:Y:S02]  /*d590*/  LOP3.LUT R25, R57, R6, R53, 0x96, !PT ;  /* 0x0000000639197212 */ /* 0x000fe400078e9635 */
[----:B------:R-:W-:Y:S02]  /*d5a0*/  LOP3.LUT R86, R14, R45, RZ, 0x3c, !PT ;  /* 0x0000002d0e567212 */ /* 0x000fe400078e3cff */
[----:B------:R-:W-:Y:S02]  /*d5b0*/  LOP3.LUT R23, R19, R40, RZ, 0x3c, !PT ;  /* 0x0000002813177212 */ /* 0x000fe400078e3cff */
[----:B------:R-:W-:Y:S02]  /*d5c0*/  IADD3 R28, P3, PT, R28, R52, RZ ;  /* 0x000000341c1c7210 */ /* 0x000fe40007f7e0ff */
[----:B------:R-:W-:Y:S01]  /*d5d0*/  LOP3.LUT R19, R9, R43, RZ, 0x3c, !PT ;  /* 0x0000002b09137212 */ /* 0x000fe200078e3cff */
[----:B------:R-:W-:Y:S01]  /*d5e0*/  IMAD.X R86, R86, 0x1, R60, P2 ;  /* 0x0000000156567824 */ /* 0x000fe200010e063c */
[----:B------:R-:W-:-:S02]  /*d5f0*/  SHF.L.W.U32.HI R2, R8, 0x10, R25 ;  /* 0x0000001008027819 */ /* 0x000fc40000010e19 */
[----:B------:R-:W-:Y:S01]  /*d600*/  LOP3.LUT R22, R37, R27, RZ, 0x3c, !PT ;  /* 0x0000001b25167212 */ /* 0x000fe200078e3cff */
[----:B------:R-:W-:Y:S01]  /*d610*/  IMAD.X R36, R19, 0x1, R0, P3 ;  /* 0x0000000113247824 */ /* 0x000fe200018e0600 */
[----:B------:R-:W-:Y:S02]  /*d620*/  SHF.L.W.U32.HI R0, R25, 0x10, R8 ;  /* 0x0000001019007819 */ /* 0x000fe40000010e08 */
[----:B------:R-:W-:Y:S02]  /*d630*/  IADD3 R6, P0, PT, R2, R18, RZ ;  /* 0x0000001202067210 */ /* 0x000fe40007f1e0ff */
[----:B------:R-:W-:Y:S02]  /*d640*/  LOP3.LUT R24, R41, R85, RZ, 0x3c, !PT ;  /* 0x0000005529187212 */ /* 0x000fe400078e3cff */
[----:B------:R-:W-:Y:S01]  /*d650*/  LOP3.LUT R39, R39, R86, RZ, 0x3c, !PT ;  /* 0x0000005627277212 */ /* 0x000fe200078e3cff */
[----:B------:R-:W-:Y:S01]  /*d660*/  IMAD.X R8, R0, 0x1, R42, P0 ;  /* 0x0000000100087824 */ /* 0x000fe200000e062a */
[----:B------:R-:W-:-:S02]  /*d670*/  SHF.L.W.U32.HI R12, R23, 0x8, R22 ;  /* 0x00000008170c7819 */ /* 0x000fc40000010e16 */
[----:B------:R-:W-:Y:S02]  /*d680*/  SHF.L.W.U32.HI R22, R22, 0x8, R23 ;  /* 0x0000000816167819 */ /* 0x000fe40000010e17 */
[----:B------:R-:W-:Y:S02]  /*d690*/  LOP3.LUT R13, R13, R28, RZ, 0x3c, !PT ;  /* 0x0000001c0d0d7212 */ /* 0x000fe400078e3cff */
[----:B------:R-:W-:Y:S02]  /*d6a0*/  LOP3.LUT R26, R3, R36, RZ, 0x3c, !PT ;  /* 0x00000024031a7212 */ /* 0x000fe400078e3cff */
[----:B------:R-:W-:Y:S02]  /*d6b0*/  SHF.L.W.U32.HI R23, R39, 0x8, R24 ;  /* 0x0000000827177819 */ /* 0x000fe40000010e18 */
[----:B------:R-:W-:Y:S02]  /*d6c0*/  SHF.L.W.U32.HI R24, R24, 0x8, R39 ;  /* 0x0000000818187819 */ /* 0x000fe40000010e27 */
[----:B------:R-:W-:-:S02]  /*d6d0*/  SHF.L.W.U32.HI R25, R26, 0x8, R13 ;  /* 0x000000081a197819 */ /* 0x000fc40000010e0d */
[----:B------:R-:W-:Y:S02]  /*d6e0*/  LOP3.LUT R3, R17, R6, RZ, 0x3c, !PT ;  /* 0x0000000611037212 */ /* 0x000fe400078e3cff */
[----:B------:R-:W-:Y:S02]  /*d6f0*/  LOP3.LUT R10, R15, R8, RZ, 0x3c, !PT ;  /* 0x000000080f0a7212 */ /* 0x000fe400078e3cff */
[----:B------:R-:W-:Y:S02]  /*d700*/  SHF.L.W.U32.HI R26, R13, 0x8, R26 ;  /* 0x000000080d1a7819 */ /* 0x000fe40000010e1a */
[----:B------:R-:W-:Y:S02]  /*d710*/  IADD3 R18, P0, P1, R47, R22, R32 ;  /* 0x000000162f127210 */ /* 0x000fe4000791e020 */
[----:B------:R-:W-:Y:S02]  /*d720*/  IADD3 R13, P2, P3, R45, R24, R30 ;  /* 0x000000182d0d7210 */ /* 0x000fe40007b5e01e */
[----:B------:R-:W-:-:S02]  /*d730*/  SHF.L.W.U32.HI R55, R3, 0x1, R10 ;  /* 0x0000000103377819 */ /* 0x000fc40000010e0a */
[----:B------:R-:W-:Y:S02]  /*d740*/  LOP3.LUT R60, R18, R11, R49, 0x96, !PT ;  /* 0x0000000b123c7212 */ /* 0x000fe400078e9631 */
[----:B------:R-:W-:Y:S02]  /*d750*/  SHF.L.W.U32.HI R3, R10, 0x1, R3 ;  /* 0x000000010a037819 */ /* 0x000fe40000010e03 */
[----:B------:R-:W-:Y:S02]  /*d760*/  IADD3.X R61, PT, PT, R49, R12, R33, P0, P1 ;  /* 0x0000000c313d7210 */ /* 0x000fe400007e2421 */
[----:B------:R-:W-:Y:S02]  /*d770*/  IADD3.X R11, PT, PT, R29, R23, R31, P2, P3 ;  /* 0x000000171d0b7210 */ /* 0x000fe400017e641f */
[----:B------:R-:W-:Y:S02]  /*d780*/  IADD3 R10, P0, P1, R43, R26, R34 ;  /* 0x0000001a2b0a7210 */ /* 0x000fe4000791e022 */
[----:B------:R-:W-:-:S02]  /*d790*/  LOP3.LUT R15, R11, R14, R45, 0x96, !PT ;  /* 0x0000000e0b0f7212 */ /* 0x000fc400078e962d */
[----:B------:R-:W-:Y:S02]  /*d7a0*/  LOP3.LUT R17, R61, R16, R47, 0x96, !PT ;  /* 0x000000103d117212 */ /* 0x000fe400078e962f */
[----:B------:R-:W-:Y:S02]  /*d7b0*/  IADD3.X R14, PT, PT, R38, R25, R35, P0, P1 ;  /* 0x00000019260e7210 */ /* 0x000fe400007e2423 */
[----:B------:R-:W-:Y:S02]  /*d7c0*/  LOP3.LUT R16, R13, R20, R29, 0x96, !PT ;  /* 0x000000140d107212 */ /* 0x000fe400078e961d */
[----:B------:R-:W-:Y:S02]  /*d7d0*/  SHF.L.W.U32.HI R54, R17, 0x10, R60 ;  /* 0x0000001011367819 */ /* 0x000fe40000010e3c */
[----:B------:R-:W-:Y:S02]  /*d7e0*/  LOP3.LUT R7, R10, R7, R38, 0x96, !PT ;  /* 0x000000070a077212 */ /* 0x000fe400078e9626 */
[----:B------:R-:W-:-:S02]  /*d7f0*/  LOP3.LUT R20, R14, R9, R43, 0x96, !PT ;  /* 0x000000090e147212 */ /* 0x000fc400078e962b */
[----:B------:R-:W-:Y:S02]  /*d800*/  SHF.L.W.U32.HI R60, R60, 0x10, R17 ;  /* 0x000000103c3c7819 */ /* 0x000fe40000010e11 */
[----:B------:R-:W-:Y:S02]  /*d810*/  SHF.L.W.U32.HI R56, R15, 0x10, R16 ;  /* 0x000000100f387819 */ /* 0x000fe40000010e10 */
[----:B------:R-:W-:Y:S02]  /*d820*/  SHF.L.W.U32.HI R16, R16, 0x10, R15 ;  /* 0x0000001010107819 */ /* 0x000fe40000010e0f */
[----:B------:R-:W-:Y:S02]  /*d830*/  SHF.L.W.U32.HI R79, R7, 0x10, R20 ;  /* 0x00000010074f7819 */ /* 0x000fe40000010e14 */
[----:B------:R-:W-:Y:S02]  /*d840*/  IADD3 R17, P1, PT, R60, R27, RZ ;  /* 0x0000001b3c117210 */ /* 0x000fe40007f3e0ff */
[----:B------:R-:W-:-:S02]  /*d850*/  ISETP.NE.AND P0, PT, R21, 0xc, PT ;  /* 0x0000000c1500780c */ /* 0x000fc40003f05270 */
[----:B------:R-:W-:Y:S02]  /*d860*/  IADD3 R85, P2, PT, R16, R85, RZ ;  /* 0x0000005510557210 */ /* 0x000fe40007f5e0ff */
[----:B------:R-:W-:Y:S02]  /*d870*/  SHF.L.W.U32.HI R81, R20, 0x10, R7 ;  /* 0x0000001014517819 */ /* 0x000fe40000010e07 */
[----:B------:R-:W-:Y:S01]  /*d880*/  IADD3 R19, P3, PT, R79, R28, RZ ;  /* 0x0000001c4f137210 */ /* 0x000fe20007f7e0ff */
[----:B------:R-:W-:Y:S02]  /*d890*/  IMAD.X R15, R54, 0x1, R40, P1 ;  /* 0x00000001360f7824 */ /* 0x000fe400008e0628 */
[----:B------:R-:W-:Y:S02]  /*d8a0*/  IMAD.X R86, R56, 0x1, R86, P2 ;  /* 0x0000000138567824 */ /* 0x000fe400010e0656 */
[----:B------:R-:W-:Y:S01]  /*d8b0*/  IMAD.X R20, R81, 0x1, R36, P3 ;  /* 0x0000000151147824 */ /* 0x000fe200018e0624 */
[----:B------:R-:W-:-:S02]  /*d8c0*/  LOP3.LUT R58, R22, R17, RZ, 0x3c, !PT ;  /* 0x00000011163a7212 */ /* 0x000fc400078e3cff */
        /* <DEDUP_REMOVED lines=11> */
[----:B------:R-:W-:Y:S06]  /*d980*/  @P0 BRA `(.L_x_40) ;  /* 0xfffffff000700947 */ /* 0x000fec000383ffff */
[----:B------:R-:W-:Y:S02]  /*d990*/  LOP3.LUT R5, R19, UR42, R18, 0x96, !PT ;  /* 0x0000002a13057c12 */ /* 0x000fe4000f8e9612 */
[----:B------:R-:W-:Y:S02]  /*d9a0*/  LOP3.LUT R22, R20, UR43, R61, 0x96, !PT ;  /* 0x0000002b14167c12 */ /* 0x000fe4000f8e963d */
[----:B------:R-:W-:Y:S02]  /*d9b0*/  LOP3.LUT R19, R6, UR12, R13, 0x96, !PT ;  /* 0x0000000c06137c12 */ /* 0x000fe4000f8e960d */
[----:B------:R-:W-:Y:S02]  /*d9c0*/  LOP3.LUT R23, R16, UR44, R3, 0x96, !PT ;  /* 0x0000002c10177c12 */ /* 0x000fe4000f8e9603 */
[----:B------:R-:W-:Y:S02]  /*d9d0*/  LOP3.LUT R32, R0, UR41, R7, 0x96, !PT ;  /* 0x0000002900207c12 */ /* 0x000fe4000f8e9607 */
[----:B------:R-:W-:-:S02]  /*d9e0*/  LOP3.LUT R31, R2, UR40, R9, 0x96, !PT ;  /* 0x00000028021f7c12 */ /* 0x000fc4000f8e9609 */
[--C-:B------:R-:W-:Y:S02]  /*d9f0*/  SHF.R.U32.HI R0, RZ, 0x10, R22.reuse ;  /* 0x00000010ff007819 */ /* 0x100fe40000011616 */
[--C-:B------:R-:W-:Y:S02]  /*da00*/  SHF.R.U32.HI R7, RZ, 0x18, R22.reuse ;  /* 0x00000018ff077819 */ /* 0x100fe40000011616 */
[C-C-:B------:R-:W-:Y:S02]  /*da10*/  SHF.R.U64 R3, R5.reuse, 0x10, R22.reuse ;  /* 0x0000001005037819 */ /* 0x140fe40000001216 */
[C-C-:B------:R-:W-:Y:S02]  /*da20*/  SHF.R.U64 R6, R5.reuse, 0x18, R22.reuse ;  /* 0x0000001805067819 */ /* 0x140fe40000001216 */
[--C-:B------:R-:W-:Y:S02]  /*da30*/  SHF.R.U32.HI R2, RZ, 0x8, R22.reuse ;  /* 0x00000008ff027819 */ /* 0x100fe40000011616 */
[----:B------:R-:W-:-:S02]  /*da40*/  SHF.R.U64 R4, R5, 0x8, R22 ;  /* 0x0000000805047819 */ /* 0x000fc40000001216 */
[----:B------:R-:W-:Y:S02]  /*da50*/  LOP3.LUT R86, R99, R86, R57, 0x96, !PT ;  /* 0x0000005663567212 */ /* 0x000fe400078e9639 */
[----:B------:R-:W-:Y:S02]  /*da60*/  LOP3.LUT R85, R98, R85, R59, 0x96, !PT ;  /* 0x0000005562557212 */ /* 0x000fe400078e963b */
[----:B------:R-:W-:Y:S02]  /*da70*/  PRMT R7, R0, 0x3340, R7 ;  /* 0x0000334000077816 */ /* 0x000fe40000000007 */
[----:B------:R-:W-:Y:S02]  /*da80*/  PRMT R6, R3, 0x3340, R6 ;  /* 0x0000334003067816 */ /* 0x000fe40000000006 */
[----:B------:R-:W-:Y:S02]  /*da90*/  PRMT R0, R22, 0x3340, R2 ;  /* 0x0000334016007816 */ /* 0x000fe40000000002 */
[----:B------:R-:W-:-:S02]  /*daa0*/  PRMT R3, R5, 0x3340, R4 ;  /* 0x0000334005037816 */ /* 0x000fc40000000004 */
[--C-:B------:R-:W-:Y:S02]  /*dab0*/  SHF.R.U32.HI R2, RZ, 0x10, R86.reuse ;  /* 0x00000010ff027819 */ /* 0x100fe40000011656 */
[--C-:B------:R-:W-:Y:S02]  /*dac0*/  SHF.R.U32.HI R5, RZ, 0x18, R86.reuse ;  /* 0x00000018ff057819 */ /* 0x100fe40000011656 */
[----:B------:R-:W-:Y:S02]  /*dad0*/  LOP3.LUT R20, R8, UR13, R11, 0x96, !PT ;  /* 0x0000000d08147c12 */ /* 0x000fe4000f8e960b */
[----:B------:R-:W-:Y:S02]  /*dae0*/  SHF.R.U32.HI R4, RZ, 0x8, R86 ;  /* 0x00000008ff047819 */ /* 0x000fe40000011656 */
[----:B------:R-:W-:Y:S02]  /*daf0*/  LOP3.LUT R17, R17, UR14, R10, 0x96, !PT ;  /* 0x0000000e11117c12 */ /* 0x000fe4000f8e960a */
[----:B------:R-:W-:-:S02]  /*db00*/  SHF.R.U64 R9, R85, 0x10, R86 ;  /* 0x0000001055097819 */ /* 0x000fc40000001256 */
[----:B------:R-:W-:Y:S02]  /*db10*/  SHF.R.U64 R8, R85, 0x18, R86 ;  /* 0x0000001855087819 */ /* 0x000fe40000001256 */
[----:B------:R-:W-:Y:S02]  /*db20*/  LOP3.LUT R18, R15, UR15, R14, 0x96, !PT ;  /* 0x0000000f0f127c12 */ /* 0x000fe4000f8e960e */
[----:B------:R-:W-:Y:S02]  /*db30*/  SHF.R.U64 R10, R85, 0x8, R86 ;  /* 0x00000008550a7819 */ /* 0x000fe40000001256 */
[----:B------:R-:W-:Y:S02]  /*db40*/  PRMT R5, R2, 0x3340, R5 ;  /* 0x0000334002057816 */ /* 0x000fe40000000005 */
[----:B------:R-:W-:Y:S02]  /*db50*/  PRMT R2, R86, 0x3340, R4 ;  /* 0x0000334056027816 */ /* 0x000fe40000000004 */
[----:B------:R-:W-:-:S02]  /*db60*/  PRMT R4, R9, 0x3340, R8 ;  /* 0x0000334009047816 */ /* 0x000fc40000000008 */
[----:B------:R-:W-:Y:S02]  /*db70*/  PRMT R9, R85, 0x3340, R10 ;  /* 0x0000334055097816 */ /* 0x000fe4000000000a */
[--C-:B------:R-:W-:Y:S02]  /*db80*/  SHF.R.U32.HI R8, RZ, 0x10, R18.reuse ;  /* 0x00000010ff087819 */ /* 0x100fe40000011612 */
[----:B------:R-:W-:Y:S02]  /*db90*/  SHF.R.U32.HI R11, RZ, 0x18, R18 ;  /* 0x00000018ff0b7819 */ /* 0x000fe40000011612 */
[----:B------:R-:W-:Y:S02]  /*dba0*/  LOP3.LUT R36, R81, UR19, R12, 0x96, !PT ;  /* 0x0000001351247c12 */ /* 0x000fe4000f8e960c */
[--C-:B------:R-:W-:Y:S02]  /*dbb0*/  SHF.R.U32.HI R10, RZ, 0x8, R18.reuse ;  /* 0x00000008ff0a7819 */ /* 0x100fe40000011612 */
[----:B------:R-:W-:-:S02]  /*dbc0*/  SHF.R.U64 R13, R17, 0x10, R18 ;  /* 0x00000010110d7819 */ /* 0x000fc40000001212 */
[C-C-:B------:R-:W-:Y:S02]  /*dbd0*/  SHF.R.U64 R12, R17.reuse, 0x18, R18.reuse ;  /* 0x00000018110c7819 */ /* 0x140fe40000001212 */
[----:B------:R-:W-:Y:S02]  /*dbe0*/  SHF.R.U64 R14, R17, 0x8, R18 ;  /* 0x00000008110e7819 */ /* 0x000fe40000001212 */
        /* <DEDUP_REMOVED lines=10> */
[----:B------:R-:W-:Y:S02]  /*dc90*/  LOP3.LUT R56, R56, UR45, R55, 0x96, !PT ;  /* 0x0000002d38387c12 */ /* 0x000fe4000f8e9637 */
[----:B------:R-:W-:Y:S02]  /*dca0*/  PRMT R12, R15, 0x3340, R12 ;  /* 0x000033400f0c7816 */ /* 0x000fe4000000000c */
[----:B------:R-:W-:Y:S02]  /*dcb0*/  PRMT R15, R20, 0x3340, R14 ;  /* 0x00003340140f7816 */ /* 0x000fe4000000000e */
[----:B------:R-:W-:Y:S02]  /*dcc0*/  PRMT R14, R17, 0x3340, R16 ;  /* 0x00003340110e7816 */ /* 0x000fe40000000010 */
[----:B------:R-:W-:Y:S02]  /*dcd0*/  PRMT R17, R19, 0x3340, R18 ;  /* 0x0000334013117816 */ /* 0x000fe40000000012 */
[----:B------:R-:W-:-:S02]  /*dce0*/  SHF.R.U32.HI R19, RZ, 0x10, R56 ;  /* 0x00000010ff137819 */ /* 0x000fc40000011638 */
[--C-:B------:R-:W-:Y:S02]  /*dcf0*/  SHF.R.U32.HI R16, RZ, 0x18, R56.reuse ;  /* 0x00000018ff107819 */ /* 0x100fe40000011638 */
[--C-:B------:R-:W-:Y:S02]  /*dd00*/  SHF.R.U32.HI R18, RZ, 0x8, R56.reuse ;  /* 0x00000008ff127819 */ /* 0x100fe40000011638 */
[C-C-:B------:R-:W-:Y:S02]  /*dd10*/  SHF.R.U64 R21, R23.reuse, 0x10, R56.reuse ;  /* 0x0000001017157819 */ /* 0x140fe40000001238 */
[C-C-:B------:R-:W-:Y:S02]  /*dd20*/  SHF.R.U64 R20, R23.reuse, 0x18, R56.reuse ;  /* 0x0000001817147819 */ /* 0x140fe40000001238 */
[----:B------:R-:W-:Y:S02]  /*dd30*/  SHF.R.U64 R22, R23, 0x8, R56 ;  /* 0x0000000817167819 */ /* 0x000fe40000001238 */
[----:B------:R-:W-:-:S02]  /*dd40*/  LOP3.LUT R54, R54, UR32, R65, 0x96, !PT ;  /* 0x0000002036367c12 */ /* 0x000fc4000f8e9641 */
[----:B------:R-:W-:Y:S02]  /*dd50*/  PRMT R16, R19, 0x3340, R16 ;  /* 0x0000334013107816 */ /* 0x000fe40000000010 */
[----:B------:R-:W-:Y:S02]  /*dd60*/  PRMT R19, R56, 0x3340, R18 ;  /* 0x0000334038137816 */ /* 0x000fe40000000012 */
[----:B------:R-:W-:Y:S02]  /*dd70*/  LOP3.LUT R27, R60, UR39, R64, 0x96, !PT ;  /* 0x000000273c1b7c12 */ /* 0x000fe4000f8e9640 */
        /* <DEDUP_REMOVED lines=20> */
[----:B------:R-:W-:-:S02]  /*dec0*/  LOP3.LUT R79, R79, UR18, R58, 0x96, !PT ;  /* 0x000000124f4f7c12 */ /* 0x000fc4000f8e963a */
[----:B------:R-:W-:Y:S02]  /*ded0*/  PRMT R26, R29, 0x3340, R28 ;  /* 0x000033401d1a7816 */ /* 0x000fe4000000001c */
[----:B------:R-:W-:Y:S02]  /*dee0*/  PRMT R29, R31, 0x3340, R30 ;  /* 0x000033401f1d7816 */ /* 0x000fe4000000001e */
[--C-:B------:R-:W-:Y:S02]  /*def0*/  SHF.R.U32.HI R31, RZ, 0x10, R36.reuse ;  /* 0x00000010ff1f7819 */ /* 0x100fe40000011624 */
[--C-:B------:R-:W-:Y:S02]  /*df00*/  SHF.R.U32.HI R28, RZ, 0x18, R36.reuse ;  /* 0x00000018ff1c7819 */ /* 0x100fe40000011624 */
        /* <DEDUP_REMOVED lines=14> */
[----:B------:R-:W-:Y:S01]  /*dff0*/  PRMT R14, R21, 0x5410, R18 ;  /* 0x00005410150e7816 */ /* 0x000fe20000000012 */
[----:B------:R0:W-:Y:S01]  /*e000*/  STL.128 [R1+0x2010], R8 ;  /* 0x0020100801007387 */ /* 0x0001e20000100c00 */
[----:B------:R-:W-:Y:S02]  /*e010*/  PRMT R7, R0, 0x5410, R7 ;  /* 0x0000541000077816 */ /* 0x000fe40000000007 */
[----:B------:R-:W-:Y:S02]  /*e020*/  PRMT R6, R3, 0x5410, R6 ;  /* 0x0000541003067816 */ /* 0x000fe40000000006 */
[----:B------:R-:W-:Y:S02]  /*e030*/  PRMT R5, R2, 0x5410, R5 ;  /* 0x0000541002057816 */ /* 0x000fe40000000005 */
[----:B------:R-:W-:Y:S02]  /*e040*/  PRMT R13, R23, 0x5410, R20 ;  /* 0x00005410170d7816 */ /* 0x000fe40000000014 */
[----:B------:R-:W-:Y:S01]  /*e050*/  PRMT R12, R25, 0x5410, R22 ;  /* 0x00005410190c7816 */ /* 0x000fe20000000016 */
[----:B------:R0:W-:Y:S01]  /*e060*/  STL.128 [R1+0x2000], R4 ;  /* 0x0020000401007387 */ /* 0x0001e20000100c00 */
[----:B------:R-:W-:-:S02]  /*e070*/  PRMT R19, R27, 0x5410, R24 ;  /* 0x000054101b137816 */ /* 0x000fc40000000018 */
[----:B------:R-:W-:Y:S01]  /*e080*/  PRMT R18, R29, 0x5410, R26 ;  /* 0x000054101d127816 */ /* 0x000fe2000000001a */
[----:B------:R0:W-:Y:S01]  /*e090*/  STL.128 [R1+0x2020], R12 ;  /* 0x0020200c01007387 */ /* 0x0001e20000100c00 */
[----:B------:R-:W-:Y:S02]  /*e0a0*/  PRMT R17, R31, 0x5410, R28 ;  /* 0x000054101f117816 */ /* 0x000fe4000000001c */
[----:B------:R-:W-:-:S05]  /*e0b0*/  PRMT R16, R33, 0x5410, R30 ;  /* 0x0000541021107816 */ /* 0x000fca000000001e */
[----:B------:R0:W-:Y:S01]  /*e0c0*/  STL.128 [R1+0x2030], R16 ;  /* 0x0020301001007387 */ /* 0x0001e20000100c00 */
[----:B------:R-:W-:Y:S05]  /*e0d0*/  BRA `(.L_x_41) ;  /* 0x0000004400007947 */ /* 0x000fea0003800000 */
.L_x_39:
[----:B------:R-:W-:Y:S01]  /*e0e0*/  IMAD.WIDE.U32 R32, R61, 0x100, RZ ;  /* 0x000001003d207825 */ /* 0x000fe200078e00ff */
[----:B------:R-:W-:Y:S01]  /*e0f0*/  STL.128 [R1+0x34a0], RZ ;  /* 0x0034a0ff01007387 */ /* 0x000fe20000100c00 */
[----:B------:R-:W0:Y:S02]  /*e100*/  LDCU UR6, c[0x3][0x2c] ;  /* 0x00c00580ff0677ac */ /* 0x000e240008000800 */
[----:B------:R-:W-:Y:S01]  /*e110*/  IMAD.WIDE.U32 R60, R60, 0x10000, RZ ;  /* 0x000100003c3c7825 */ /* 0x000fe200078e00ff */
[----:B------:R-:W-:Y:S03]  /*e120*/  STL.128 [R1+0x34b0], RZ ;  /* 0x0034b0ff01007387 */ /* 0x000fe60000100c00 */
[----:B------:R-:W-:Y:S01]  /*e130*/  IMAD.WIDE.U32 R62, R62, 0x1000000, RZ ;  /* 0x010000003e3e7825 */ /* 0x000fe200078e00ff */
[----:B------:R-:W-:Y:S03]  /*e140*/  STL.128 [R1+0x34c0], RZ ;  /* 0x0034c0ff01007387 */ /* 0x000fe60000100c00 */
[----:B------:R-:W-:Y:S01]  /*e150*/  IMAD.WIDE.U32 R38, R106, 0x100, RZ ;  /* 0x000001006a267825 */ /* 0x000fe200078e00ff */
[----:B------:R-:W-:-:S03]  /*e160*/  LOP3.LUT R61, R63, R61, R33, 0xfe, !PT ;  /* 0x0000003d3f3d7212 */ /* 0x000fc600078efe21 */
[----:B------:R-:W-:Y:S01]  /*e170*/  IMAD.WIDE.U32 R58, R104, 0x10000, RZ ;  /* 0x00010000683a7825 */ /* 0x000fe200078e00ff */
[----:B------:R-:W-:Y:S02]  /*e180*/  LOP3.LUT R63, R38, 0xff, R105, 0xf8, !PT ;  /* 0x000000ff263f7812 */ /* 0x000fe400078ef869 */
[----:B------:R-:W-:Y:S01]  /*e190*/  LOP3.LUT R10, R61, 0xff, R10, 0xf8, !PT ;  /* 0x000000ff3d0a7812 */ /* 0x000fe200078ef80a */
[----:B------:R-:W-:Y:S01]  /*e1a0*/  IMAD.WIDE.U32 R56, R103, 0x1000000, RZ ;  /* 0x0100000067387825 */ /* 0x000fe200078e00ff */
[----:B------:R-:W-:-:S03]  /*e1b0*/  LOP3.LUT R103, R32, 0xff, R55, 0xf8, !PT ;  /* 0x000000ff20677812 */ /* 0x000fc600078ef837 */
[----:B------:R-:W-:Y:S01]  /*e1c0*/  IMAD.WIDE.U32 R32, R35, 0x100, RZ ;  /* 0x0000010023207825 */ /* 0x000fe200078e00ff */
[----:B------:R-:W-:Y:S02]  /*e1d0*/  LOP3.LUT R57, R57, R59, R39, 0xfe, !PT ;  /* 0x0000003b39397212 */ /* 0x000fe400078efe27 */
[----:B------:R-:W-:Y:S01]  /*e1e0*/  LOP3.LUT R63, R56, R58, R63, 0xfe, !PT ;  /* 0x0000003a383f7212 */ /* 0x000fe200078efe3f */
[----:B------:R-:W-:Y:S01]  /*e1f0*/  IMAD.WIDE.U32 R54, R54, 0x10000, RZ ;  /* 0x0001000036367825 */ /* 0x000fe200078e00ff */
[----:B------:R-:W-:Y:S02]  /*e200*/  LOP3.LUT R59, R32, 0xff, R6, 0xf8, !PT ;  /* 0x000000ff203b7812 */ /* 0x000fe400078ef806 */
[----:B------:R-:W-:Y:S01]  /*e210*/  LOP3.LUT R16, R57, 0xff, R16, 0xf8, !PT ;  /* 0x000000ff39107812 */ /* 0x000fe200078ef810 */
[----:B------:R-:W-:Y:S01]  /*e220*/  IMAD.WIDE.U32 R50, R31, 0x1000000, RZ ;  /* 0x010000001f327825 */ /* 0x000fe200078e00ff */
[----:B------:R-:W-:-:S03]  /*e230*/  LOP3.LUT R6, R62, R60, R103, 0xfe, !PT ;  /* 0x0000003c3e067212 */ /* 0x000fc600078efe67 */
        /* <DEDUP_REMOVED lines=16> */
[----:B------:R-:W-:Y:S01]  /*e340*/  IMAD.SHL.U32 R11, R11, 0x100, RZ ;  /* 0x000001000b0b7824 */ /* 0x000fe200078e00ff */
[----:B------:R-:W-:Y:S01]  /*e350*/  LOP3.LUT R26, R35, 0xff, R26, 0xf8, !PT ;  /* 0x000000ff231a7812 */ /* 0x000fe200078ef81a */
[----:B------:R-:W-:-:S03]  /*e360*/  IMAD.WIDE.U32 R64, R100, 0x100, RZ ;  /* 0x0000010064407825 */ /* 0x000fc600078e00ff */
[----:B------:R-:W-:Y:S01]  /*e370*/  LOP3.LUT R11, R11, 0xff00, RZ, 0xc0, !PT ;  /* 0x0000ff000b0b7812 */ /* 0x000fe200078ec0ff */
[----:B------:R-:W-:Y:S01]  /*e380*/  IMAD.WIDE.U32 R30, R45, 0x1000000, RZ ;  /* 0x010000002d1e7825 */ /* 0x000fe200078e00ff */
[----:B------:R-:W-:Y:S02]  /*e390*/  LOP3.LUT R83, R64, 0xff, R83, 0xf8, !PT ;  /* 0x000000ff40537812 */ /* 0x000fe400078ef853 */
[----:B------:R-:W-:Y:S01]  /*e3a0*/  LOP3.LUT R11, R11, 0xff, R52, 0xf8, !PT ;  /* 0x000000ff0b0b7812 */ /* 0x000fe200078ef834 */
[----:B------:R-:W-:Y:S01]  /*e3b0*/  IMAD.WIDE.U32 R68, R68, 0x100, RZ ;  /* 0x0000010044447825 */ /* 0x000fe200078e00ff */
[----:B------:R-:W-:Y:S02]  /*e3c0*/  LOP3.LUT R65, R31, R33, R65, 0xfe, !PT ;  /* 0x000000211f417212 */ /* 0x000fe400078efe41 */
[----:B------:R-:W-:Y:S01]  /*e3d0*/  LOP3.LUT R30, R30, R32, R83, 0xfe, !PT ;  /* 0x000000201e1e7212 */ /* 0x000fe200078efe53 */
[----:B------:R-:W-:Y:S01]  /*e3e0*/  IMAD.WIDE.U32 R66, R20, 0x100, RZ ;  /* 0x0000010014427825 */ /* 0x000fe200078e00ff */
[----:B------:R-:W-:-:S02]  /*e3f0*/  LOP3.LUT R101, R68, 0xff, R101, 0xf8, !PT ;  /* 0x000000ff44657812 */ /* 0x000fc400078ef865 */
[----:B------:R-:W-:Y:S01]  /*e400*/  LOP3.LUT R28, R65, 0xff, R28, 0xf8, !PT ;  /* 0x000000ff411c7812 */ /* 0x000fe200078ef81c */
        /* <DEDUP_REMOVED lines=8> */
[----:B------:R-:W-:-:S03]  /*e490*/  LOP3.LUT R29, R66, 0xff, R29, 0xf8, !PT ;  /* 0x000000ff421d7812 */ /* 0x000fc600078ef81d */
[----:B------:R-:W-:Y:S01]  /*e4a0*/  IMAD.SHL.U32 R15, R15, 0x100, RZ ;  /* 0x000001000f0f7824 */ /* 0x000fe200078e00ff */
[----:B------:R-:W-:Y:S01]  /*e4b0*/  LOP3.LUT R68, R49, R47, R69, 0xfe, !PT ;  /* 0x0000002f31447212 */ /* 0x000fe200078efe45 */
[----:B------:R-:W-:Y:S01]  /*e4c0*/  IMAD.U32 R8, R8, 0x10000, RZ ;  /* 0x0001000008087824 */ /* 0x000fe200078e00ff */
        /* <DEDUP_REMOVED lines=16> */
[----:B------:R-:W-:Y:S01]  /*e5d0*/  CS2R R10, SRZ ;  /* 0x00000000000a7805 */ /* 0x000fe2000001ff00 */
[----:B------:R-:W-:Y:S01]  /*e5e0*/  IMAD.U32 R74, R74, 0x10000, RZ ;  /* 0x000100004a4a7824 */ /* 0x000fe200078e00ff */
[----:B------:R-:W-:Y:S01]  /*e5f0*/  LOP3.LUT R7, R29, 0xff00, R78, 0xf8, !PT ;  /* 0x0000ff001d077812 */ /* 0x000fe200078ef84e */
[----:B------:R-:W-:Y:S01]  /*e600*/  IMAD.U32 R21, R21, 0x10000, RZ ;  /* 0x0001000015157824 */ /* 0x000fe200078e00ff */
[----:B------:R-:W-:Y:S01]  /*e610*/  LOP3.LUT R16, R16, R35, RZ, 0xfc, !PT ;  /* 0x0000002310107212 */ /* 0x000fe200078efcff */
[----:B------:R-:W-:Y:S01]  /*e620*/  IMAD.U32 R14, R14, 0x10000, RZ ;  /* 0x000100000e0e7824 */ /* 0x000fe200078e00ff */
[----:B------:R-:W-:Y:S01]  /*e630*/  LOP3.LUT R12, R31, 0xff0000, R12, 0xf8, !PT ;  /* 0x00ff00001f0c7812 */ /* 0x000fe200078ef80c */
[----:B------:R-:W-:Y:S01]  /*e640*/  IMAD.MOV.U32 R8, RZ, RZ, R47 ;  /* 0x000000ffff087224 */ /* 0x000fe200078e002f */
[----:B------:R-:W-:Y:S01]  /*e650*/  LOP3.LUT R74, R25, 0xff0000, R74, 0xf8, !PT ;  /* 0x00ff0000194a7812 */ /* 0x000fe200078ef84a */
[----:B------:R-:W-:Y:S01]  /*e660*/  IMAD.MOV.U32 R9, RZ, RZ, R68 ;  /* 0x000000ffff097224 */ /* 0x000fe200078e0044 */
[----:B------:R-:W-:Y:S01]  /*e670*/  LOP3.LUT R25, R18, 0xff0000, R21, 0xf8, !PT ;  /* 0x00ff000012197812 */ /* 0x000fe200078ef815 */
[----:B------:R-:W-:Y:S01]  /*e680*/  IMAD.U32 R72, R72, 0x10000, RZ ;  /* 0x0001000048487824 */ /* 0x000fe200078e00ff */
[----:B------:R-:W-:Y:S01]  /*e690*/  LOP3.LUT R14, R15, 0xff0000, R14, 0xf8, !PT ;  /* 0x00ff00000f0e7812 */ /* 0x000fe200078ef80e */
[----:B------:R-:W-:Y:S01]  /*e6a0*/  IMAD.U32 R76, R76, 0x10000, RZ ;  /* 0x000100004c4c7824 */ /* 0x000fe200078e00ff */
[----:B------:R1:W-:Y:S01]  /*e6b0*/  STL.128 [R1+0x3490], R8 ;  /* 0x0034900801007387 */ /* 0x0003e20000100c00 */
[----:B------:R-:W-:Y:S01]  /*e6c0*/  IMAD.SHL.U32 R13, R13, 0x1000000, RZ ;  /* 0x010000000d0d7824 */ /* 0x000fe200078e00ff */
[----:B------:R-:W-:Y:S01]  /*e6d0*/  LOP3.LUT R72, R19, 0xff0000, R72, 0xf8, !PT ;  /* 0x00ff000013487812 */ /* 0x000fe200078ef848 */
[----:B------:R-:W-:Y:S01]  /*e6e0*/  IMAD.SHL.U32 R24, R24, 0x1000000, RZ ;  /* 0x0100000018187824 */ /* 0x000fe200078e00ff */
[----:B------:R-:W-:Y:S01]  /*e6f0*/  LOP3.LUT R76, R7, 0xff0000, R76, 0xf8, !PT ;  /* 0x00ff0000074c7812 */ /* 0x000fe200078ef84c */
[----:B------:R-:W-:Y:S01]  /*e700*/  IMAD.SHL.U32 R17, R17, 0x1000000, RZ ;  /* 0x0100000011117824 */ /* 0x000fe200078e00ff */
[----:B------:R-:W-:Y:S01]  /*e710*/  CS2R R18, SRZ ;  /* 0x0000000000127805 */ /* 0x000fe2000001ff00 */
[----:B------:R-:W-:Y:S01]  /*e720*/  IMAD.SHL.U32 R73, R73, 0x1000000, RZ ;  /* 0x0100000049497824 */ /* 0x000fe200078e00ff */
[----:B------:R-:W-:Y:S01]  /*e730*/  LOP3.LUT R25, R24, R25, RZ, 0xfc, !PT ;  /* 0x0000001918197212 */ /* 0x000fe200078efcff */
[----:B------:R-:W-:Y:S01]  /*e740*/  IMAD.SHL.U32 R75, R75, 0x1000000, RZ ;  /* 0x010000004b4b7824 */ /* 0x000fe200078e00ff */
[----:B------:R-:W-:Y:S01]  /*e750*/  LOP3.LUT R17, R17, R14, RZ, 0xfc, !PT ;  /* 0x0000000e11117212 */ /* 0x000fe200078efcff */
[----:B------:R-:W-:Y:S01]  /*e760*/  IMAD.SHL.U32 R77, R77, 0x1000000, RZ ;  /* 0x010000004d4d7824 */ /* 0x000fe200078e00ff */
[----:B------:R-:W-:Y:S01]  /*e770*/  CS2R R26, SRZ ;  /* 0x00000000001a7805 */ /* 0x000fe2000001ff00 */
[----:B------:R-:W-:Y:S01]  /*e780*/  IMAD.MOV.U32 R24, RZ, RZ, R30 ;  /* 0x000000ffff187224 */ /* 0x000fe200078e001e */
[----:B------:R-:W-:Y:S01]  /*e790*/  LOP3.LUT R21, R73, R72, RZ, 0xfc, !PT ;  /* 0x0000004849157212 */ /* 0x000fe200078efcff */
[----:B------:R-:W-:Y:S01]  /*e7a0*/  IMAD.U32 R70, R70, 0x10000, RZ ;  /* 0x0001000046467824 */ /* 0x000fe200078e00ff */
[----:B-1----:R-:W-:Y:S01]  /*e7b0*/  LOP3.LUT R9, R13, R12, RZ, 0xfc, !PT ;  /* 0x0000000c0d097212 */ /* 0x002fe200078efcff */
[----:B------:R-:W-:Y:S01]  /*e7c0*/  IMAD.MOV.U32 R13, RZ, RZ, R16 ;  /* 0x000000ffff0d7224 */ /* 0x000fe200078e0010 */
[----:B------:R-:W-:Y:S01]  /*e7d0*/  CS2R R10, SRZ ;  /* 0x00000000000a7805 */ /* 0x000fe2000001ff00 */
[----:B------:R-:W-:Y:S01]  /*e7e0*/  IMAD.MOV.U32 R8, RZ, RZ, R63 ;  /* 0x000000ffff087224 */ /* 0x000fe200078e003f */
[----:B------:R-:W-:Y:S01]  /*e7f0*/  LOP3.LUT R35, R75, R74, RZ, 0xfc, !PT ;  /* 0x0000004a4b237212 */ /* 0x000fe200078efcff */
[----:B------:R-:W-:Y:S01]  /*e800*/  IMAD.MOV.U32 R16, RZ, RZ, R51 ;  /* 0x000000ffff107224 */ /* 0x000fe200078e0033 */
[----:B------:R-:W-:Y:S01]  /*e810*/  LOP3.LUT R43, R77, R76, RZ, 0xfc, !PT ;  /* 0x0000004c4d2b7212 */ /* 0x000fe200078efcff */
[----:B------:R-:W-:Y:S01]  /*e820*/  STL.128 [R1+0x3480], R24 ;  /* 0x0034801801007387 */ /* 0x000fe20000100c00 */
[----:B------:R-:W-:Y:S01]  /*e830*/  IMAD.SHL.U32 R71, R71, 0x1000000, RZ ;  /* 0x0100000047477824 */ /* 0x000fe200078e00ff */
[----:B------:R-:W-:Y:S01]  /*e840*/  LOP3.LUT R70, R33, 0xff0000, R70, 0xf8, !PT ;  /* 0x00ff000021467812 */ /* 0x000fe200078ef846 */
[----:B------:R-:W-:Y:S01]  /*e850*/  IMAD.U32 R12, RZ, RZ, UR4 ;  /* 0x00000004ff0c7e24 */ /* 0x000fe2000f8e00ff */
[----:B------:R1:W-:Y:S01]  /*e860*/  STL.128 [R1+0x3460], R8 ;  /* 0x0034600801007387 */ /* 0x0003e20000100c00 */
[----:B------:R-:W-:-:S02]  /*e870*/  CS2R R14, SRZ ;  /* 0x00000000000e7805 */ /* 0x000fc4000001ff00 */
[----:B------:R-:W-:Y:S01]  /*e880*/  LOP3.LUT R7, R71, R70, RZ, 0xfc, !PT ;  /* 0x0000004647077212 */ /* 0x000fe200078efcff */
[----:B------:R-:W-:Y:S01]  /*e890*/  ULOP3.LUT UR4, UR39, 0x44, URZ, 0x3c, !UPT ;  /* 0x0000004427047892 */ /* 0x000fe2000f8e3cff */
[----:B------:R-:W-:Y:S01]  /*e8a0*/  STL.128 [R1+0x3470], R16 ;  /* 0x0034701001007387 */ /* 0x000fe20000100c00 */
[----:B------:R-:W-:Y:S02]  /*e8b0*/  IMAD.U32 R49, RZ, RZ, UR29 ;  /* 0x0000001dff317e24 */ /* 0x000fe4000f8e00ff */
[----:B0-----:R-:W-:Y:S01]  /*e8c0*/  IMAD.U32 R48, RZ, RZ, UR6 ;  /* 0x00000006ff307e24 */ /* 0x001fe2000f8e00ff */
[----:B------:R-:W-:Y:S01]  /*e8d0*/  STL.64 [R1+0x3468], R20 ;  /* 0x0034681401007387 */ /* 0x000fe20000100a00 */
[----:B------:R-:W-:-:S03]  /*e8e0*/  IMAD.U32 R50, RZ, RZ, UR4 ;  /* 0x00000004ff327e24 */ /* 0x000fc6000f8e00ff */
[----:B------:R-:W-:Y:S04]  /*e8f0*/  STL.64 [R1+0x3478], R34 ;  /* 0x0034782201007387 */ /* 0x000fe80000100a00 */
[----:B------:R-:W-:Y:S01]  /*e900*/  STL.64 [R1+0x3488], R42 ;  /* 0x0034882a01007387 */ /* 0x000fe20000100a00 */
[----:B-1----:R-:W-:Y:S02]  /*e910*/  IMAD.U32 R8, RZ, RZ, UR20 ;  /* 0x00000014ff087e24 */ /* 0x002fe4000f8e00ff */
[----:B------:R-:W-:Y:S01]  /*e920*/  IMAD.U32 R9, RZ, RZ, UR21 ;  /* 0x00000015ff097e24 */ /* 0x000fe2000f8e00ff */
[----:B------:R0:W-:Y:S01]  /*e930*/  STL.128 [R1+0x3450], R12 ;  /* 0x0034500c01007387 */ /* 0x0001e20000100c00 */
[----:B------:R-:W-:Y:S02]  /*e940*/  IMAD.U32 R10, RZ, RZ, UR25 ;  /* 0x00000019ff0a7e24 */ /* 0x000fe4000f8e00ff */
[----:B------:R-:W-:Y:S01]  /*e950*/  IMAD.U32 R11, RZ, RZ, UR27 ;  /* 0x0000001bff0b7e24 */ /* 0x000fe2000f8e00ff */
[----:B------:R1:W-:Y:S01]  /*e960*/  STL.64 [R1+0x3458], R6 ;  /* 0x0034580601007387 */ /* 0x0003e20000100a00 */
[----:B0-----:R-:W-:-:S02]  /*e970*/  IMAD.U32 R13, RZ, RZ, UR35 ;  /* 0x00000023ff0d7e24 */ /* 0x001fc4000f8e00ff */
[----:B-1----:R-:W-:Y:S02]  /*e980*/  IMAD.U32 R7, RZ, RZ, UR24 ;  /* 0x00000018ff077e24 */ /* 0x002fe4000f8e00ff */
[----:B------:R-:W-:Y:S02]  /*e990*/  IMAD.U32 R12, RZ, RZ, UR26 ;  /* 0x0000001aff0c7e24 */ /* 0x000fe4000f8e00ff */
[----:B------:R-:W-:Y:S02]  /*e9a0*/  IMAD.U32 R6, RZ, RZ, UR22 ;  /* 0x00000016ff067e24 */ /* 0x000fe4000f8e00ff */
[----:B------:R-:W-:Y:S02]  /*e9b0*/  IMAD.U32 R14, RZ, RZ, UR28 ;  /* 0x0000001cff0e7e24 */ /* 0x000fe4000f8e00ff */
[----:B------:R-:W-:-:S07]  /*e9c0*/  IMAD.MOV.U32 R15, RZ, RZ, RZ ;  /* 0x000000ffff0f7224 */ /* 0x000fce00078e00ff */
.L_x_42:
        /* <DEDUP_REMOVED lines=12> */
[----:B------:R2:W5:Y:S01]  /*ea90*/  LDL.64 R44, [R17] ;  /* 0x00000000112c7983 */ /* 0x0005620000100a00 */
[----:B----4-:R-:W-:Y:S01]  /*eaa0*/  LEA R20, R20, UR7, 0x3 ;  /* 0x0000000714147c11 */ /* 0x010fe2000f8e18ff */
[----:B0-----:R-:W0:Y:S04]  /*eab0*/  LDC.U8 R16, c[0x3][R51+0x5] ;  /* 0x00c0014033107b82 */ /* 0x001e280000000000 */
[----:B------:R-:W4:Y:S01]  /*eac0*/  LDL.64 R40, [R20] ;  /* 0x0000000014287983 */ /* 0x000f220000100a00 */
[----:B-1----:R-:W-:-:S03]  /*ead0*/  LEA R21, R21, UR7, 0x3 ;  /* 0x0000000715157c11 */ /* 0x002fc6000f8e18ff */
[----:B------:R-:W1:Y:S02]  /*eae0*/  LDC.U8 R18, c[0x3][R51+0x7] ;  /* 0x00c001c033127b82 */ /* 0x000e640000000000 */
[----:B------:R-:W4:Y:S01]  /*eaf0*/  LDL.64 R42, [R21] ;  /* 0x00000000152a7983 */ /* 0x000f220000100a00 */
[----:B------:R-:W-:-:S05]  /*eb00*/  LEA R19, R19, UR7, 0x3 ;  /* 0x0000000713137c11 */ /* 0x000fca000f8e18ff */
[----:B------:R2:W4:Y:S01]  /*eb10*/  LDL.64 R46, [R19] ;  /* 0x00000000132e7983 */ /* 0x0005220000100a00 */
[----:B------:R-:W2:Y:S01]  /*eb20*/  LDC.U8 R22, c[0x3][R51+0x8] ;  /* 0x00c0020033167b82 */ /* 0x000ea20000000000 */
[----:B0-----:R-:W-:-:S05]  /*eb30*/  LEA R16, R16, UR7, 0x3 ;  /* 0x0000000710107c11 */ /* 0x001fca000f8e18ff */
[----:B------:R-:W4:Y:S01]  /*eb40*/  LDL.64 R34, [R16] ;  /* 0x0000000010227983 */ /* 0x000f220000100a00 */
[----:B-1----:R-:W-:Y:S01]  /*eb50*/  LEA R18, R18, UR7, 0x3 ;  /* 0x0000000712127c11 */ /* 0x002fe2000f8e18ff */
[----:B--2---:R-:W0:Y:S04]  /*eb60*/  LDC.U8 R17, c[0x3][R51+0xa] ;  /* 0x00c0028033117b82 */ /* 0x004e280000000000 */
[----:B------:R-:W2:Y:S04]  /*eb70*/  LDL.64 R32, [R18] ;  /* 0x0000000012207983 */ /* 0x000ea80000100a00 */
[----:B------:R-:W1:Y:S01]  /*eb80*/  LDC.U8 R23, c[0x3][R51+0xe] ;  /* 0x00c0038033177b82 */ /* 0x000e620000000000 */
[----:B------:R-:W-:-:S07]  /*eb90*/  LEA R30, R22, UR7, 0x3 ;  /* 0x00000007161e7c11 */ /* 0x000fce000f8e18ff */
[----:B------:R-:W1:Y:S01]  /*eba0*/  LDC.U8 R22, c[0x3][R51+0xc] ;  /* 0x00c0030033167b82 */ /* 0x000e620000000000 */
[----:B------:R-:W2:Y:S07]  /*ebb0*/  LDL.64 R30, [R30] ;  /* 0x000000001e1e7983 */ /* 0x000eae0000100a00 */
[----:B------:R-:W1:Y:S01]  /*ebc0*/  LDC.U8 R19, c[0x3][R51+0x9] ;  /* 0x00c0024033137b82 */ /* 0x000e620000000000 */
[----:B0-----:R-:W-:-:S06]  /*ebd0*/  LEA R20, R17, UR7, 0x3 ;  /* 0x0000000711147c11 */ /* 0x001fcc000f8e18ff */
[----:B------:R-:W2:Y:S01]  /*ebe0*/  LDL.64 R20, [R20] ;  /* 0x0000000014147983 */ /* 0x000ea20000100a00 */
[----:B-1----:R-:W-:Y:S01]  /*ebf0*/  LEA R23, R23, UR7, 0x3 ;  /* 0x0000000717177c11 */ /* 0x002fe2000f8e18ff */
[----:B------:R-:W0:Y:S01]  /*ec00*/  LDC.U8 R24, c[0x3][R51+0xb] ;  /* 0x00c002c033187b82 */ /* 0x000e220000000000 */
[----:B------:R-:W-:-:S07]  /*ec10*/  LEA R17, R22, UR7, 0x3 ;  /* 0x0000000716117c11 */ /* 0x000fce000f8e18ff */
[----:B------:R-:W1:Y:S01]  /*ec20*/  LDC.U8 R25, c[0x3][R51+0xd] ;  /* 0x00c0034033197b82 */ /* 0x000e620000000000 */
[----:B------:R-:W2:Y:S04]  /*ec30*/  LDL.64 R22, [R23] ;  /* 0x0000000017167983 */ /* 0x000ea80000100a00 */
[----:B------:R-:W2:Y:S01]  /*ec40*/  LDL.64 R16, [R17] ;  /* 0x0000000011107983 */ /* 0x000ea20000100a00 */
[----:B------:R-:W-:Y:S02]  /*ec50*/  LEA R19, R19, UR7, 0x3 ;  /* 0x0000000713137c11 */ /* 0x000fe4000f8e18ff */
[----:B------:R-:W1:Y:S04]  /*ec60*/  LDC.U8 R52, c[0x3][R51+0xf] ;  /* 0x00c003c033347b82 */ /* 0x000e680000000000 */
[----:B------:R-:W2:Y:S01]  /*ec70*/  LDL.64 R18, [R19] ;  /* 0x0000000013127983 */ /* 0x000ea20000100a00 */
[----:B0-----:R-:W-:-:S06]  /*ec80*/  LEA R28, R24, UR7, 0x3 ;  /* 0x00000007181c7c11 */ /* 0x001fcc000f8e18ff */
[----:B------:R-:W2:Y:S01]  /*ec90*/  LDL.64 R28, [R28] ;  /* 0x000000001c1c7983 */ /* 0x000ea20000100a00 */
[----:B-1----:R-:W-:-:S06]  /*eca0*/  LEA R26, R25, UR7, 0x3 ;  /* 0x00000007191a7c11 */ /* 0x002fcc000f8e18ff */
[----:B------:R-:W2:Y:S01]  /*ecb0*/  LDL.64 R26, [R26] ;  /* 0x000000001a1a7983 */ /* 0x000ea20000100a00 */
[----:B------:R-:W-:-:S06]  /*ecc0*/  LEA R24, R52, UR7, 0x3 ;  /* 0x0000000734187c11 */ /* 0x000fcc000f8e18ff */
[----:B------:R-:W2:Y:S01]  /*ecd0*/  LDL.64 R24, [R24] ;  /* 0x0000000018187983 */ /* 0x000ea20000100a00 */
        /* <DEDUP_REMOVED lines=17> */
[----:B------:R-:W-:Y:S02]  /*edf0*/  IADD3 R53, P0, P1, R53, R39, R44 ;  /* 0x0000002735357210 */ /* 0x000fe4000791e02c */
[----:B------:R-:W-:Y:S02]  /*ee00*/  LOP3.LUT R6, R6, R87, RZ, 0x3c, !PT ;  /* 0x0000005706067212 */ /* 0x000fe400078e3cff */
[----:B------:R-:W-:Y:S02]  /*ee10*/  LOP3.LUT R49, R48, R88, RZ, 0x3c, !PT ;  /* 0x0000005830317212 */ /* 0x000fe400078e3cff */
[----:B------:R-:W-:Y:S02]  /*ee20*/  IADD3.X R56, PT, PT, R56, R37, R45, P0, P1 ;  /* 0x0000002538387210 */ /* 0x000fe400007e242d */
[----:B----4-:R-:W-:-:S02]  /*ee30*/  IADD3 R12, P0, P1, R0, R12, R40 ;  /* 0x0000000c000c7210 */ /* 0x010fc4000791e028 */
[----:B------:R-:W-:Y:S02]  /*ee40*/  SHF.L.W.U32.HI R45, R49, 0x8, R6 ;  /* 0x00000008312d7819 */ /* 0x000fe40000010e06 */
[----:B------:R-:W-:Y:S02]  /*ee50*/  SHF.L.W.U32.HI R49, R6, 0x8, R49 ;  /* 0x0000000806317819 */ /* 0x000fe40000010e31 */
[----:B------:R-:W-:Y:S02]  /*ee60*/  IADD3.X R40, PT, PT, R2, R11, R41, P0, P1 ;  /* 0x0000000b02287210 */ /* 0x000fe400007e2429 */
[----:B------:R-:W-:Y:S02]  /*ee70*/  IADD3 R38, P2, P3, R8, R7, R42 ;  /* 0x0000000708267210 */ /* 0x000fe40007b5e02a */
[----:B------:R-:W-:Y:S02]  /*ee80*/  IADD3 R48, P0, P1, R14, R49, R46 ;  /* 0x000000310e307210 */ /* 0x000fe4000791e02e */
[----:B------:R-:W-:-:S02]  /*ee90*/  LOP3.LUT R81, R81, R40, RZ, 0x3c, !PT ;  /* 0x0000002851517212 */ /* 0x000fc400078e3cff */
[----:B------:R-:W-:Y:S02]  /*eea0*/  IADD3.X R11, PT, PT, R9, R10, R43, P2, P3 ;  /* 0x0000000a090b7210 */ /* 0x000fe400017e642b */
[----:B------:R-:W-:Y:S02]  /*eeb0*/  IADD3.X R50, PT, PT, R50, R45, R47, P0, P1 ;  /* 0x0000002d32327210 */ /* 0x000fe400007e242f */
[----:B------:R-:W-:Y:S02]  /*eec0*/  LOP3.LUT R79, R79, R12, RZ, 0x3c, !PT ;  /* 0x0000000c4f4f7212 */ /* 0x000fe400078e3cff */
[----:B------:R-:W-:Y:S02]  /*eed0*/  IADD3 R89, P0, PT, R89, R81, RZ ;  /* 0x0000005159597210 */ /* 0x000fe40007f1e0ff */
[----:B------:R-:W-:Y:S02]  /*eee0*/  LOP3.LUT R36, R36, R53, RZ, 0x3c, !PT ;  /* 0x0000003524247212 */ /* 0x000fe400078e3cff */
[----:B------:R-:W-:-:S02]  /*eef0*/  LOP3.LUT R13, R13, R56, RZ, 0x3c, !PT ;  /* 0x000000380d0d7212 */ /* 0x000fc400078e3cff */
[----:B------:R-:W-:Y:S02]  /*ef00*/  LOP3.LUT R6, R96, R11, RZ, 0x3c, !PT ;  /* 0x0000000b60067212 */ /* 0x000fe400078e3cff */
[----:B------:R-:W-:Y:S02]  /*ef10*/  LOP3.LUT R10, R95, R48, RZ, 0x3c, !PT ;  /* 0x000000305f0a7212 */ /* 0x000fe400078e3cff */
[----:B------:R-:W-:Y:S01]  /*ef20*/  LOP3.LUT R41, R93, R50, RZ, 0x3c, !PT ;  /* 0x000000325d297212 */ /* 0x000fe200078e3cff */
[----:B------:R-:W-:Y:S01]  /*ef30*/  IMAD.X R55, R90, 0x1, R79, P0 ;  /* 0x000000015a377824 */ /* 0x000fe200000e064f */
[----:B------:R-:W-:Y:S02]  /*ef40*/  SHF.L.W.U32.HI R3, R13, 0x10, R36 ;  /* 0x000000100d037819 */ /* 0x000fe40000010e24 */
[----:B------:R-:W-:Y:S02]  /*ef50*/  SHF.L.W.U32.HI R36, R36, 0x10, R13 ;  /* 0x0000001024247819 */ /* 0x000fe40000010e0d */
[----:B------:R-:W-:-:S02]  /*ef60*/  LOP3.LUT R7, R97, R38, RZ, 0x3c, !PT ;  /* 0x0000002661077212 */ /* 0x000fc400078e3cff */
[----:B------:R-:W-:Y:S02]  /*ef70*/  IADD3 R91, P1, PT, R91, R6, RZ ;  /* 0x000000065b5b7210 */ /* 0x000fe40007f3e0ff */
[----:B------:R-:W-:Y:S02]  /*ef80*/  SHF.L.W.U32.HI R13, R41, 0x10, R10 ;  /* 0x00000010290d7819 */ /* 0x000fe40000010e0a */
[----:B------:R-:W-:Y:S01]  /*ef90*/  SHF.L.W.U32.HI R10, R10, 0x10, R41 ;  /* 0x000000100a0a7819 */ /* 0x000fe20000010e29 */
[----:B------:R-:W-:Y:S01]  /*efa0*/  IMAD.X R92, R92, 0x1, R7, P1 ;  /* 0x000000015c5c7824 */ /* 0x000fe200008e0607 */
[----:B------:R-:W-:Y:S02]  /*efb0*/  LOP3.LUT R0, R0, R89, RZ, 0x3c, !PT ;  /* 0x0000005900007212 */ /* 0x000fe400078e3cff */
[----:B------:R-:W-:Y:S02]  /*efc0*/  LOP3.LUT R43, R2, R55, RZ, 0x3c, !PT ;  /* 0x00000037022b7212 */ /* 0x000fe400078e3cff */
[----:B------:R-:W-:-:S02]  /*efd0*/  IADD3 R46, P0, PT, R10, R87, RZ ;  /* 0x000000570a2e7210 */ /* 0x000fc40007f1e0ff */
[----:B------:R-:W-:Y:S02]  /*efe0*/  SHF.L.W.U32.HI R47, R0, 0x8, R43 ;  /* 0x00000008002f7819 */ /* 0x000fe40000010e2b */
[----:B------:R-:W-:Y:S01]  /*eff0*/  LOP3.LUT R8, R8, R91, RZ, 0x3c, !PT ;  /* 0x0000005b08087212 */ /* 0x000fe200078e3cff */
[----:B------:R-:W-:Y:S01]  /*f000*/  IMAD.X R2, R13, 0x1, R88, P0 ;  /* 0x000000010d027824 */ /* 0x000fe200000e0658 */
[----:B------:R-:W-:Y:S02]  /*f010*/  LOP3.LUT R9, R9, R92, RZ, 0x3c, !PT ;  /* 0x0000005c09097212 */ /* 0x000fe400078e3cff */
[----:B------:R-:W-:Y:S02]  /*f020*/  SHF.L.W.U32.HI R43, R43, 0x8, R0 ;  /* 0x000000082b2b7819 */ /* 0x000fe40000010e00 */
[----:B------:R-:W-:Y:S02]  /*f030*/  IADD3 R42, P0, P1, R12, R47, R34 ;  /* 0x0000002f0c2a7210 */ /* 0x000fe4000791e022 */
[----:B------:R-:W-:-:S02]  /*f040*/  SHF.L.W.U32.HI R51, R8, 0x8, R9 ;  /* 0x0000000808337819 */ /* 0x000fc40000010e09 */
[----:B------:R-:W-:Y:S02]  /*f050*/  IADD3.X R44, PT, PT, R40, R43, R35, P0, P1 ;  /* 0x0000002b282c7210 */ /* 0x000fe400007e2423 */
[----:B------:R-:W-:Y:S02]  /*f060*/  LOP3.LUT R0, R45, R2, RZ, 0x3c, !PT ;  /* 0x000000022d007212 */ /* 0x000fe400078e3cff */
[----:B------:R-:W-:Y:S02]  /*f070*/  LOP3.LUT R41, R49, R46, RZ, 0x3c, !PT ;  /* 0x0000002e31297212 */ /* 0x000fe400078e3cff */
[----:B------:R-:W-:Y:S02]  /*f080*/  SHF.L.W.U32.HI R45, R9, 0x8, R8 ;  /* 0x00000008092d7819 */ /* 0x000fe40000010e08 */
[----:B--2---:R-:W-:Y:S02]  /*f090*/  IADD3 R38, P2, P3, R38, R51, R32 ;  /* 0x0000003326267210 */ /* 0x004fe40007b5e020 */
[----:B------:R-:W-:-:S02]  /*f0a0*/  IADD3 R52, P0, PT, R36, R52, RZ ;  /* 0x0000003424347210 */ /* 0x000fc40007f1e0ff */
[----:B------:R-:W-:Y:S02]  /*f0b0*/  LOP3.LUT R9, R81, R42, RZ, 0x3c, !PT ;  /* 0x0000002a51097212 */ /* 0x000fe400078e3cff */
[----:B------:R-:W-:Y:S02]  /*f0c0*/  LOP3.LUT R8, R79, R44, RZ, 0x3c, !PT ;  /* 0x0000002c4f087212 */ /* 0x000fe400078e3cff */
[----:B------:R-:W-:Y:S02]  /*f0d0*/  SHF.L.W.U32.HI R35, R41, 0x1, R0 ;  /* 0x0000000129237819 */ /* 0x000fe40000010e00 */
[----:B------:R-:W-:Y:S01]  /*f0e0*/  IADD3.X R40, PT, PT, R11, R45, R33, P2, P3 ;  /* 0x0000002d0b287210 */ /* 0x000fe200017e6421 */
[----:B------:R-:W-:Y:S01]  /*f0f0*/  IMAD.X R54, R3, 0x1, R54, P0 ;  /* 0x0000000103367824 */ /* 0x000fe200000e0636 */
[----:B------:R-:W-:Y:S02]  /*f100*/  SHF.L.W.U32.HI R41, R0, 0x1, R41 ;  /* 0x0000000100297819 */ /* 0x000fe40000010e29 */
[----:B------:R-:W-:-:S02]  /*f110*/  SHF.L.W.U32.HI R0, R8, 0x10, R9 ;  /* 0x0000001008007819 */ /* 0x000fc40000010e09 */
[----:B------:R-:W-:Y:S02]  /*f120*/  SHF.L.W.U32.HI R9, R9, 0x10, R8 ;  /* 0x0000001009097819 */ /* 0x000fe40000010e08 */
[----:B------:R-:W-:Y:S02]  /*f130*/  LOP3.LUT R6, R6, R38, RZ, 0x3c, !PT ;  /* 0x0000002606067212 */ /* 0x000fe400078e3cff */
[----:B------:R-:W-:Y:S02]  /*f140*/  LOP3.LUT R7, R7, R40, RZ, 0x3c, !PT ;  /* 0x0000002807077212 */ /* 0x000fe400078e3cff */
[----:B------:R-:W-:Y:S02]  /*f150*/  LOP3.LUT R11, R39, R52, RZ, 0x3c, !PT ;  /* 0x00000034270b7212 */ /* 0x000fe400078e3cff */
[----:B------:R-:W-:Y:S02]  /*f160*/  LOP3.LUT R12, R37, R54, RZ, 0x3c, !PT ;  /* 0x00000036250c7212 */ /* 0x000fe400078e3cff */
[----:B------:R-:W-:-:S02]  /*f170*/  IADD3 R8, P0, PT, R9, R89, RZ ;  /* 0x0000005909087210 */ /* 0x000fc40007f1e0ff */
[----:B------:R-:W-:Y:S02]  /*f180*/  SHF.L.W.U32.HI R49, R7, 0x10, R6 ;  /* 0x0000001007317819 */ /* 0x000fe40000010e06 */
[----:B------:R-:W-:Y:S02]  /*f190*/  IADD3 R53, P1, P2, R41, R53, R30 ;  /* 0x0000003529357210 */ /* 0x000fe40007a3e01e */
[----:B------:R-:W-:Y:S01]  /*f1a0*/  SHF.L.W.U32.HI R6, R6, 0x10, R7 ;  /* 0x0000001006067819 */ /* 0x000fe20000010e07 */
[----:B------:R-:W-:Y:S01]  /*f1b0*/  IMAD.X R37, R0, 0x1, R55, P0 ;  /* 0x0000000100257824 */ /* 0x000fe200000e0637 */
[----:B------:R-:W-:Y:S02]  /*f1c0*/  SHF.L.W.U32.HI R7, R11, 0x1, R12 ;  /* 0x000000010b077819 */ /* 0x000fe40000010e0c */
[----:B------:R-:W-:Y:S02]  /*f1d0*/  IADD3.X R32, PT, PT, R35, R56, R31, P1, P2 ;  /* 0x0000003823207210 */ /* 0x000fe40000fe441f */
[----:B------:R-:W-:-:S02]  /*f1e0*/  SHF.L.W.U32.HI R11, R12, 0x1, R11 ;  /* 0x000000010c0b7819 */ /* 0x000fc40000010e0b */
[----:B------:R-:W-:Y:S02]  /*f1f0*/  IADD3 R12, P0, PT, R6, R91, RZ ;  /* 0x0000005b060c7210 */ /* 0x000fe40007f1e0ff */
[----:B------:R-:W-:-:S03]  /*f200*/  LOP3.LUT R14, R49, R32, RZ, 0x3c, !PT ;  /* 0x00000020310e7212 */ /* 0x000fc600078e3cff */
[----:B------:R-:W-:Y:S01]  /*f210*/  IMAD.X R34, R49, 0x1, R92, P0 ;  /* 0x0000000131227824 */ /* 0x000fe200000e065c */
[-C--:B------:R-:W-:Y:S02]  /*f220*/  LOP3.LUT R31, R47, R8.reuse, RZ, 0x3c, !PT ;  /* 0x000000082f1f7212 */ /* 0x080fe400078e3cff */
[----:B------:R-:W-:Y:S02]  /*f230*/  LOP3.LUT R30, R43, R37, RZ, 0x3c, !PT ;  /* 0x000000252b1e7212 */ /* 0x000fe400078e3cff */
[----:B------:R-:W-:Y:S02]  /*f240*/  IADD3 R14, P1, PT, R14, R8, RZ ;  /* 0x000000080e0e7210 */ /* 0x000fe40007f3e0ff */
[----:B------:R-:W-:Y:S02]  /*f250*/  LOP3.LUT R90, R6, R53, RZ, 0x3c, !PT ;  /* 0x00000035065a7212 */ /* 0x000fe400078e3cff */
[----:B------:R-:W-:Y:S02]  /*f260*/  LOP3.LUT R39, R51, R12, RZ, 0x3c, !PT ;  /* 0x0000000c33277212 */ /* 0x000fe400078e3cff */
[----:B------:R-:W-:Y:S01]  /*f270*/  LOP3.LUT R8, R45, R34, RZ, 0x3c, !PT ;  /* 0x000000222d087212 */ /* 0x000fe200078e3cff */
[----:B------:R-:W-:Y:S01]  /*f280*/  IMAD.X R90, R90, 0x1, R37, P1 ;  /* 0x000000015a5a7824 */ /* 0x000fe200008e0625 */
[----:B------:R-:W-:-:S02]  /*f290*/  SHF.L.W.U32.HI R33, R30, 0x1, R31 ;  /* 0x000000011e217819 */ /* 0x000fc40000010e1f */
[----:B------:R-:W-:Y:S02]  /*f2a0*/  SHF.L.W.U32.HI R37, R39, 0x1, R8 ;  /* 0x0000000127257819 */ /* 0x000fe40000010e08 */
[----:B------:R-:W-:Y:S02]  /*f2b0*/  SHF.L.W.U32.HI R31, R31, 0x1, R30 ;  /* 0x000000011f1f7819 */ /* 0x000fe40000010e1e */
[----:B------:R-:W-:Y:S02]  /*f2c0*/  IADD3 R45, P0, P2, R33, R48, R20 ;  /* 0x00000030212d7210 */ /* 0x000fe40007a1e014 */
[----:B------:R-:W-:Y:S02]  /*f2d0*/  SHF.L.W.U32.HI R39, R8, 0x1, R39 ;  /* 0x0000000108277819 */ /* 0x000fe40000010e27 */
[----:B------:R-:W-:Y:S02]  /*f2e0*/  LOP3.LUT R8, R41, R14, RZ, 0x3c, !PT ;  /* 0x0000000e29087212 */ /* 0x000fe400078e3cff */
[----:B------:R-:W-:-:S02]  /*f2f0*/  LOP3.LUT R41, R35, R90, RZ, 0x3c, !PT ;  /* 0x0000005a23297212 */ /* 0x000fc400078e3cff */
[----:B------:R-:W-:Y:S02]  /*f300*/  IADD3.X R30, PT, PT, R31, R50, R21, P0, P2 ;  /* 0x000000321f1e7210 */ /* 0x000fe400007e4415 */
[----:B------:R-:W-:Y:S02]  /*f310*/  IADD3 R43, P0, P1, R39, R42, R16 ;  /* 0x0000002a272b7210 */ /* 0x000fe4000791e010 */
[----:B------:R-:W-:Y:S02]  /*f320*/  SHF.L.W.U32.HI R21, R41, 0x8, R8 ;  /* 0x0000000829157819 */ /* 0x000fe40000010e08 */
[----:B------:R-:W-:Y:S02]  /*f330*/  IADD3 R35, P2, P3, R11, R38, R22 ;  /* 0x000000260b237210 */ /* 0x000fe40007b5e016 */
[----:B------:R-:W-:Y:S02]  /*f340*/  SHF.L.W.U32.HI R8, R8, 0x8, R41 ;  /* 0x0000000808087819 */ /* 0x000fe40000010e29 */
[----:B------:R-:W-:-:S02]  /*f350*/  LOP3.LUT R91, R3, R30, RZ, 0x3c, !PT ;  /* 0x0000001e035b7212 */ /* 0x000fc400078e3cff */
[----:B------:R-:W-:Y:S02]  /*f360*/  IADD3.X R20, PT, PT, R37, R44, R17, P0, P1 ;  /* 0x0000002c25147210 */ /* 0x000fe400007e2411 */
[----:B------:R-:W-:Y:S02]  /*f370*/  IADD3.X R41, PT, PT, R7, R40, R23, P2, P3 ;  /* 0x0000002807297210 */ /* 0x000fe400017e6417 */
[----:B------:R-:W-:Y:S02]  /*f380*/  IADD3 R98, P0, P1, R53, R8, R18 ;  /* 0x0000000835627210 */ /* 0x000fe4000791e012 */
[----:B------:R-:W-:Y:S02]  /*f390*/  IADD3 R91, P2, PT, R91, R12, RZ ;  /* 0x0000000c5b5b7210 */ /* 0x000fe40007f5e0ff */
[----:B------:R-:W-:Y:S02]  /*f3a0*/  LOP3.LUT R92, R36, R45, RZ, 0x3c, !PT ;  /* 0x0000002d245c7212 */ /* 0x000fe400078e3cff */
[----:B------:R-:W-:-:S02]  /*f3b0*/  LOP3.LUT R22, R13, R20, RZ, 0x3c, !PT ;  /* 0x000000140d167212 */ /* 0x000fc400078e3cff */
[----:B------:R-:W-:Y:S01]  /*f3c0*/  IADD3.X R99, PT, PT, R32, R21, R19, P0, P1 ;  /* 0x0000001520637210 */ /* 0x000fe200007e2413 */
[----:B------:R-:W-:Y:S01]  /*f3d0*/  IMAD.X R92, R92, 0x1, R34, P2 ;  /* 0x000000015c5c7824 */ /* 0x000fe200010e0622 */
[----:B------:R-:W-:Y:S02]  /*f3e0*/  LOP3.LUT R12, R0, R41, RZ, 0x3c, !PT ;  /* 0x00000029000c7212 */ /* 0x000fe400078e3cff */
[----:B------:R-:W-:Y:S02]  /*f3f0*/  IADD3 R22, P2, PT, R22, R52, RZ ;  /* 0x0000003416167210 */ /* 0x000fe40007f5e0ff */
[----:B------:R-:W-:Y:S02]  /*f400*/  LOP3.LUT R86, R10, R43, RZ, 0x3c, !PT ;  /* 0x0000002b0a567212 */ /* 0x000fe400078e3cff */
[----:B------:R-:W-:Y:S02]  /*f410*/  LOP3.LUT R49, R98, R49, R32, 0x96, !PT ;  /* 0x0000003162317212 */ /* 0x000fe400078e9620 */
[----:B------:R-:W-:Y:S01]  /*f420*/  LOP3.LUT R6, R99, R6, R53, 0x96, !PT ;  /* 0x0000000663067212 */ /* 0x000fe200078e9635 */
[----:B------:R-:W-:Y:S01]  /*f430*/  IMAD.X R86, R86, 0x1, R54, P2 ;  /* 0x0000000156567824 */ /* 0x000fe200010e0636 */
[----:B------:R-:W-:-:S02]  /*f440*/  IADD3 R18, P3, PT, R12, R46, RZ ;  /* 0x0000002e0c127210 */ /* 0x000fc40007f7e0ff */
[----:B------:R-:W-:Y:S02]  /*f450*/  LOP3.LUT R19, R9, R35, RZ, 0x3c, !PT ;  /* 0x0000002309137212 */ /* 0x000fe400078e3cff */
[----:B------:R-:W-:Y:S02]  /*f460*/  SHF.L.W.U32.HI R97, R49, 0x10, R6 ;  /* 0x0000001031617819 */ /* 0x000fe40000010e06 */
[----:B------:R-:W-:Y:S01]  /*f470*/  SHF.L.W.U32.HI R96, R6, 0x10, R49 ;  /* 0x0000001006607819 */ /* 0x000fe20000010e31 */
[----:B------:R-:W-:Y:S01]  /*f480*/  IMAD.X R88, R19, 0x1, R2, P3 ;  /* 0x0000000113587824 */ /* 0x000fe200018e0602 */
[----:B------:R-:W-:Y:S02]  /*f490*/  IADD3 R89, P0, PT, R97, R14, RZ ;  /* 0x0000000e61597210 */ /* 0x000fe40007f1e0ff */
[----:B------:R-:W-:Y:S02]  /*f4a0*/  LOP3.LUT R16, R33, R91, RZ, 0x3c, !PT ;  /* 0x0000005b21107212 */ /* 0x000fe400078e3cff */
[----:B------:R-:W-:-:S02]  /*f4b0*/  LOP3.LUT R31, R31, R92, RZ, 0x3c, !PT ;  /* 0x0000005c1f1f7212 */ /* 0x000fc400078e3cff */
[----:B------:R-:W-:Y:S02]  /*f4c0*/  LOP3.LUT R2, R39, R22, RZ, 0x3c, !PT ;  /* 0x0000001627027212 */ /* 0x000fe400078e3cff */
[----:B------:R-:W-:Y:S01]  /*f4d0*/  LOP3.LUT R37, R37, R86, RZ, 0x3c, !PT ;  /* 0x0000005625257212 */ /* 0x000fe200078e3cff */
[----:B------:R-:W-:Y:S01]  /*f4e0*/  IMAD.X R90, R96, 0x1, R90, P0 ;  /* 0x00000001605a7824 */ /* 0x000fe200000e065a */
[----:B------:R-:W-:Y:S02]  /*f4f0*/  SHF.L.W.U32.HI R17, R31, 0x8, R16 ;  /* 0x000000081f117819 */ /* 0x000fe40000010e10 */
[----:B------:R-:W-:Y:S02]  /*f500*/  SHF.L.W.U32.HI R19, R37, 0x8, R2 ;  /* 0x0000000825137819 */ /* 0x000fe40000010e02 */
[----:B------:R-:W-:Y:S02]  /*f510*/  SHF.L.W.U32.HI R16, R16, 0x8, R31 ;  /* 0x0000000810107819 */ /* 0x000fe40000010e1f */
[----:B------:R-:W-:-:S02]  /*f520*/  SHF.L.W.U32.HI R2, R2, 0x8, R37 ;  /* 0x0000000802027819 */ /* 0x000fc40000010e25 */
[----:B------:R-:W-:Y:S02]  /*f530*/  LOP3.LUT R11, R11, R18, RZ, 0x3c, !PT ;  /* 0x000000120b0b7212 */ /* 0x000fe400078e3cff */
[----:B------:R-:W-:Y:S02]  /*f540*/  LOP3.LUT R6, R7, R88, RZ, 0x3c, !PT ;  /* 0x0000005807067212 */ /* 0x000fe400078e3cff */
[----:B------:R-:W-:Y:S02]  /*f550*/  LOP3.LUT R7, R8, R89, RZ, 0x3c, !PT ;  /* 0x0000005908077212 */ /* 0x000fe400078e3cff */
[----:B------:R-:W-:Y:S02]  /*f560*/  LOP3.LUT R32, R21, R90, RZ, 0x3c, !PT ;  /* 0x0000005a15207212 */ /* 0x000fe400078e3cff */
[----:B------:R-:W-:Y:S02]  /*f570*/  IADD3 R14, P0, P1, R45, R16, R28 ;  /* 0x000000102d0e7210 */ /* 0x000fe4000791e01c */
[----:B------:R-:W-:-:S02]  /*f580*/  IADD3 R12, P2, P3, R43, R2, R26 ;  /* 0x000000022b0c7210 */ /* 0x000fc40007b5e01a */
[----:B------:R-:W-:Y:S02]  /*f590*/  SHF.L.W.U32.HI R8, R11, 0x8, R6 ;  /* 0x000000080b087819 */ /* 0x000fe40000010e06 */
[----:B------:R-:W-:Y:S02]  /*f5a0*/  SHF.L.W.U32.HI R23, R6, 0x8, R11 ;  /* 0x0000000806177819 */ /* 0x000fe40000010e0b */
[----:B------:R-:W-:Y:S02]  /*f5b0*/  SHF.L.W.U32.HI R48, R7, 0x1, R32 ;  /* 0x0000000107307819 */ /* 0x000fe40000010e20 */
[----:B------:R-:W-:Y:S02]  /*f5c0*/  SHF.L.W.U32.HI R6, R32, 0x1, R7 ;  /* 0x0000000120067819 */ /* 0x000fe40000010e07 */
[----:B------:R-:W-:Y:S02]  /*f5d0*/  IADD3.X R49, PT, PT, R30, R17, R29, P0, P1 ;  /* 0x000000111e317210 */ /* 0x000fe400007e241d */
[----:B------:R-:W-:-:S02]  /*f5e0*/  IADD3.X R11, PT, PT, R20, R19, R27, P2, P3 ;  /* 0x00000013140b7210 */ /* 0x000fc400017e641b */
[----:B------:R-:W-:Y:S02]  /*f5f0*/  IADD3 R7, P0, P1, R35, R8, R24 ;  /* 0x0000000823077210 */ /* 0x000fe4000791e018 */
[----:B------:R-:W-:Y:S02]  /*f600*/  LOP3.LUT R93, R12, R13, R20, 0x96, !PT ;  /* 0x0000000d0c5d7212 */ /* 0x000fe400078e9614 */
[----:B------:R-:W-:Y:S02]  /*f610*/  LOP3.LUT R20, R11, R10, R43, 0x96, !PT ;  /* 0x0000000a0b147212 */ /* 0x000fe400078e962b */
[----:B------:R-:W-:Y:S02]  /*f620*/  IADD3.X R10, PT, PT, R41, R23, R25, P0, P1 ;  /* 0x00000017290a7210 */ /* 0x000fe400007e2419 */
[----:B------:R-:W-:Y:S02]  /*f630*/  LOP3.LUT R3, R14, R3, R30, 0x96, !PT ;  /* 0x000000030e037212 */ /* 0x000fe400078e961e */
[----:B------:R-:W-:-:S02]  /*f640*/  LOP3.LUT R36, R49, R36, R45, 0x96, !PT ;  /* 0x0000002431247212 */ /* 0x000fc400078e962d */
[----:B------:R-:W-:Y:S02]  /*f650*/  LOP3.LUT R0, R7, R0, R41, 0x96, !PT ;  /* 0x0000000007007212 */ /* 0x000fe400078e9629 */
[----:B------:R-:W-:Y:S02]  /*f660*/  LOP3.LUT R9, R10, R9, R35, 0x96, !PT ;  /* 0x000000090a097212 */ /* 0x000fe400078e9623 */
[----:B------:R-:W-:Y:S02]  /*f670*/  SHF.L.W.U32.HI R50, R3, 0x10, R36 ;  /* 0x0000001003327819 */ /* 0x000fe40000010e24 */
[----:B------:R-:W-:Y:S02]  /*f680*/  SHF.L.W.U32.HI R95, R20, 0x10, R93 ;  /* 0x00000010145f7819 */ /* 0x000fe40000010e5d */
[----:B------:R-:W-:Y:S02]  /*f690*/  SHF.L.W.U32.HI R79, R0, 0x10, R9 ;  /* 0x00000010004f7819 */ /* 0x000fe40000010e09 */
[----:B------:R-:W-:-:S02]  /*f6a0*/  SHF.L.W.U32.HI R93, R93, 0x10, R20 ;  /* 0x000000105d5d7819 */ /* 0x000fc40000010e14 */
[----:B------:R-:W-:Y:S02]  /*f6b0*/  SHF.L.W.U32.HI R13, R36, 0x10, R3 ;  /* 0x00000010240d7819 */ /* 0x000fe40000010e03 */
[----:B------:R-:W-:Y:S02]  /*f6c0*/  SHF.L.W.U32.HI R81, R9, 0x10, R0 ;  /* 0x0000001009517819 */ /* 0x000fe40000010e00 */
[----:B------:R-:W-:Y:S02]  /*f6d0*/  IADD3 R91, P1, PT, R50, R91, RZ ;  /* 0x0000005b325b7210 */ /* 0x000fe40007f3e0ff */
[----:B------:R-:W-:Y:S02]  /*f6e0*/  ISETP.NE.AND P0, PT, R15, 0xc, PT ;  /* 0x0000000c0f00780c */ /* 0x000fe40003f05270 */
[----:B------:R-:W-:Y:S02]  /*f6f0*/  IADD3 R87, P3, PT, R79, R18, RZ ;  /* 0x000000124f577210 */ /* 0x000fe40007f7e0ff */
[----:B------:R-:W-:Y:S01]  /*f700*/  IADD3 R85, P2, PT, R93, R22, RZ ;  /* 0x000000165d557210 */ /* 0x000fe20007f5e0ff */
[----:B------:R-:W-:-:S02]  /*f710*/  IMAD.X R92, R13, 0x1, R92, P1 ;  /* 0x000000010d5c7824 */ /* 0x000fc400008e065c */
[----:B------:R-:W-:Y:S02]  /*f720*/  IMAD.X R88, R81, 0x1, R88, P3 ;  /* 0x0000000151587824 */ /* 0x000fe400018e0658 */
[----:B------:R-:W-:Y:S01]  /*f730*/  IMAD.X R86, R95, 0x1, R86, P2 ;  /* 0x000000015f567824 */ /* 0x000fe200010e0656 */
[----:B------:R-:W-:Y:S02]  /*f740*/  LOP3.LUT R0, R16, R91, RZ, 0x3c, !PT ;  /* 0x0000005b10007212 */ /* 0x000fe400078e3cff */
[----:B------:R-:W-:Y:S02]  /*f750*/  LOP3.LUT R17, R17, R92, RZ, 0x3c, !PT ;  /* 0x0000005c11117212 */ /* 0x000fe400078e3cff */
[----:B------:R-:W-:Y:S02]  /*f760*/  LOP3.LUT R3, R8, R87, RZ, 0x3c, !PT ;  /* 0x0000005708037212 */ /* 0x000fe400078e3cff */
[----:B------:R-:W-:Y:S02]  /*f770*/  LOP3.LUT R16, R23, R88, RZ, 0x3c, !PT ;  /* 0x0000005817107212 */ /* 0x000fe400078e3cff */
[----:B------:R-:W-:-:S02]  /*f780*/  LOP3.LUT R18, R2, R85, RZ, 0x3c, !PT ;  /* 0x0000005502127212 */ /* 0x000fc400078e3cff */
[----:B------:R-:W-:Y:S02]  /*f790*/  LOP3.LUT R19, R19, R86, RZ, 0x3c, !PT ;  /* 0x0000005613137212 */ /* 0x000fe400078e3cff */
[----:B------:R-:W-:Y:S02]  /*f7a0*/  SHF.L.W.U32.HI R2, R0, 0x1, R17 ;  /* 0x0000000100027819 */ /* 0x000fe40000010e11 */
[----:B------:R-:W-:Y:S02]  /*f7b0*/  SHF.L.W.U32.HI R84, R3, 0x1, R16 ;  /* 0x0000000103547819 */ /* 0x000fe40000010e10 */
[----:B------:R-:W-:Y:S02]  /*f7c0*/  SHF.L.W.U32.HI R0, R17, 0x1, R0 ;  /* 0x0000000111007819 */ /* 0x000fe40000010e00 */
[----:B------:R-:W-:Y:S02]  /*f7d0*/  SHF.L.W.U32.HI R9, R18, 0x1, R19 ;  /* 0x0000000112097819 */ /* 0x000fe40000010e13 */
[----:B------:R-:W-:-:S02]  /*f7e0*/  SHF.L.W.U32.HI R8, R19, 0x1, R18 ;  /* 0x0000000113087819 */ /* 0x000fc40000010e12 */
[----:B------:R-:W-:Y:S01]  /*f7f0*/  SHF.L.W.U32.HI R3, R16, 0x1, R3 ;  /* 0x0000000110037819 */ /* 0x000fe20000010e03 */
[----:B------:R-:W-:Y:S06]  /*f800*/  @P0 BRA `(.L_x_42) ;  /* 0xfffffff000700947 */ /* 0x000fec000383ffff */
[----:B------:R-:W-:Y:S01]  /*f810*/  LOP3.LUT R92, R92, UR15, R10, 0x96, !PT ;  /* 0x0000000f5c5c7c12 */ /* 0x000fe2000f8e960a */
[----:B------:R-:W0:Y:S01]  /*f820*/  LDCU UR4, c[0x3][0x3c] ;  /* 0x00c00780ff0477ac */ /* 0x000e220008000800 */
[----:B------:R-:W-:Y:S02]  /*f830*/  LOP3.LUT R89, R89, UR12, R12, 0x96, !PT ;  /* 0x0000000c59597c12 */ /* 0x000fe4000f8e960c */
[----:B------:R-:W-:Y:S01]  /*f840*/  LOP3.LUT R90, R90, UR13, R11, 0x96, !PT ;  /* 0x0000000d5a5a7c12 */ /* 0x000fe2000f8e960b */
[----:B------:R-:W-:Y:S01]  /*f850*/  UMOV UR6, 0x14 ;  /* 0x0000001400067882 */ /* 0x000fe20000000000 */
[----:B------:R-:W-:Y:S02]  /*f860*/  LOP3.LUT R91, R91, UR14, R7, 0x96, !PT ;  /* 0x0000000e5b5b7c12 */ /* 0x000fe4000f8e9607 */
[--C-:B------:R-:W-:Y:S02]  /*f870*/  SHF.R.U32.HI R33, RZ, 0x8, R92.reuse ;  /* 0x00000008ff217819 */ /* 0x100fe4000001165c */
[----:B------:R-:W-:-:S02]  /*f880*/  SHF.R.U32.HI R32, RZ, 0x10, R92 ;  /* 0x00000010ff207819 */ /* 0x000fc4000001165c */
[--C-:B------:R-:W-:Y:S02]  /*f890*/  SHF.R.U32.HI R27, RZ, 0x18, R92.reuse ;  /* 0x00000018ff1b7819 */ /* 0x100fe4000001165c */
[C-C-:B------:R-:W-:Y:S02]  /*f8a0*/  SHF.R.U64 R34, R91.reuse, 0x8, R92.reuse ;  /* 0x000000085b227819 */ /* 0x140fe4000000125c */
        /* <DEDUP_REMOVED lines=8> */
[----:B------:R-:W-:Y:S02]  /*f930*/  LOP3.LUT R25, R50, UR39, R3, 0x96, !PT ;  /* 0x0000002732197c12 */ /* 0x000fe4000f8e9603 */
[----:B------:R-:W-:-:S02]  /*f940*/  LOP3.LUT R93, R93, UR44, R6, 0x96, !PT ;  /* 0x0000002c5d5d7c12 */ /* 0x000fc4000f8e9606 */
        /* <DEDUP_REMOVED lines=8> */
[----:B------:R-:W-:Y:S02]  /*f9d0*/  LOP3.LUT R87, R87, UR42, R14, 0x96, !PT ;  /* 0x0000002a57577c12 */ /* 0x000fe4000f8e960e */
[----:B------:R-:W-:Y:S02]  /*f9e0*/  LOP3.LUT R88, R88, UR43, R49, 0x96, !PT ;  /* 0x0000002b58587c12 */ /* 0x000fe4000f8e9631 */
[----:B------:R-:W-:Y:S02]  /*f9f0*/  LOP3.LUT R30, R95, UR45, R48, 0x96, !PT ;  /* 0x0000002d5f1e7c12 */ /* 0x000fe4000f8e9630 */
[----:B------:R-:W-:-:S02]  /*fa00*/  PRMT R7, R4, 0x5410, R7 ;  /* 0x0000541004077816 */ /* 0x000fc40000000007 */
[----:B------:R-:W-:Y:S02]  /*fa10*/  PRMT R6, R3, 0x5410, R6 ;  /* 0x0000541003067816 */ /* 0x000fe40000000006 */
[----:B------:R-:W-:Y:S02]  /*fa20*/  PRMT R5, R10, 0x5410, R5 ;  /* 0x000054100a057816 */ /* 0x000fe40000000005 */
[----:B------:R-:W-:Y:S02]  /*fa30*/  PRMT R4, R12, 0x5410, R11 ;  /* 0x000054100c047816 */ /* 0x000fe4000000000b */
[----:B------:R-:W-:Y:S02]  /*fa40*/  LOP3.LUT R28, R81, UR19, R2, 0x96, !PT ;  /* 0x00000013511c7c12 */ /* 0x000fe4000f8e9602 */
[C-C-:B------:R-:W-:Y:S01]  /*fa50*/  SHF.R.U64 R18, R87.reuse, 0x8, R88.reuse ;  /* 0x0000000857127819 */ /* 0x140fe20000001258 */
[----:B------:R-:W-:Y:S01]  /*fa60*/  STL.128 [R1+0x10], R4 ;  /* 0x0000100401007387 */ /* 0x000fe20000100c00 */
[----:B------:R-:W-:-:S02]  /*fa70*/  SHF.R.U64 R17, R87, 0x10, R88 ;  /* 0x0000001057117819 */ /* 0x000fc40000001258 */
[----:B------:R-:W-:Y:S01]  /*fa80*/  SHF.R.U64 R2, R87, 0x18, R88 ;  /* 0x0000001857027819 */ /* 0x000fe20000001258 */
[----:B------:R1:W-:Y:S01]  /*fa90*/  STL.128 [R1+0x2010], R4 ;  /* 0x0020100401007387 */ /* 0x0003e20000100c00 */
[--C-:B------:R-:W-:Y:S02]  /*faa0*/  SHF.R.U32.HI R22, RZ, 0x8, R30.reuse ;  /* 0x00000008ff167819 */ /* 0x100fe4000001161e */
[--C-:B------:R-:W-:Y:S02]  /*fab0*/  SHF.R.U32.HI R46, RZ, 0x10, R30.reuse ;  /* 0x00000010ff2e7819 */ /* 0x100fe4000001161e */
[----:B------:R-:W-:Y:S02]  /*fac0*/  SHF.R.U32.HI R39, RZ, 0x18, R30 ;  /* 0x00000018ff277819 */ /* 0x000fe4000001161e */
[--C-:B------:R-:W-:Y:S02]  /*fad0*/  SHF.R.U32.HI R21, RZ, 0x8, R88.reuse ;  /* 0x00000008ff157819 */ /* 0x100fe40000011658 */
[----:B------:R-:W-:-:S02]  /*fae0*/  SHF.R.U32.HI R20, RZ, 0x10, R88 ;  /* 0x00000010ff147819 */ /* 0x000fc40000011658 */
[----:B------:R-:W-:Y:S02]  /*faf0*/  SHF.R.U32.HI R3, RZ, 0x18, R88 ;  /* 0x00000018ff037819 */ /* 0x000fe40000011658 */
[----:B------:R-:W-:Y:S02]  /*fb00*/  LOP3.LUT R84, R13, UR32, R84, 0x96, !PT ;  /* 0x000000200d547c12 */ /* 0x000fe4000f8e9654 */
[----:B------:R-:W-:Y:S02]  /*fb10*/  LOP3.LUT R79, R79, UR18, R0, 0x96, !PT ;  /* 0x000000124f4f7c12 */ /* 0x000fe4000f8e9600 */
[----:B------:R-:W-:Y:S02]  /*fb20*/  PRMT R10, R17, 0x3340, R2 ;  /* 0x00003340110a7816 */ /* 0x000fe40000000002 */
[----:B-1----:R-:W-:Y:S02]  /*fb30*/  PRMT R5, R87, 0x3340, R18 ;  /* 0x0000334057057816 */ /* 0x002fe40000000012 */
[----:B------:R-:W-:-:S02]  /*fb40*/  PRMT R7, R46, 0x3340, R39 ;  /* 0x000033402e077816 */ /* 0x000fc40000000027 */
[----:B------:R-:W-:Y:S02]  /*fb50*/  PRMT R6, R30, 0x3340, R22 ;  /* 0x000033401e067816 */ /* 0x000fe40000000016 */
[----:B------:R-:W-:Y:S02]  /*fb60*/  PRMT R11, R20, 0x3340, R3 ;  /* 0x00003340140b7816 */ /* 0x000fe40000000003 */
[----:B------:R-:W-:Y:S02]  /*fb70*/  PRMT R0, R88, 0x3340, R21 ;  /* 0x0000334058007816 */ /* 0x000fe40000000015 */
[C-C-:B------:R-:W-:Y:S02]  /*fb80*/  SHF.R.U64 R54, R93.reuse, 0x8, R30.reuse ;  /* 0x000000085d367819 */ /* 0x140fe4000000121e */
[C-C-:B------:R-:W-:Y:S02]  /*fb90*/  SHF.R.U64 R49, R93.reuse, 0x10, R30.reuse ;  /* 0x000000105d317819 */ /* 0x140fe4000000121e */
[----:B------:R-:W-:-:S02]  /*fba0*/  SHF.R.U64 R48, R93, 0x18, R30 ;  /* 0x000000185d307819 */ /* 0x000fc4000000121e */
[----:B------:R-:W-:Y:S02]  /*fbb0*/  LOP3.LUT R86, R86, UR23, R99, 0x96, !PT ;  /* 0x0000001756567c12 */ /* 0x000fe4000f8e9663 */
[--C-:B------:R-:W-:Y:S02]  /*fbc0*/  SHF.R.U32.HI R55, RZ, 0x8, R84.reuse ;  /* 0x00000008ff377819 */ /* 0x100fe40000011654 */
[--C-:B------:R-:W-:Y:S02]  /*fbd0*/  SHF.R.U32.HI R56, RZ, 0x10, R84.reuse ;  /* 0x00000010ff387819 */ /* 0x100fe40000011654 */
[----:B------:R-:W-:Y:S02]  /*fbe0*/  SHF.R.U32.HI R51, RZ, 0x18, R84 ;  /* 0x00000018ff337819 */ /* 0x000fe40000011654 */
[--C-:B------:R-:W-:Y:S02]  /*fbf0*/  SHF.R.U32.HI R43, RZ, 0x8, R28.reuse ;  /* 0x00000008ff2b7819 */ /* 0x100fe4000001161c */
[----:B------:R-:W-:-:S02]  /*fc00*/  SHF.R.U32.HI R44, RZ, 0x10, R28 ;  /* 0x00000010ff2c7819 */ /* 0x000fc4000001161c */
[----:B------:R-:W-:Y:S02]  /*fc10*/  SHF.R.U32.HI R41, RZ, 0x18, R28 ;  /* 0x00000018ff297819 */ /* 0x000fe4000001161c */
[----:B------:R-:W-:Y:S02]  /*fc20*/  PRMT R10, R5, 0x5410, R10 ;  /* 0x00005410050a7816 */ /* 0x000fe4000000000a */
[----:B------:R-:W-:Y:S02]  /*fc30*/  PRMT R7, R6, 0x5410, R7 ;  /* 0x0000541006077816 */ /* 0x000fe40000000007 */
[----:B------:R-:W-:Y:S02]  /*fc40*/  PRMT R11, R0, 0x5410, R11 ;  /* 0x00005410000b7816 */ /* 0x000fe4000000000b */
[----:B------:R-:W-:Y:S02]  /*fc50*/  PRMT R6, R49, 0x3340, R48 ;  /* 0x0000334031067816 */ /* 0x000fe40000000030 */
[----:B------:R-:W-:-:S02]  /*fc60*/  PRMT R5, R93, 0x3340, R54 ;  /* 0x000033405d057816 */ /* 0x000fc40000000036 */
[----:B------:R-:W-:Y:S02]  /*fc70*/  LOP3.LUT R97, R97, UR40, R8, 0x96, !PT ;  /* 0x0000002861617c12 */ /* 0x000fe4000f8e9608 */
[--C-:B------:R-:W-:Y:S02]  /*fc80*/  SHF.R.U32.HI R23, RZ, 0x8, R86.reuse ;  /* 0x00000008ff177819 */ /* 0x100fe40000011656 */
[--C-:B------:R-:W-:Y:S02]  /*fc90*/  SHF.R.U32.HI R19, RZ, 0x10, R86.reuse ;  /* 0x00000010ff137819 */ /* 0x100fe40000011656 */
[----:B------:R-:W-:Y:S02]  /*fca0*/  SHF.R.U32.HI R16, RZ, 0x18, R86 ;  /* 0x00000018ff107819 */ /* 0x000fe40000011656 */
[----:B------:R-:W-:Y:S02]  /*fcb0*/  PRMT R0, R56, 0x3340, R51 ;  /* 0x0000334038007816 */ /* 0x000fe40000000033 */
[----:B------:R-:W-:-:S02]  /*fcc0*/  PRMT R13, R84, 0x3340, R55 ;  /* 0x00003340540d7816 */ /* 0x000fc40000000037 */
[----:B------:R-:W-:Y:S02]  /*fcd0*/  PRMT R8, R44, 0x3340, R41 ;  /* 0x000033402c087816 */ /* 0x000fe40000000029 */
[----:B------:R-:W-:Y:S02]  /*fce0*/  PRMT R45, R28, 0x3340, R43 ;  /* 0x000033401c2d7816 */ /* 0x000fe4000000002b */
[----:B------:R-:W-:Y:S02]  /*fcf0*/  LOP3.LUT R85, R94, R85, R98, 0x96, !PT ;  /* 0x000000555e557212 */ /* 0x000fe400078e9662 */
[----:B0-----:R-:W-:Y:S01]  /*fd00*/  LOP3.LUT R96, R96, UR4, R9, 0x96, !PT ;  /* 0x0000000460607c12 */ /* 0x001fe2000f8e9609 */
[----:B------:R-:W0:Y:S01]  /*fd10*/  LDCU UR4, c[0x0][0x3b0] ;  /* 0x00007600ff0477ac */ /* 0x000e220008000800 */
[----:B------:R-:W-:Y:S02]  /*fd20*/  PRMT R6, R5, 0x5410, R6 ;  /* 0x0000541005067816 */ /* 0x000fe40000000006 */
[----:B------:R-:W-:-:S02]  /*fd30*/  PRMT R9, R19, 0x3340, R16 ;  /* 0x0000334013097816 */ /* 0x000fc40000000010 */
[----:B------:R-:W-:Y:S02]  /*fd40*/  PRMT R4, R86, 0x3340, R23 ;  /* 0x0000334056047816 */ /* 0x000fe40000000017 */
[----:B------:R-:W-:Y:S02]  /*fd50*/  PRMT R5, R13, 0x5410, R0 ;  /* 0x000054100d057816 */ /* 0x000fe40000000000 */
[C-C-:B------:R-:W-:Y:S02]  /*fd60*/  SHF.R.U64 R58, R25.reuse, 0x8, R84.reuse ;  /* 0x00000008193a7819 */ /* 0x140fe40000001254 */
[C-C-:B------:R-:W-:Y:S02]  /*fd70*/  SHF.R.U64 R60, R25.reuse, 0x10, R84.reuse ;  /* 0x00000010193c7819 */ /* 0x140fe40000001254 */
[----:B------:R-:W-:Y:S02]  /*fd80*/  SHF.R.U64 R53, R25, 0x18, R84 ;  /* 0x0000001819357819 */ /* 0x000fe40000001254 */
[----:B------:R-:W-:-:S02]  /*fd90*/  PRMT R13, R45, 0x5410, R8 ;  /* 0x000054102d0d7816 */ /* 0x000fc40000000008 */
[----:B------:R-:W-:Y:S01]  /*fda0*/  LOP3.LUT R45, R85, 0x1010040, RZ, 0x3c, !PT ;  /* 0x01010040552d7812 */ /* 0x000fe200078e3cff */
[----:B0-----:R-:W-:Y:S01]  /*fdb0*/  UIMAD UR6, UR4, UR6, -0x40 ;  /* 0xffffffc0040674a4 */ /* 0x001fe2000f8e0206 */
[----:B------:R-:W-:Y:S02]  /*fdc0*/  PRMT R9, R4, 0x5410, R9 ;  /* 0x0000541004097816 */ /* 0x000fe40000000009 */
[----:B------:R-:W-:Y:S02]  /*fdd0*/  PRMT R4, R60, 0x3340, R53 ;  /* 0x000033403c047816 */ /* 0x000fe40000000035 */
[----:B------:R-:W-:Y:S02]  /*fde0*/  PRMT R15, R25, 0x3340, R58 ;  /* 0x00003340190f7816 */ /* 0x000fe4000000003a */
[C-C-:B------:R-:W-:Y:S02]  /*fdf0*/  SHF.R.U64 R26, R45.reuse, 0x8, R86.reuse ;  /* 0x000000082d1a7819 */ /* 0x140fe40000001256 */
[----:B------:R-:W-:-:S02]  /*fe00*/  SHF.R.U64 R63, R45, 0x10, R86 ;  /* 0x000000102d3f7819 */ /* 0x000fc40000001256 */
[----:B------:R-:W-:Y:S02]  /*fe10*/  SHF.R.U64 R24, R45, 0x18, R86 ;  /* 0x000000182d187819 */ /* 0x000fe40000001256 */
        /* <DEDUP_REMOVED lines=9> */
[----:B------:R-:W-:Y:S02]  /*feb0*/  PRMT R4, R15, 0x5410, R4 ;  /* 0x000054100f047816 */ /* 0x000fe40000000004 */
[----:B------:R-:W-:-:S02]  /*fec0*/  PRMT R8, R63, 0x3340, R24 ;  /* 0x000033403f087816 */ /* 0x000fc40000000018 */
[----:B------:R-:W-:Y:S01]  /*fed0*/  PRMT R15, R45, 0x3340, R26 ;  /* 0x000033402d0f7816 */ /* 0x000fe2000000001a */
[----:B------:R0:W-:Y:S01]  /*fee0*/  STL.128 [R1+0x20], R4 ;  /* 0x0000200401007387 */ /* 0x0001e20000100c00 */
[----:B------:R-:W-:Y:S02]  /*fef0*/  PRMT R12, R52, 0x3340, R47 ;  /* 0x00003340340c7816 */ /* 0x000fe4000000002f */
[----:B------:R-:W-:Y:S01]  /*ff00*/  PRMT R69, R79, 0x3340, R50 ;  /* 0x000033404f457816 */ /* 0x000fe20000000032 */
[----:B------:R0:W-:Y:S01]  /*ff10*/  STL.128 [R1+0x2020], R4 ;  /* 0x0020200401007387 */ /* 0x0001e20000100c00 */
[----:B------:R-:W-:Y:S02]  /*ff20*/  PRMT R0, R62, 0x3340, R57 ;  /* 0x000033403e007816 */ /* 0x000fe40000000039 */
[----:B------:R-:W-:Y:S02]  /*ff30*/  PRMT R65, R96, 0x3340, R61 ;  /* 0x0000334060417816 */ /* 0x000fe4000000003d */
[----:B------:R-:W-:-:S02]  /*ff40*/  PRMT R14, R66, 0x3340, R59 ;  /* 0x00003340420e7816 */ /* 0x000fc4000000003b */
[----:B------:R-:W-:Y:S02]  /*ff50*/  PRMT R67, R97, 0x3340, R64 ;  /* 0x0000334061437816 */ /* 0x000fe40000000040 */
[----:B------:R-:W-:Y:S02]  /*ff60*/  PRMT R8, R15, 0x5410, R8 ;  /* 0x000054100f087816 */ /* 0x000fe40000000008 */
[----:B------:R-:W-:Y:S02]  /*ff70*/  PRMT R12, R69, 0x5410, R12 ;  /* 0x00005410450c7816 */ /* 0x000fe4000000000c */
[----:B------:R-:W-:Y:S01]  /*ff80*/  PRMT R15, R65, 0x5410, R0 ;  /* 0x00005410410f7816 */ /* 0x000fe20000000000 */
[----:B------:R0:W-:Y:S01]  /*ff90*/  STL.128 [R1], R8 ;  /* 0x0000000801007387 */ /* 0x0001e20000100c00 */
[----:B------:R-:W-:Y:S01]  /*ffa0*/  PRMT R14, R67, 0x5410, R14 ;  /* 0x00005410430e7816 */ /* 0x000fe2000000000e */
[----:B------:R-:W-:Y:S02]  /*ffb0*/  IMAD.MOV.U32 R0, RZ, RZ, 0x40 ;  /* 0x00000040ff007424 */ /* 0x000fe400078e00ff */
[----:B------:R0:W-:Y:S04]  /*ffc0*/  STL.128 [R1+0x2000], R8 ;  /* 0x0020000801007387 */ /* 0x0001e80000100c00 */
[----:B------:R0:W-:Y:S04]  /*ffd0*/  STL.128 [R1+0x30], R12 ;  /* 0x0000300c01007387 */ /* 0x0001e80000100c00 */
[----:B------:R0:W-:Y:S02]  /*ffe0*/  STL.128 [R1+0x2030], R12 ;  /* 0x0020300c01007387 */ /* 0x0001e40000100c00 */
.L_x_47:
[----:B0-----:R-:W-:Y:S01]  /*fff0*/  IMAD.SHL.U32 R12, R34, 0x100, RZ ;  /* 0x00000100220c7824 */ /* 0x001fe200078e00ff */
[----:B------:R-:W0:Y:S01]  /*10000*/  LDCU.64 UR14, c[0x3][0x30] ;  /* 0x00c00600ff0e77ac */ /* 0x000e220008000a00 */
[----:B-1234-:R-:W-:Y:S01]  /*10010*/  IMAD.SHL.U32 R4, R26, 0x100, RZ ;  /* 0x000001001a047824 */ /* 0x01efe200078e00ff */
[----:B------:R-:W-:Y:S01]  /*10020*/  STL.128 [R1+0x3490], RZ ;  /* 0x003490ff01007387 */ /* 0x000fe20000100c00 */
        /* <DEDUP_REMOVED lines=8> */
[----:B------:R-:W-:Y:S01]  /*100b0*/  IMAD.U32 R19, R36, 0x10000, RZ ;  /* 0x0001000024137824 */ /* 0x000fe200078e00ff */
[----:B------:R-:W-:Y:S01]  /*100c0*/  LOP3.LUT R13, R13, 0xff00, RZ, 0xc0, !PT ;  /* 0x0000ff000d0d7812 */ /* 0x000fe200078ec0ff */
[----:B------:R-:W-:Y:S01]  /*100d0*/  IMAD.SHL.U32 R26, R18, 0x100, RZ ;  /* 0x00000100121a7824 */ /* 0x000fe200078e00ff */
[----:B------:R-:W-:Y:S01]  /*100e0*/  LOP3.LUT R18, R4, 0xff, R45, 0xf8, !PT ;  /* 0x000000ff04127812 */ /* 0x000fe200078ef82d */
        /* <DEDUP_REMOVED lines=50> */
[----:B------:R-:W1:Y:S01]  /*10410*/  LDCU.64 UR24, c[0x3][URZ] ;  /* 0x00c00000ff1877ac */ /* 0x000e620008000a00 */
[----:B------:R-:W-:Y:S01]  /*10420*/  LOP3.LUT R7, R7, 0xff, R28, 0xf8, !PT ;  /* 0x000000ff07077812 */ /* 0x000fe200078ef81c */
[----:B------:R-:W-:Y:S01]  /*10430*/  IMAD.SHL.U32 R28, R24, 0x1000000, RZ ;  /* 0x01000000181c7824 */ /* 0x000fe200078e00ff */
[----:B------:R-:W-:Y:S01]  /*10440*/  LOP3.LUT R17, R26, 0xff0000, R17, 0xf8, !PT ;  /* 0x00ff00001a117812 */ /* 0x000fe200078ef811 */
[----:B------:R-:W-:Y:S01]  /*10450*/  IMAD.SHL.U32 R26, R42, 0x1000000, RZ ;  /* 0x010000002a1a7824 */ /* 0x000fe200078e00ff */
[----:B------:R-:W-:Y:S01]  /*10460*/  LOP3.LUT R6, R6, 0xff, R97, 0xf8, !PT ;  /* 0x000000ff06067812 */ /* 0x000fe200078ef861 */
[----:B------:R-:W2:Y:S01]  /*10470*/  LDCU.64 UR26, c[0x3][0x20] ;  /* 0x00c00400ff1a77ac */ /* 0x000ea20008000a00 */
[----:B------:R-:W-:Y:S01]  /*10480*/  LOP3.LUT R5, R5, 0xff, R96, 0xf8, !PT ;  /* 0x000000ff05057812 */ /* 0x000fe200078ef860 */
[----:B------:R-:W-:Y:S01]  /*10490*/  IMAD.SHL.U32 R24, R47, 0x1000000, RZ ;  /* 0x010000002f187824 */ /* 0x000fe200078e00ff */
[----:B------:R-:W-:Y:S01]  /*104a0*/  LOP3.LUT R20, R15, 0xff0000, R20, 0xf8, !PT ;  /* 0x00ff00000f147812 */ /* 0x000fe200078ef814 */
[----:B------:R-:W-:Y:S01]  /*104b0*/  IMAD.U32 R15, R60, 0x10000, RZ ;  /* 0x000100003c0f7824 */ /* 0x000fe200078e00ff */
[----:B------:R-:W-:Y:S01]  /*104c0*/  LOP3.LUT R33, R86, 0xff0000, R33, 0xf8, !PT ;  /* 0x00ff000056217812 */ /* 0x000fe200078ef821 */
[----:B------:R-:W-:Y:S01]  /*104d0*/  IMAD.SHL.U32 R27, R27, 0x1000000, RZ ;  /* 0x010000001b1b7824 */ /* 0x000fe200078e00ff */
[----:B------:R-:W-:Y:S01]  /*104e0*/  LOP3.LUT R25, R14, 0xff0000, R25, 0xf8, !PT ;  /* 0x00ff00000e197812 */ /* 0x000fe200078ef819 */
[----:B------:R-:W-:Y:S01]  /*104f0*/  IMAD.U32 R14, R32, 0x10000, RZ ;  /* 0x00010000200e7824 */ /* 0x000fe200078e00ff */
[----:B------:R-:W-:Y:S01]  /*10500*/  LOP3.LUT R21, R8, 0xff0000, R21, 0xf8, !PT ;  /* 0x00ff000008157812 */ /* 0x000fe200078ef815 */
[----:B------:R-:W-:Y:S01]  /*10510*/  IMAD.U32 R8, R44, 0x10000, RZ ;  /* 0x000100002c087824 */ /* 0x000fe200078e00ff */
[----:B------:R-:W-:Y:S01]  /*10520*/  LOP3.LUT R2, R17, 0xff000000, R2, 0xf8, !PT ;  /* 0xff00000011027812 */ /* 0x000fe200078ef802 */
[----:B------:R-:W-:Y:S01]  /*10530*/  IMAD.SHL.U32 R17, R31, 0x1000000, RZ ;  /* 0x010000001f117824 */ /* 0x000fe200078e00ff */
[----:B------:R-:W-:Y:S01]  /*10540*/  LOP3.LUT R11, R11, 0xff00, RZ, 0xc0, !PT ;  /* 0x0000ff000b0b7812 */ /* 0x000fe200078ec0ff */
[----:B------:R-:W-:Y:S01]  /*10550*/  IMAD.SHL.U32 R39, R39, 0x1000000, RZ ;  /* 0x0100000027277824 */ /* 0x000fe200078e00ff */
[----:B------:R-:W-:Y:S01]  /*10560*/  LOP3.LUT R23, R6, 0xff0000, R23, 0xf8, !PT ;  /* 0x00ff000006177812 */ /* 0x000fe200078ef817 */
[----:B------:R-:W3:Y:S01]  /*10570*/  LDCU.64 UR12, c[0x3][0x38] ;  /* 0x00c00700ff0c77ac */ /* 0x000ee20008000a00 */
[----:B------:R-:W-:Y:S01]  /*10580*/  LOP3.LUT R4, R5, 0xff0000, R4, 0xf8, !PT ;  /* 0x00ff000005047812 */ /* 0x000fe200078ef804 */
[----:B------:R-:W-:Y:S01]  /*10590*/  STL.128 [R1+0x34a0], RZ ;  /* 0x0034a0ff01007387 */ /* 0x000fe20000100c00 */
[----:B------:R-:W-:Y:S01]  /*105a0*/  LOP3.LUT R13, R13, 0xff, R92, 0xf8, !PT ;  /* 0x000000ff0d0d7812 */ /* 0x000fe200078ef85c */
[----:B------:R-:W4:Y:S01]  /*105b0*/  LDCU UR21, c[0x3][URZ] ;  /* 0x00c00000ff1577ac */ /* 0x000f220008000800 */
[----:B------:R-:W-:Y:S01]  /*105c0*/  LOP3.LUT R28, R35, 0xff000000, R28, 0xf8, !PT ;  /* 0xff000000231c7812 */ /* 0x000fe200078ef81c */
[----:B------:R-:W-:Y:S01]  /*105d0*/  STL.128 [R1+0x34b0], RZ ;  /* 0x0034b0ff01007387 */ /* 0x000fe20000100c00 */
[----:B------:R-:W-:Y:S01]  /*105e0*/  LOP3.LUT R5, R16, R33, RZ, 0xfc, !PT ;  /* 0x0000002110057212 */ /* 0x000fe200078efcff */
[----:B------:R-:W-:Y:S01]  /*105f0*/  IMAD.SHL.U32 R16, R53, 0x1000000, RZ ;  /* 0x0100000035107824 */ /* 0x000fe200078e00ff */
[----:B------:R-:W-:Y:S01]  /*10600*/  LOP3.LUT R15, R10, 0xff0000, R15, 0xf8, !PT ;  /* 0x00ff00000a0f7812 */ /* 0x000fe200078ef80f */
[----:B------:R-:W-:Y:S01]  /*10610*/  IMAD.U32 R10, R46, 0x10000, RZ ;  /* 0x000100002e0a7824 */ /* 0x000fe200078e00ff */
[----:B------:R-:W-:Y:S01]  /*10620*/  LOP3.LUT R11, R11, 0xff, R30, 0xf8, !PT ;  /* 0x000000ff0b0b7812 */ /* 0x000fe200078ef81e */
[----:B------:R-:W5:Y:S01]  /*10630*/  LDCU UR20, c[0x3][0x20] ;  /* 0x00c00400ff1477ac */ /* 0x000f620008000800 */
[----:B------:R-:W-:Y:S01]  /*10640*/  LOP3.LUT R3, R3, R18, RZ, 0xfc, !PT ;  /* 0x0000001203037212 */ /* 0x000fe200078efcff */
[----:B------:R-:W-:Y:S01]  /*10650*/  IMAD.SHL.U32 R18, R29, 0x1000000, RZ ;  /* 0x010000001d127824 */ /* 0x000fe200078e00ff */
[----:B------:R-:W-:Y:S01]  /*10660*/  LOP3.LUT R26, R25, 0xff000000, R26, 0xf8, !PT ;  /* 0xff000000191a7812 */ /* 0x000fe200078ef81a */
[----:B------:R-:W-:Y:S01]  /*10670*/  IMAD.SHL.U32 R25, R41, 0x1000000, RZ ;  /* 0x0100000029197824 */ /* 0x000fe200078e00ff */
[----:B------:R-:W-:Y:S01]  /*10680*/  LOP3.LUT R22, R23, 0xff000000, R22, 0xf8, !PT ;  /* 0xff00000017167812 */ /* 0x000fe200078ef816 */
[----:B------:R-:W1:Y:S01]  /*10690*/  LDCU.64 UR18, c[0x3][0x30] ;  /* 0x00c00600ff1277ac */ /* 0x000e620008000a00 */
[----:B------:R-:W-:Y:S01]  /*106a0*/  LOP3.LUT R14, R13, 0xff0000, R14, 0xf8, !PT ;  /* 0x00ff00000d0e7812 */ /* 0x000fe200078ef80e */
[----:B------:R-:W-:Y:S01]  /*106b0*/  IMAD.SHL.U32 R13, R51, 0x1000000, RZ ;  /* 0x01000000330d7824 */ /* 0x000fe200078e00ff */
[----:B------:R-:W-:-:S02]  /*106c0*/  LOP3.LUT R8, R7, 0xff0000, R8, 0xf8, !PT ;  /* 0x00ff000007087812 */ /* 0x000fc400078ef808 */
[----:B------:R-:W-:Y:S02]  /*106d0*/  CS2R R6, SRZ ;  /* 0x0000000000067805 */ /* 0x000fe4000001ff00 */
[----:B------:R-:W-:Y:S01]  /*106e0*/  LOP3.LUT R17, R17, R20, RZ, 0xfc, !PT ;  /* 0x0000001411117212 */ /* 0x000fe200078efcff */
[----:B------:R-:W-:Y:S01]  /*106f0*/  IMAD.SHL.U32 R20, R48, 0x1000000, RZ ;  /* 0x0100000030147824 */ /* 0x000fe200078e00ff */
[----:B------:R-:W-:Y:S01]  /*10700*/  LOP3.LUT R23, R57, R4, RZ, 0xfc, !PT ;  /* 0x0000000439177212 */ /* 0x000fe200078efcff */
[----:B------:R-:W-:Y:S01]  /*10710*/  IMAD.MOV.U32 R4, RZ, RZ, R28 ;  /* 0x000000ffff047224 */ /* 0x000fe200078e001c */
[----:B------:R-:W-:Y:S01]  /*10720*/  LOP3.LUT R16, R15, 0xff000000, R16, 0xf8, !PT ;  /* 0xff0000000f107812 */ /* 0x000fe200078ef810 */
[----:B------:R-:W-:Y:S01]  /*10730*/  STL.128 [R1+0x34c0], RZ ;  /* 0x0034c0ff01007387 */ /* 0x000fe20000100c00 */
[----:B------:R-:W-:Y:S01]  /*10740*/  LOP3.LUT R10, R11, 0xff0000, R10, 0xf8, !PT ;  /* 0x00ff00000b0a7812 */ /* 0x000fe200078ef80a */
[----:B------:R-:W2:Y:S01]  /*10750*/  LDCU.64 UR22, c[0x3][0x18] ;  /* 0x00c00300ff1677ac */ /* 0x000ea20008000a00 */
[----:B------:R-:W-:Y:S01]  /*10760*/  LOP3.LUT R18, R19, 0xff000000, R18, 0xf8, !PT ;  /* 0xff00000013127812 */ /* 0x000fe200078ef812 */
[----:B------:R4:W-:Y:S01]  /*10770*/  STL.128 [R1+0x3450], R4 ;  /* 0x0034500401007387 */ /* 0x0009e20000100c00 */
[----:B------:R-:W-:Y:S01]  /*10780*/  LOP3.LUT R24, R9, 0xff000000, R24, 0xf8, !PT ;  /* 0xff00000009187812 */ /* 0x000fe200078ef818 */
[----:B------:R-:W-:Y:S01]  /*10790*/  IMAD.MOV.U32 R9, RZ, RZ, R17 ;  /* 0x000000ffff097224 */ /* 0x000fe200078e0011 */
[----:B------:R-:W-:Y:S01]  /*107a0*/  LOP3.LUT R25, R25, R8, RZ, 0xfc, !PT ;  /* 0x0000000819197212 */ /* 0x000fe200078efcff */
[----:B------:R-:W-:Y:S01]  /*107b0*/  IMAD.MOV.U32 R8, RZ, RZ, R26 ;  /* 0x000000ffff087224 */ /* 0x000fe200078e001a */
[----:B------:R-:W-:-:S02]  /*107c0*/  LOP3.LUT R19, R27, R14, RZ, 0xfc, !PT ;  /* 0x0000000e1b137212 */ /* 0x000fc400078efcff */
[----:B------:R-:W-:Y:S02]  /*107d0*/  CS2R R14, SRZ ;  /* 0x00000000000e7805 */ /* 0x000fe4000001ff00 */
[----:B------:R-:W-:Y:S02]  /*107e0*/  LOP3.LUT R13, R13, R12, RZ, 0xfc, !PT ;  /* 0x0000000c0d0d7212 */ /* 0x000fe400078efcff */
[----:B------:R-:W-:Y:S02]  /*107f0*/  CS2R R26, SRZ ;  /* 0x00000000001a7805 */ /* 0x000fe4000001ff00 */
[----:B------:R-:W-:Y:S01]  /*10800*/  LOP3.LUT R20, R21, 0xff000000, R20, 0xf8, !PT ;  /* 0xff00000015147812 */ /* 0x000fe200078ef814 */
[----:B------:R-:W-:Y:S01]  /*10810*/  IMAD.MOV.U32 R12, RZ, RZ, R16 ;  /* 0x000000ffff0c7224 */ /* 0x000fe200078e0010 */
[----:B------:R-:W-:Y:S01]  /*10820*/  LOP3.LUT R21, R39, R10, RZ, 0xfc, !PT ;  /* 0x0000000a27157212 */ /* 0x000fe200078efcff */
[----:B0-----:R-:W-:Y:S01]  /*10830*/  IMAD.U32 R17, RZ, RZ, UR14 ;  /* 0x0000000eff117e24 */ /* 0x001fe2000f8e00ff */
[----:B------:R-:W-:Y:S01]  /*10840*/  CS2R R10, SRZ ;  /* 0x00000000000a7805 */ /* 0x000fe2000001ff00 */
[----:B------:R-:W-:Y:S01]  /*10850*/  STL.128 [R1+0x3480], R24 ;  /* 0x0034801801007387 */ /* 0x000fe20000100c00 */
[----:B---3--:R-:W-:Y:S01]  /*10860*/  IMAD.U32 R97, RZ, RZ, UR12 ;  /* 0x0000000cff617e24 */ /* 0x008fe2000f8e00ff */
[----:B-1----:R-:W-:Y:S01]  /*10870*/  ULOP3.LUT UR4, URZ, UR18, URZ, 0x33, !UPT ;  /* 0x00000012ff047292 */ /* 0x002fe2000f8e33ff */
[----:B----4-:R-:W-:Y:S01]  /*10880*/  IMAD.U32 R7, RZ, RZ, UR15 ;  /* 0x0000000fff077e24 */ /* 0x010fe2000f8e00ff */
[----:B------:R-:W0:Y:S01]  /*10890*/  LDCU.64 UR14, c[0x3][0x28] ;  /* 0x00c00500ff0e77ac */ /* 0x000e220008000a00 */
[----:B------:R1:W-:Y:S01]  /*108a0*/  STL.128 [R1+0x3470], R12 ;  /* 0x0034700c01007387 */ /* 0x0003e20000100c00 */
[----:B------:R-:W-:-:S02]  /*108b0*/  IMAD.U32 R6, RZ, RZ, UR25 ;  /* 0x00000019ff067e24 */ /* 0x000fc4000f8e00ff */
[----:B------:R-:W-:Y:S01]  /*108c0*/  IMAD.U32 R96, RZ, RZ, UR13 ;  /* 0x0000000dff607e24 */ /* 0x000fe2000f8e00ff */
[----:B------:R3:W-:Y:S01]  /*108d0*/  STL.128 [R1+0x3460], R8 ;  /* 0x0034600801007387 */ /* 0x0007e20000100c00 */
[----:B------:R-:W-:Y:S01]  /*108e0*/  IMAD.U32 R16, RZ, RZ, UR12 ;  /* 0x0000000cff107e24 */ /* 0x000fe2000f8e00ff */
[----:B------:R-:W-:Y:S01]  /*108f0*/  ULOP3.LUT UR12, URZ, UR19, URZ, 0x33, !UPT ;  /* 0x00000013ff0c7292 */ /* 0x000fe2000f8e33ff */
[----:B------:R-:W-:Y:S01]  /*10900*/  IMAD.U32 R47, RZ, RZ, UR13 ;  /* 0x0000000dff2f7e24 */ /* 0x000fe2000f8e00ff */
[----:B------:R-:W-:Y:S01]  /*10910*/  STL.64 [R1+0x3478], R20 ;  /* 0x0034781401007387 */ /* 0x000fe20000100a00 */
[----:B------:R-:W-:Y:S01]  /*10920*/  ULOP3.LUT UR13, UR21, 0x1010040, URZ, 0x3c, !UPT ;  /* 0x01010040150d7892 */ /* 0x000fe2000f8e3cff */
[----:B--2---:R-:W-:Y:S02]  /*10930*/  IMAD.U32 R92, RZ, RZ, UR23 ;  /* 0x00000017ff5c7e24 */ /* 0x004fe4000f8e00ff */
[----:B------:R-:W-:Y:S01]  /*10940*/  STL.64 [R1+0x3488], R22 ;  /* 0x0034881601007387 */ /* 0x000fe20000100a00 */
[----:B------:R-:W-:-:S02]  /*10950*/  IMAD.U32 R63, RZ, RZ, UR12 ;  /* 0x0000000cff3f7e24 */ /* 0x000fc4000f8e00ff */
[----:B------:R-:W-:Y:S01]  /*10960*/  IMAD.U32 R44, RZ, RZ, UR13 ;  /* 0x0000000dff2c7e24 */ /* 0x000fe2000f8e00ff */
[----:B------:R-:W-:Y:S01]  /*10970*/  STL.64 [R1+0x3458], R2 ;  /* 0x0034580201007387 */ /* 0x000fe20000100a00 */
[----:B-1----:R-:W-:Y:S02]  /*10980*/  IMAD.U32 R12, RZ, RZ, UR24 ;  /* 0x00000018ff0c7e24 */ /* 0x002fe4000f8e00ff */
[----:B------:R-:W-:Y:S01]  /*10990*/  IMAD.U32 R15, RZ, RZ, UR25 ;  /* 0x00000019ff0f7e24 */ /* 0x000fe2000f8e00ff */
[----:B------:R-:W1:Y:S01]  /*109a0*/  LDCU.64 UR24, c[0x3][0x10] ;  /* 0x00c00200ff1877ac */ /* 0x000e620008000a00 */
[----:B---3--:R-:W-:Y:S01]  /*109b0*/  IMAD.U32 R11, RZ, RZ, UR26 ;  /* 0x0000001aff0b7e24 */ /* 0x008fe2000f8e00ff */
[----:B------:R2:W-:Y:S01]  /*109c0*/  STL.64 [R1+0x3468], R18 ;  /* 0x0034681201007387 */ /* 0x0005e20000100a00 */
[----:B------:R-:W-:Y:S02]  /*109d0*/  IMAD.U32 R13, RZ, RZ, UR27 ;  /* 0x0000001bff0d7e24 */ /* 0x000fe4000f8e00ff */
[----:B------:R-:W-:Y:S01]  /*109e0*/  IMAD.U32 R10, RZ, RZ, UR27 ;  /* 0x0000001bff0a7e24 */ /* 0x000fe2000f8e00ff */
[----:B------:R-:W3:Y:S01]  /*109f0*/  LDCU.64 UR26, c[0x3][0x8] ;  /* 0x00c00100ff1a77ac */ /* 0x000ee20008000a00 */
[----:B0-----:R-:W-:-:S02]  /*10a00*/  IMAD.U32 R14, RZ, RZ, UR14 ;  /* 0x0000000eff0e7e24 */ /* 0x001fc4000f8e00ff */
[----:B------:R-:W-:Y:S01]  /*10a10*/  IMAD.U32 R5, RZ, RZ, UR14 ;  /* 0x0000000eff057e24 */ /* 0x000fe2000f8e00ff */
[----:B-----5:R-:W-:Y:S01]  /*10a20*/  ULOP3.LUT UR14, UR20, 0x40, URZ, 0x3c, !UPT ;  /* 0x00000040140e7892 */ /* 0x020fe2000f8e3cff */
[----:B------:R-:W-:Y:S02]  /*10a30*/  IMAD.U32 R4, RZ, RZ, UR15 ;  /* 0x0000000fff047e24 */ /* 0x000fe4000f8e00ff */
[----:B------:R-:W-:Y:S02]  /*10a40*/  IMAD.U32 R91, RZ, RZ, UR22 ;  /* 0x00000016ff5b7e24 */ /* 0x000fe4000f8e00ff */
[----:B--2---:R-:W-:Y:S02]  /*10a50*/  IMAD.U32 R18, RZ, RZ, UR23 ;  /* 0x00000017ff127e24 */ /* 0x004fe4000f8e00ff */
[----:B------:R-:W-:Y:S02]  /*10a60*/  IMAD.U32 R19, RZ, RZ, UR15 ;  /* 0x0000000fff137e24 */ /* 0x000fe4000f8e00ff */
[----:B-1----:R-:W-:-:S02]  /*10a70*/  IMAD.U32 R3, RZ, RZ, UR24 ;  /* 0x00000018ff037e24 */ /* 0x002fc4000f8e00ff */
[----:B------:R-:W-:Y:S02]  /*10a80*/  IMAD.U32 R2, RZ, RZ, UR25 ;  /* 0x00000019ff027e24 */ /* 0x000fe4000f8e00ff */
[----:B------:R-:W-:Y:S02]  /*10a90*/  IMAD.U32 R8, RZ, RZ, UR24 ;  /* 0x00000018ff087e24 */ /* 0x000fe4000f8e00ff */
[----:B------:R-:W-:Y:S02]  /*10aa0*/  IMAD.U32 R9, RZ, RZ, UR25 ;  /* 0x00000019ff097e24 */ /* 0x000fe4000f8e00ff */
[----:B---3--:R-:W-:Y:S02]  /*10ab0*/  IMAD.U32 R62, RZ, RZ, UR26 ;  /* 0x0000001aff3e7e24 */ /* 0x008fe4000f8e00ff */
[----:B------:R-:W-:Y:S02]  /*10ac0*/  IMAD.U32 R88, RZ, RZ, UR27 ;  /* 0x0000001bff587e24 */ /* 0x000fe4000f8e00ff */
[----:B------:R-:W-:-:S02]  /*10ad0*/  IMAD.U32 R87, RZ, RZ, UR26 ;  /* 0x0000001aff577e24 */ /* 0x000fc4000f8e00ff */
[----:B------:R-:W-:Y:S02]  /*10ae0*/  IMAD.U32 R49, RZ, RZ, UR27 ;  /* 0x0000001bff317e24 */ /* 0x000fe4000f8e00ff */
[----:B------:R-:W-:Y:S02]  /*10af0*/  IMAD.U32 R46, RZ, RZ, UR14 ;  /* 0x0000000eff2e7e24 */ /* 0x000fe4000f8e00ff */
[----:B------:R-:W-:Y:S01]  /*10b00*/  IMAD.U32 R61, RZ, RZ, UR22 ;  /* 0x00000016ff3d7e24 */ /* 0x000fe2000f8e00ff */
[----:B------:R-:W-:Y:S01]  /*10b10*/  UMOV UR22, 0x47 ;  /* 0x0000004700167882 */ /* 0x000fe20000000000 */
[----:B------:R-:W-:Y:S01]  /*10b20*/  IMAD.U32 R79, RZ, RZ, UR4 ;  /* 0x00000004ff4f7e24 */ /* 0x000fe2000f8e00ff */
[----:B------:R-:W-:-:S06]  /*10b30*/  UMOV UR4, URZ ;  /* 0x000000ff00047c82 */ /* 0x000fcc0008000000 */
.L_x_43:
        /* <DEDUP_REMOVED lines=20> */
[----:B------:R-:W3:Y:S01]  /*10c80*/  LDL.64 R40, [UR12] ;  /* 0x0000000cff287983 */ /* 0x000ee20008100a00 */
[----:B----4-:R-:W-:Y:S01]  /*10c90*/  ULEA UR14, UR14, UR7, 0x3 ;  /* 0x000000070e0e7291 */ /* 0x010fe2000f8e18ff */
[----:B------:R-:W0:Y:S02]  /*10ca0*/  LDCU.U8 UR12, c[0x3][UR22+0x1] ;  /* 0x00c00020160c77ac */ /* 0x000e240008000000 */
[----:B------:R-:W4:Y:S01]  /*10cb0*/  LDL.64 R38, [UR13] ;  /* 0x0000000dff267983 */ /* 0x000f220008100a00 */
[----:B------:R-:W1:Y:S05]  /*10cc0*/  LDCU.U8 UR13, c[0x3][UR22+0x3] ;  /* 0x00c00060160d77ac */ /* 0x000e6a0008000000 */
[----:B------:R-:W4:Y:S02]  /*10cd0*/  LDL.64 R36, [UR14] ;  /* 0x0000000eff247983 */ /* 0x000f240008100a00 */
[----:B------:R-:W1:Y:S01]  /*10ce0*/  LDCU.U8 UR14, c[0x3][UR22+0x5] ;  /* 0x00c000a0160e77ac */ /* 0x000e620008000000 */
[----:B------:R-:W1:Y:S01]  /*10cf0*/  LDCU.U8 UR15, c[0x3][UR22+0x7] ;  /* 0x00c000e0160f77ac */ /* 0x000e620008000000 */
[----:B0-----:R-:W-:-:S02]  /*10d00*/  ULEA UR12, UR12, UR7, 0x3 ;  /* 0x000000070c0c7291 */ /* 0x001fc4000f8e18ff */
[----:B-1----:R-:W-:-:S07]  /*10d10*/  ULEA UR13, UR13, UR7, 0x3 ;  /* 0x000000070d0d7291 */ /* 0x002fce000f8e18ff */
[----:B------:R-:W4:Y:S02]  /*10d20*/  LDL.64 R26, [UR12] ;  /* 0x0000000cff1a7983 */ /* 0x000f240008100a00 */
[----:B------:R-:W0:Y:S02]  /*10d30*/  LDCU.U8 UR12, c[0x3][UR22+0x2] ;  /* 0x00c00040160c77ac */ /* 0x000e240008000000 */
[----:B------:R-:W4:Y:S01]  /*10d40*/  LDL.64 R30, [UR13] ;  /* 0x0000000dff1e7983 */ /* 0x000f220008100a00 */
[----:B------:R-:W-:Y:S02]  /*10d50*/  ULEA UR14, UR14, UR7, 0x3 ;  /* 0x000000070e0e7291 */ /* 0x000fe4000f8e18ff */
[----:B------:R-:W-:Y:S01]  /*10d60*/  ULEA UR15, UR15, UR7, 0x3 ;  /* 0x000000070f0f7291 */ /* 0x000fe2000f8e18ff */
[----:B------:R-:W1:Y:S06]  /*10d70*/  LDCU.U8 UR13, c[0x3][UR22+0x4] ;  /* 0x00c00080160d77ac */ /* 0x000e6c0008000000 */
[----:B------:R-:W4:Y:S04]  /*10d80*/  LDL.64 R28, [UR14] ;  /* 0x0000000eff1c7983 */ /* 0x000f280008100a00 */
[----:B------:R-:W4:Y:S01]  /*10d90*/  LDL.64 R34, [UR15] ;  /* 0x0000000fff227983 */ /* 0x000f220008100a00 */
[----:B0-----:R-:W-:Y:S01]  /*10da0*/  ULEA UR12, UR12, UR7, 0x3 ;  /* 0x000000070c0c7291 */ /* 0x001fe2000f8e18ff */
[----:B------:R-:W0:Y:S08]  /*10db0*/  LDCU.U8 UR14, c[0x3][UR22+0x6] ;  /* 0x00c000c0160e77ac */ /* 0x000e300008000000 */
[----:B------:R-:W4:Y:S01]  /*10dc0*/  LDL.64 R32, [UR12] ;  /* 0x0000000cff207983 */ /* 0x000f220008100a00 */
[----:B-1----:R-:W-:Y:S01]  /*10dd0*/  ULEA UR13, UR13, UR7, 0x3 ;  /* 0x000000070d0d7291 */ /* 0x002fe2000f8e18ff */
[----:B------:R-:W1:Y:S08]  /*10de0*/  LDCU.U8 UR12, c[0x3][UR22+0x8] ;  /* 0x00c00100160c77ac */ /* 0x000e700008000000 */
[----:B------:R-:W4:Y:S01]  /*10df0*/  LDL.64 R22, [UR13] ;  /* 0x0000000dff167983 */ /* 0x000f220008100a00 */
[----:B0-----:R-:W-:-:S09]  /*10e00*/  ULEA UR14, UR14, UR7, 0x3 ;  /* 0x000000070e0e7291 */ /* 0x001fd2000f8e18ff */
[----:B------:R-:W4:Y:S01]  /*10e10*/  LDL.64 R24, [UR14] ;  /* 0x0000000eff187983 */ /* 0x000f220008100a00 */
[----:B-1----:R-:W-:-:S09]  /*10e20*/  ULEA UR12, UR12, UR7, 0x3 ;  /* 0x000000070c0c7291 */ /* 0x002fd2000f8e18ff */
        /* <DEDUP_REMOVED lines=17> */
[----:B------:R-:W-:-:S02]  /*10f40*/  IADD3 R48, P2, P3, R17, R8, R52 ;  /* 0x0000000811307210 */ /* 0x000fc40007b5e034 */
[----:B------:R-:W-:Y:S02]  /*10f50*/  SHF.L.W.U32.HI R10, R13, 0x10, R6 ;  /* 0x000000100d0a7819 */ /* 0x000fe40000010e06 */
[----:B------:R-:W-:Y:S02]  /*10f60*/  SHF.L.W.U32.HI R8, R6, 0x10, R13 ;  /* 0x0000001006087819 */ /* 0x000fe40000010e0d */
[----:B------:R-:W-:Y:S02]  /*10f70*/  LOP3.LUT R13, R19, R60, RZ, 0x3c, !PT ;  /* 0x0000003c130d7212 */ /* 0x000fe400078e3cff */
[----:B------:R-:W-:Y:S02]  /*10f80*/  LOP3.LUT R58, R14, R87, RZ, 0x3c, !PT ;  /* 0x000000570e3a7212 */ /* 0x000fe400078e3cff */
[----:B------:R-:W-:Y:S02]  /*10f90*/  IADD3 R56, P1, PT, R62, R13, RZ ;  /* 0x0000000d3e387210 */ /* 0x000fe40007f3e0ff */
[----:B------:R-:W-:-:S02]  /*10fa0*/  IADD3.X R50, PT, PT, R7, R9, R53, P2, P3 ;  /* 0x0000000907327210 */ /* 0x000fc400017e6435 */
[----:B------:R-:W-:Y:S01]  /*10fb0*/  IADD3 R15, P0, PT, R8, R44, RZ ;  /* 0x0000002c080f7210 */ /* 0x000fe20007f1e0ff */
[----:B------:R-:W-:Y:S01]  /*10fc0*/  IMAD.X R57, R88, 0x1, R58, P1 ;  /* 0x0000000158397824 */ /* 0x000fe200008e063a */
[----:B------:R-:W-:Y:S02]  /*10fd0*/  LOP3.LUT R52, R63, R50, RZ, 0x3c, !PT ;  /* 0x000000323f347212 */ /* 0x000fe400078e3cff */
[----:B------:R-:W-:Y:S01]  /*10fe0*/  IADD3 R42, P2, P3, R16, R61, R42 ;  /* 0x0000003d102a7210 */ /* 0x000fe20007b5e02a */
[----:B------:R-:W-:Y:S01]  /*10ff0*/  IMAD.X R6, R10, 0x1, R46, P0 ;  /* 0x000000010a067824 */ /* 0x000fe200000e062e */
[----:B------:R-:W-:Y:S02]  /*11000*/  LOP3.LUT R53, R79, R48, RZ, 0x3c, !PT ;  /* 0x000000304f357212 */ /* 0x000fe400078e3cff */
[----:B------:R-:W-:Y:S02]  /*11010*/  IADD3 R44, P0, PT, R3, R52, RZ ;  /* 0x00000034032c7210 */ /* 0x000fe40007f1e0ff */
[----:B------:R-:W-:-:S02]  /*11020*/  LOP3.LUT R19, R5, R56, RZ, 0x3c, !PT ;  /* 0x0000003805137212 */ /* 0x000fc400078e3cff */
[----:B------:R-:W-:Y:S02]  /*11030*/  LOP3.LUT R4, R4, R57, RZ, 0x3c, !PT ;  /* 0x0000003904047212 */ /* 0x000fe400078e3cff */
[----:B------:R-:W-:Y:S01]  /*11040*/  IADD3.X R49, PT, PT, R47, R18, R43, P2, P3 ;  /* 0x000000122f317210 */ /* 0x000fe200017e642b */
[----:B------:R-:W-:Y:S01]  /*11050*/  IMAD.X R46, R2, 0x1, R53, P0 ;  /* 0x00000001022e7824 */ /* 0x000fe200000e0635 */
[----:B------:R-:W-:Y:S02]  /*11060*/  SHF.L.W.U32.HI R3, R4, 0x8, R19 ;  /* 0x0000000804037819 */ /* 0x000fe40000010e13 */
[----:B------:R-:W-:Y:S02]  /*11070*/  LOP3.LUT R96, R96, R49, RZ, 0x3c, !PT ;  /* 0x0000003160607212 */ /* 0x000fe400078e3cff */
[----:B------:R-:W-:Y:S02]  /*11080*/  SHF.L.W.U32.HI R19, R19, 0x8, R4 ;  /* 0x0000000813137819 */ /* 0x000fe40000010e04 */
[----:B------:R-:W-:-:S02]  /*11090*/  LOP3.LUT R97, R97, R42, RZ, 0x3c, !PT ;  /* 0x0000002a61617212 */ /* 0x000fc400078e3cff */
[----:B------:R-:W-:Y:S02]  /*110a0*/  IADD3 R14, P2, PT, R91, R96, RZ ;  /* 0x000000605b0e7210 */ /* 0x000fe40007f5e0ff */
[----:B------:R-:W-:Y:S02]  /*110b0*/  LOP3.LUT R17, R17, R44, RZ, 0x3c, !PT ;  /* 0x0000002c11117212 */ /* 0x000fe400078e3cff */
[----:B------:R-:W-:Y:S02]  /*110c0*/  LOP3.LUT R2, R7, R46, RZ, 0x3c, !PT ;  /* 0x0000002e07027212 */ /* 0x000fe400078e3cff */
[----:B------:R-:W-:Y:S02]  /*110d0*/  IADD3 R54, P0, P1, R87, R19, R40 ;  /* 0x0000001357367210 */ /* 0x000fe4000791e028 */
[----:B------:R-:W-:Y:S02]  /*110e0*/  LOP3.LUT R9, R12, R15, RZ, 0x3c, !PT ;  /* 0x0000000f0c097212 */ /* 0x000fe400078e3cff */
[----:B------:R-:W-:Y:S01]  /*110f0*/  LOP3.LUT R12, R11, R6, RZ, 0x3c, !PT ;  /* 0x000000060b0c7212 */ /* 0x000fe200078e3cff */
[----:B------:R-:W-:Y:S01]  /*11100*/  IMAD.X R18, R92, 0x1, R97, P2 ;  /* 0x000000015c127824 */ /* 0x000fe200010e0661 */
[----:B------:R-:W-:-:S02]  /*11110*/  SHF.L.W.U32.HI R43, R17, 0x8, R2 ;  /* 0x00000008112b7819 */ /* 0x000fc40000010e02 */
[----:B------:R-:W-:Y:S02]  /*11120*/  IADD3.X R55, PT, PT, R60, R3, R41, P0, P1 ;  /* 0x000000033c377210 */ /* 0x000fe400007e2429 */
[----:B------:R-:W-:Y:S02]  /*11130*/  SHF.L.W.U32.HI R5, R9, 0x1, R12 ;  /* 0x0000000109057819 */ /* 0x000fe40000010e0c */
[----:B------:R-:W-:Y:S02]  /*11140*/  SHF.L.W.U32.HI R9, R12, 0x1, R9 ;  /* 0x000000010c097819 */ /* 0x000fe40000010e09 */
[----:B------:R-:W-:Y:S02]  /*11150*/  SHF.L.W.U32.HI R17, R2, 0x8, R17 ;  /* 0x0000000802117819 */ /* 0x000fe40000010e11 */
[----:B----4-:R-:W-:Y:S02]  /*11160*/  IADD3 R48, P0, P1, R48, R43, R38 ;  /* 0x0000002b30307210 */ /* 0x010fe4000791e026 */
        /* <DEDUP_REMOVED lines=10> */
[----:B------:R-:W-:Y:S02]  /*11210*/  SHF.L.W.U32.HI R39, R47, 0x8, R16 ;  /* 0x000000082f277819 */ /* 0x000fe40000010e10 */
[----:B------:R-:W-:Y:S02]  /*11220*/  IADD3 R52, P0, PT, R12, R56, RZ ;  /* 0x000000380c347210 */ /* 0x000fe40007f1e0ff */
[----:B------:R-:W-:-:S02]  /*11230*/  IADD3 R40, P1, P2, R42, R41, R36 ;  /* 0x000000292a287210 */ /* 0x000fc40007a3e024 */
[----:B------:R-:W-:Y:S01]  /*11240*/  SHF.L.W.U32.HI R7, R11, 0x10, R2 ;  /* 0x000000100b077819 */ /* 0x000fe20000010e02 */
[----:B------:R-:W-:Y:S01]  /*11250*/  IMAD.X R53, R13, 0x1, R57, P0 ;  /* 0x000000010d357824 */ /* 0x000fe200000e0639 */
[----:B------:R-:W-:Y:S02]  /*11260*/  IADD3.X R42, PT, PT, R49, R39, R37, P1, P2 ;  /* 0x00000027312a7210 */ /* 0x000fe40000fe4425 */
[----:B------:R-:W-:Y:S02]  /*11270*/  SHF.L.W.U32.HI R11, R2, 0x10, R11 ;  /* 0x00000010020b7819 */ /* 0x000fe40000010e0b */
        /* <DEDUP_REMOVED lines=9> */
[----:B------:R-:W-:-:S02]  /*11310*/  IADD3 R14, P0, PT, R47, R14, RZ ;  /* 0x0000000e2f0e7210 */ /* 0x000fc40007f1e0ff */
[----:B------:R-:W-:Y:S02]  /*11320*/  LOP3.LUT R43, R43, R44, RZ, 0x3c, !PT ;  /* 0x0000002c2b2b7212 */ /* 0x000fe400078e3cff */
[----:B------:R-:W-:Y:S02]  /*11330*/  LOP3.LUT R36, R17, R46, RZ, 0x3c, !PT ;  /* 0x0000002e11247212 */ /* 0x000fe400078e3cff */
[----:B------:R-:W-:Y:S02]  /*11340*/  SHF.L.W.U32.HI R2, R19, 0x1, R16 ;  /* 0x0000000113027819 */ /* 0x000fe40000010e10 */
[----:B------:R-:W-:Y:S01]  /*11350*/  IADD3 R49, P1, P2, R3, R51, R26 ;  /* 0x0000003303317210 */ /* 0x000fe20007a3e01a */
[----:B------:R-:W-:Y:S01]  /*11360*/  IMAD.X R18, R37, 0x1, R18, P0 ;  /* 0x0000000125127824 */ /* 0x000fe200000e0612 */
[----:B------:R-:W-:Y:S02]  /*11370*/  SHF.L.W.U32.HI R19, R36, 0x1, R43 ;  /* 0x0000000124137819 */ /* 0x000fe40000010e2b */
[----:B------:R-:W-:-:S02]  /*11380*/  IADD3.X R16, PT, PT, R2, R45, R27, P1, P2 ;  /* 0x0000002d02107210 */ /* 0x000fc40000fe441b */
[----:B------:R-:W-:Y:S02]  /*11390*/  SHF.L.W.U32.HI R17, R43, 0x1, R36 ;  /* 0x000000012b117819 */ /* 0x000fe40000010e24 */
[----:B------:R-:W-:Y:S02]  /*113a0*/  IADD3 R43, P0, P1, R19, R54, R30 ;  /* 0x00000036132b7210 */ /* 0x000fe4000791e01e */
[----:B------:R-:W-:Y:S02]  /*113b0*/  LOP3.LUT R38, R37, R16, RZ, 0x3c, !PT ;  /* 0x0000001025267212 */ /* 0x000fe400078e3cff */
[----:B------:R-:W-:Y:S02]  /*113c0*/  LOP3.LUT R27, R41, R14, RZ, 0x3c, !PT ;  /* 0x0000000e291b7212 */ /* 0x000fe400078e3cff */
[----:B------:R-:W-:Y:S02]  /*113d0*/  LOP3.LUT R4, R39, R18, RZ, 0x3c, !PT ;  /* 0x0000001227047212 */ /* 0x000fe400078e3cff */
[----:B------:R-:W-:-:S02]  /*113e0*/  IADD3.X R45, PT, PT, R17, R55, R31, P0, P1 ;  /* 0x00000037112d7210 */ /* 0x000fc400007e241f */
[----:B------:R-:W-:Y:S02]  /*113f0*/  IADD3 R38, P0, PT, R38, R44, RZ ;  /* 0x0000002c26267210 */ /* 0x000fe40007f1e0ff */
[----:B------:R-:W-:Y:S02]  /*11400*/  LOP3.LUT R51, R47, R49, RZ, 0x3c, !PT ;  /* 0x000000312f337212 */ /* 0x000fe400078e3cff */
[----:B------:R-:W-:Y:S02]  /*11410*/  SHF.L.W.U32.HI R31, R4, 0x1, R27 ;  /* 0x00000001041f7819 */ /* 0x000fe40000010e1b */
[----:B------:R-:W-:Y:S01]  /*11420*/  SHF.L.W.U32.HI R27, R27, 0x1, R4 ;  /* 0x000000011b1b7819 */ /* 0x000fe20000010e04 */
[----:B------:R-:W-:Y:S01]  /*11430*/  IMAD.X R51, R51, 0x1, R46, P0 ;  /* 0x0000000133337824 */ /* 0x000fe200000e062e */
[----:B------:R-:W-:Y:S02]  /*11440*/  IADD3 R39, P1, P2, R31, R48, R28 ;  /* 0x000000301f277210 */ /* 0x000fe40007a3e01c */
[----:B------:R-:W-:-:S02]  /*11450*/  LOP3.LUT R36, R10, R45, RZ, 0x3c, !PT ;  /* 0x0000002d0a247212 */ /* 0x000fc400078e3cff */
[----:B------:R-:W-:Y:S02]  /*11460*/  IADD3.X R41, PT, PT, R27, R50, R29, P1, P2 ;  /* 0x000000321b297210 */ /* 0x000fe40000fe441d */
[----:B------:R-:W-:Y:S02]  /*11470*/  IADD3 R36, P0, PT, R36, R14, RZ ;  /* 0x0000000e24247210 */ /* 0x000fe40007f1e0ff */
[----:B------:R-:W-:Y:S02]  /*11480*/  LOP3.LUT R3, R3, R38, RZ, 0x3c, !PT ;  /* 0x0000002603037212 */ /* 0x000fe400078e3cff */
[----:B------:R-:W-:Y:S02]  /*11490*/  LOP3.LUT R2, R2, R51, RZ, 0x3c, !PT ;  /* 0x0000003302027212 */ /* 0x000fe400078e3cff */
[----:B------:R-:W-:Y:S02]  /*114a0*/  LOP3.LUT R92, R8, R43, RZ, 0x3c, !PT ;  /* 0x0000002b085c7212 */ /* 0x000fe400078e3cff */
[----:B------:R-:W-:-:S02]  /*114b0*/  IADD3 R28, P1, P2, R9, R40, R34 ;  /* 0x00000028091c7210 */ /* 0x000fc40007a3e022 */
[----:B------:R-:W-:Y:S01]  /*114c0*/  LOP3.LUT R30, R13, R41, RZ, 0x3c, !PT ;  /* 0x000000290d1e7212 */ /* 0x000fe200078e3cff */
[----:B------:R-:W-:Y:S01]  /*114d0*/  IMAD.X R92, R92, 0x1, R18, P0 ;  /* 0x000000015c5c7824 */ /* 0x000fe200000e0612 */
[----:B------:R-:W-:Y:S02]  /*114e0*/  SHF.L.W.U32.HI R4, R3, 0x8, R2 ;  /* 0x0000000803047819 */ /* 0x000fe40000010e02 */
[----:B------:R-:W-:Y:S02]  /*114f0*/  SHF.L.W.U32.HI R29, R2, 0x8, R3 ;  /* 0x00000008021d7819 */ /* 0x000fe40000010e03 */
[----:B------:R-:W-:Y:S02]  /*11500*/  IADD3.X R34, PT, PT, R5, R42, R35, P1, P2 ;  /* 0x0000002a05227210 */ /* 0x000fe40000fe4423 */
[----:B------:R-:W-:Y:S02]  /*11510*/  IADD3 R30, P2, PT, R30, R15, RZ ;  /* 0x0000000f1e1e7210 */ /* 0x000fe40007f5e0ff */
[----:B------:R-:W-:-:S02]  /*11520*/  LOP3.LUT R3, R12, R39, RZ, 0x3c, !PT ;  /* 0x000000270c037212 */ /* 0x000fc400078e3cff */
[----:B------:R-:W-:Y:S02]  /*11530*/  IADD3 R44, P0, P1, R49, R4, R32 ;  /* 0x00000004312c7210 */ /* 0x000fe4000791e020 */
[----:B------:R-:W-:Y:S01]  /*11540*/  LOP3.LUT R14, R19, R36, RZ, 0x3c, !PT ;  /* 0x00000024130e7212 */ /* 0x000fe200078e3cff */
[----:B------:R-:W-:Y:S01]  /*11550*/  IMAD.X R32, R3, 0x1, R6, P2 ;  /* 0x0000000103207824 */ /* 0x000fe200010e0606 */
[----:B------:R-:W-:Y:S02]  /*11560*/  LOP3.LUT R17, R17, R92, RZ, 0x3c, !PT ;  /* 0x0000005c11117212 */ /* 0x000fe400078e3cff */
[----:B------:R-:W-:Y:S02]  /*11570*/  IADD3.X R6, PT, PT, R16, R29, R33, P0, P1 ;  /* 0x0000001d10067210 */ /* 0x000fe400007e2421 */
[----:B------:R-:W-:Y:S02]  /*11580*/  SHF.L.W.U32.HI R15, R17, 0x8, R14 ;  /* 0x00000008110f7819 */ /* 0x000fe40000010e0e */
[----:B------:R-:W-:-:S02]  /*11590*/  SHF.L.W.U32.HI R14, R14, 0x8, R17 ;  /* 0x000000080e0e7819 */ /* 0x000fc40000010e11 */
[----:B------:R-:W-:Y:S02]  /*115a0*/  LOP3.LUT R37, R44, R37, R16, 0x96, !PT ;  /* 0x000000252c257212 */ /* 0x000fe400078e9610 */
[----:B------:R-:W-:Y:S02]  /*115b0*/  LOP3.LUT R96, R6, R47, R49, 0x96, !PT ;  /* 0x0000002f06607212 */ /* 0x000fe400078e9631 */
[----:B------:R-:W-:Y:S02]  /*115c0*/  LOP3.LUT R26, R11, R34, RZ, 0x3c, !PT ;  /* 0x000000220b1a7212 */ /* 0x000fe400078e3cff */
[----:B------:R-:W-:Y:S02]  /*115d0*/  IADD3 R87, P0, P1, R43, R14, R22 ;  /* 0x0000000e2b577210 */ /* 0x000fe4000791e016 */
[----:B------:R-:W-:Y:S02]  /*115e0*/  SHF.L.W.U32.HI R97, R37, 0x10, R96 ;  /* 0x0000001025617819 */ /* 0x000fe40000010e60 */
[----:B------:R-:W-:-:S02]  /*115f0*/  IADD3 R26, P2, PT, R26, R52, RZ ;  /* 0x000000341a1a7210 */ /* 0x000fc40007f5e0ff */
[----:B------:R-:W-:Y:S02]  /*11600*/  LOP3.LUT R2, R7, R28, RZ, 0x3c, !PT ;  /* 0x0000001c07027212 */ /* 0x000fe400078e3cff */
[----:B------:R-:W-:Y:S02]  /*11610*/  IADD3.X R49, PT, PT, R45, R15, R23, P0, P1 ;  /* 0x0000000f2d317210 */ /* 0x000fe400007e2417 */
[----:B------:R-:W-:Y:S02]  /*11620*/  SHF.L.W.U32.HI R96, R96, 0x10, R37 ;  /* 0x0000001060607819 */ /* 0x000fe40000010e25 */
[----:B------:R-:W-:Y:S01]  /*11630*/  IADD3 R3, P0, PT, R97, R38, RZ ;  /* 0x0000002661037210 */ /* 0x000fe20007f1e0ff */
[----:B------:R-:W-:Y:S01]  /*11640*/  IMAD.X R22, R2, 0x1, R53, P2 ;  /* 0x0000000102167824 */ /* 0x000fe200010e0635 */
[----:B------:R-:W-:Y:S02]  /*11650*/  LOP3.LUT R31, R31, R30, RZ, 0x3c, !PT ;  /* 0x0000001e1f1f7212 */ /* 0x000fe400078e3cff */
[----:B------:R-:W-:Y:S01]  /*11660*/  LOP3.LUT R18, R27, R32, RZ, 0x3c, !PT ;  /* 0x000000201b127212 */ /* 0x000fe200078e3cff */
[----:B------:R-:W-:Y:S01]  /*11670*/  IMAD.X R2, R96, 0x1, R51, P0 ;  /* 0x0000000160027824 */ /* 0x000fe200000e0633 */
[----:B------:R-:W-:-:S02]  /*11680*/  LOP3.LUT R9, R9, R26, RZ, 0x3c, !PT ;  /* 0x0000001a09097212 */ /* 0x000fc400078e3cff */
[----:B------:R-:W-:Y:S02]  /*11690*/  SHF.L.W.U32.HI R16, R18, 0x8, R31 ;  /* 0x0000000812107819 */ /* 0x000fe40000010e1f */
[----:B------:R-:W-:Y:S02]  /*116a0*/  SHF.L.W.U32.HI R27, R31, 0x8, R18 ;  /* 0x000000081f1b7819 */ /* 0x000fe40000010e12 */
[----:B------:R-:W-:Y:S02]  /*116b0*/  LOP3.LUT R18, R5, R22, RZ, 0x3c, !PT ;  /* 0x0000001605127212 */ /* 0x000fe400078e3cff */
[----:B------:R-:W-:Y:S02]  /*116c0*/  LOP3.LUT R17, R49, R8, R43, 0x96, !PT ;  /* 0x0000000831117212 */ /* 0x000fe400078e962b */
[----:B------:R-:W-:Y:S02]  /*116d0*/  LOP3.LUT R38, R29, R2, RZ, 0x3c, !PT ;  /* 0x000000021d267212 */ /* 0x000fe400078e3cff */
[----:B------:R-:W-:-:S02]  /*116e0*/  IADD3 R8, P1, P2, R39, R27, R24 ;  /* 0x0000001b27087210 */ /* 0x000fc40007a3e018 */
[----:B------:R-:W-:Y:S02]  /*116f0*/  SHF.L.W.U32.HI R29, R9, 0x8, R18 ;  /* 0x00000008091d7819 */ /* 0x000fe40000010e12 */
[----:B------:R-:W-:Y:S02]  /*11700*/  SHF.L.W.U32.HI R23, R18, 0x8, R9 ;  /* 0x0000000812177819 */ /* 0x000fe40000010e09 */
[----:B------:R-:W-:Y:S02]  /*11710*/  LOP3.LUT R10, R87, R10, R45, 0x96, !PT ;  /* 0x0000000a570a7212 */ /* 0x000fe400078e962d */
[----:B------:R-:W-:Y:S02]  /*11720*/  IADD3.X R9, PT, PT, R41, R16, R25, P1, P2 ;  /* 0x0000001029097210 */ /* 0x000fe40000fe4419 */
[----:B------:R-:W-:Y:S02]  /*11730*/  IADD3 R61, P1, P2, R28, R29, R20 ;  /* 0x0000001d1c3d7210 */ /* 0x000fe40007a3e014 */
[----:B------:R-:W-:-:S02]  /*11740*/  SHF.L.W.U32.HI R46, R10, 0x10, R17 ;  /* 0x000000100a2e7819 */ /* 0x000fc40000010e11 */
[----:B------:R-:W-:Y:S02]  /*11750*/  IADD3.X R18, PT, PT, R34, R23, R21, P1, P2 ;  /* 0x0000001722127210 */ /* 0x000fe40000fe4415 */
[----:B------:R-:W-:Y:S02]  /*11760*/  IADD3 R91, P0, PT, R46, R36, RZ ;  /* 0x000000242e5b7210 */ /* 0x000fe40007f1e0ff */
[----:B------:R-:W-:Y:S02]  /*11770*/  LOP3.LUT R13, R8, R13, R41, 0x96, !PT ;  /* 0x0000000d080d7212 */ /* 0x000fe400078e9629 */
[----:B------:R-:W-:Y:S02]  /*11780*/  LOP3.LUT R12, R9, R12, R39, 0x96, !PT ;  /* 0x0000000c090c7212 */ /* 0x000fe400078e9627 */
[----:B------:R-:W-:Y:S02]  /*11790*/  LOP3.LUT R11, R61, R11, R34, 0x96, !PT ;  /* 0x0000000b3d0b7212 */ /* 0x000fe400078e9622 */
[----:B------:R-:W-:-:S02]  /*117a0*/  LOP3.LUT R20, R18, R7, R28, 0x96, !PT ;  /* 0x0000000712147212 */ /* 0x000fc400078e961c */
[----:B------:R-:W-:Y:S02]  /*117b0*/  SHF.L.W.U32.HI R10, R17, 0x10, R10 ;  /* 0x00000010110a7819 */ /* 0x000fe40000010e0a */
[----:B------:R-:W-:Y:S02]  /*117c0*/  LOP3.LUT R17, R14, R91, RZ, 0x3c, !PT ;  /* 0x0000005b0e117212 */ /* 0x000fe400078e3cff */
        /* <DEDUP_REMOVED lines=10> */
[----:B------:R-:W-:Y:S02]  /*11870*/  IMAD.X R15, R19, 0x1, R32, P0 ;  /* 0x00000001130f7824 */ /* 0x000fe400000e0620 */
[----:B------:R-:W-:Y:S01]  /*11880*/  IMAD.X R88, R63, 0x1, R22, P1 ;  /* 0x000000013f587824 */ /* 0x000fe200008e0616 */
[----:B------:R-:W-:Y:S02]  /*11890*/  LOP3.LUT R5, R4, R3, RZ, 0x3c, !PT ;  /* 0x0000000304057212 */ /* 0x000fe400078e3cff */
[----:B------:R-:W-:-:S02]  /*118a0*/  LOP3.LUT R27, R27, R12, RZ, 0x3c, !PT ;  /* 0x0000000c1b1b7212 */ /* 0x000fc400078e3cff */
[----:B------:R-:W-:Y:S02]  /*118b0*/  LOP3.LUT R16, R16, R15, RZ, 0x3c, !PT ;  /* 0x0000000f10107212 */ /* 0x000fe400078e3cff */
[----:B------:R-:W-:Y:S02]  /*118c0*/  LOP3.LUT R11, R29, R62, RZ, 0x3c, !PT ;  /* 0x0000003e1d0b7212 */ /* 0x000fe400078e3cff */
[----:B------:R-:W-:Y:S02]  /*118d0*/  LOP3.LUT R20, R23, R88, RZ, 0x3c, !PT ;  /* 0x0000005817147212 */ /* 0x000fe400078e3cff */
[----:B------:R-:W-:Y:S02]  /*118e0*/  SHF.L.W.U32.HI R4, R5, 0x1, R38 ;  /* 0x0000000105047819 */ /* 0x000fe40000010e26 */
[----:B------:R-:W-:Y:S02]  /*118f0*/  SHF.L.W.U32.HI R7, R17, 0x1, R24 ;  /* 0x0000000111077819 */ /* 0x000fe40000010e18 */
        /* <DEDUP_REMOVED lines=8> */
[----:B------:R-:W0:Y:S01]  /*11980*/  LDCU UR4, c[0x3][0x4] ;  /* 0x00c00080ff0477ac */ /* 0x000e220008000800 */
[----:B------:R-:W-:Y:S02]  /*11990*/  LOP3.LUT R12, R12, UR21, R44, 0x96, !PT ;  /* 0x000000150c0c7c12 */ /* 0x000fe4000f8e962c */
[----:B------:R-:W-:Y:S01]  /*119a0*/  LOP3.LUT R25, R46, UR20, R11, 0x96, !PT ;  /* 0x000000142e197c12 */ /* 0x000fe2000f8e960b */
[----:B------:R-:W1:Y:S01]  /*119b0*/  LDCU.128 UR24, c[0x3][0x10] ;  /* 0x00c00200ff1877ac */ /* 0x000e620008000c00 */
[----:B------:R-:W-:Y:S02]  /*119c0*/  LOP3.LUT R45, R12, 0x1010040, RZ, 0x3c, !PT ;  /* 0x010100400c2d7812 */ /* 0x000fe400078e3cff */
[----:B------:R-:W-:Y:S01]  /*119d0*/  LOP3.LUT R79, R79, UR18, R17, 0x96, !PT ;  /* 0x000000124f4f7c12 */ /* 0x000fe2000f8e9611 */
[----:B------:R-:W2:Y:S01]  /*119e0*/  LDCU.64 UR22, c[0x3][0x28] ;  /* 0x00c00500ff1677ac */ /* 0x000ea20008000a00 */
[----:B------:R-:W-:Y:S01]  /*119f0*/  LOP3.LUT R28, R63, UR19, R7, 0x96, !PT ;  /* 0x000000133f1c7c12 */ /* 0x000fe2000f8e9607 */
[----:B------:R-:W3:Y:S03]  /*11a00*/  LDCU.64 UR12, c[0x3][0x8] ;  /* 0x00c00100ff0c77ac */ /* 0x000ee60008000a00 */
[----:B------:R-:W-:-:S02]  /*11a10*/  SHF.R.U32.HI R43, RZ, 0x8, R28 ;  /* 0x00000008ff2b7819 */ /* 0x000fc4000001161c */
[--C-:B------:R-:W-:Y:S01]  /*11a20*/  SHF.R.U32.HI R44, RZ, 0x10, R28.reuse ;  /* 0x00000010ff2c7819 */ /* 0x100fe2000001161c */
[----:B------:R-:W4:Y:S01]  /*11a30*/  LDCU.64 UR20, c[0x3][0x38] ;  /* 0x00c00700ff1477ac */ /* 0x000f220008000a00 */
[----:B------:R-:W-:Y:S02]  /*11a40*/  SHF.R.U32.HI R41, RZ, 0x18, R28 ;  /* 0x00000018ff297819 */ /* 0x000fe4000001161c */
[----:B0-----:R-:W-:Y:S01]  /*11a50*/  LOP3.LUT R86, R15, UR4, R6, 0x96, !PT ;  /* 0x000000040f567c12 */ /* 0x001fe2000f8e9606 */
[----:B------:R-:W0:Y:S01]  /*11a60*/  LDCU UR14, c[0x3][0x24] ;  /* 0x00c00480ff0e77ac */ /* 0x000e220008000800 */
[----:B------:R-:W-:Y:S02]  /*11a70*/  SHF.R.U64 R50, R79, 0x8, R28 ;  /* 0x000000084f327819 */ /* 0x000fe4000000121c */
[----:B-1----:R-:W-:Y:S01]  /*11a80*/  LOP3.LUT R90, R2, UR25, R9, 0x96, !PT ;  /* 0x00000019025a7c12 */ /* 0x002fe2000f8e9609 */
[----:B------:R-:W-:Y:S01]  /*11a90*/  UISETP.LT.U32.AND UP0, UPT, UR6, 0x40, UPT ;  /* 0x000000400600788c */ /* 0x000fe2000bf01070 */
[----:B------:R-:W-:-:S02]  /*11aa0*/  SHF.R.U32.HI R2, RZ, 0x10, R86 ;  /* 0x00000010ff027819 */ /* 0x000fc40000011656 */
[----:B--2---:R-:W-:Y:S01]  /*11ab0*/  LOP3.LUT R93, R14, UR22, R5, 0x96, !PT ;  /* 0x000000160e5d7c12 */ /* 0x004fe2000f8e9605 */
[----:B------:R-:W-:Y:S01]  /*11ac0*/  USEL UR4, UR6, 0x40, UP0 ;  /* 0x0000004006047887 */ /* 0x000fe20008000000 */
[----:B------:R-:W-:Y:S01]  /*11ad0*/  LOP3.LUT R30, R19, UR23, R4, 0x96, !PT ;  /* 0x00000017131e7c12 */ /* 0x000fe2000f8e9604 */
[----:B------:R-:W-:Y:S01]  /*11ae0*/  UISETP.GE.U32.AND UP0, UPT, UR6, 0x4, UPT ;  /* 0x000000040600788c */ /* 0x000fe2000bf06070 */
[--C-:B------:R-:W-:Y:S02]  /*11af0*/  SHF.R.U32.HI R5, RZ, 0x18, R86.reuse ;  /* 0x00000018ff057819 */ /* 0x100fe40000011656 */
[----:B---3--:R-:W-:Y:S02]  /*11b00*/  LOP3.LUT R87, R62, UR12, R87, 0x96, !PT ;  /* 0x0000000c3e577c12 */ /* 0x008fe4000f8e9657 */
[----:B------:R-:W-:Y:S02]  /*11b10*/  LOP3.LUT R88, R88, UR13, R49, 0x96, !PT ;  /* 0x0000000d58587c12 */ /* 0x000fe4000f8e9631 */
[----:B------:R-:W-:-:S02]  /*11b20*/  SHF.R.U64 R4, R45, 0x10, R86 ;  /* 0x000000102d047819 */ /* 0x000fc40000001256 */
[----:B------:R-:W-:Y:S02]  /*11b30*/  SHF.R.U64 R9, R45, 0x18, R86 ;  /* 0x000000182d097819 */ /* 0x000fe40000001256 */
[----:B------:R-:W-:Y:S02]  /*11b40*/  LOP3.LUT R89, R3, UR24, R8, 0x96, !PT ;  /* 0x0000001803597c12 */ /* 0x000fe4000f8e9608 */
[----:B------:R-:W-:Y:S02]  /*11b50*/  PRMT R5, R2, 0x3340, R5 ;  /* 0x0000334002057816 */ /* 0x000fe40000000005 */
[----:B------:R-:W-:Y:S02]  /*11b60*/  PRMT R9, R4, 0x3340, R9 ;  /* 0x0000334004097816 */ /* 0x000fe40000000009 */
[C-C-:B------:R-:W-:Y:S02]  /*11b70*/  SHF.R.U64 R3, R87.reuse, 0x10, R88.reuse ;  /* 0x0000001057037819 */ /* 0x140fe40000001258 */
[----:B------:R-:W-:-:S02]  /*11b80*/  SHF.R.U64 R2, R87, 0x18, R88 ;  /* 0x0000001857027819 */ /* 0x000fc40000001258 */
[----:B------:R-:W-:Y:S02]  /*11b90*/  SHF.R.U64 R4, R87, 0x8, R88 ;  /* 0x0000000857047819 */ /* 0x000fe40000001258 */
[----:B------:R-:W-:Y:S02]  /*11ba0*/  SHF.R.U32.HI R11, RZ, 0x8, R86 ;  /* 0x00000008ff0b7819 */ /* 0x000fe40000011656 */
[----:B------:R-:W-:Y:S02]  /*11bb0*/  PRMT R6, R3, 0x3340, R2 ;  /* 0x0000334003067816 */ /* 0x000fe40000000002 */
[----:B----4-:R-:W-:Y:S02]  /*11bc0*/  LOP3.LUT R96, R96, UR21, R47, 0x96, !PT ;  /* 0x0000001560607c12 */ /* 0x010fe4000f8e962f */
[----:B------:R-:W-:Y:S02]  /*11bd0*/  PRMT R3, R87, 0x3340, R4 ;  /* 0x0000334057037816 */ /* 0x000fe40000000004 */
[----:B------:R-:W-:-:S02]  /*11be0*/  SHF.R.U64 R52, R79, 0x10, R28 ;  /* 0x000000104f347819 */ /* 0x000fc4000000121c */
[----:B------:R-:W-:Y:S02]  /*11bf0*/  SHF.R.U64 R47, R79, 0x18, R28 ;  /* 0x000000184f2f7819 */ /* 0x000fe4000000121c */
        /* <DEDUP_REMOVED lines=8> */
[----:B------:R-:W-:Y:S02]  /*11c80*/  PRMT R6, R3, 0x5410, R6 ;  /* 0x0000541003067816 */ /* 0x000fe40000000006 */
[----:B------:R-:W-:Y:S02]  /*11c90*/  PRMT R5, R4, 0x5410, R5 ;  /* 0x0000541004057816 */ /* 0x000fe40000000005 */
[----:B------:R-:W-:-:S02]  /*11ca0*/  SHF.R.U64 R4, R45, 0x8, R86 ;  /* 0x000000082d047819 */ /* 0x000fc40000001256 */
[--C-:B------:R-:W-:Y:S02]  /*11cb0*/  SHF.R.U32.HI R21, RZ, 0x8, R88.reuse ;  /* 0x00000008ff157819 */ /* 0x100fe40000011658 */
[--C-:B------:R-:W-:Y:S02]  /*11cc0*/  SHF.R.U32.HI R20, RZ, 0x10, R88.reuse ;  /* 0x00000010ff147819 */ /* 0x100fe40000011658 */
[----:B------:R-:W-:Y:S02]  /*11cd0*/  SHF.R.U32.HI R3, RZ, 0x18, R88 ;  /* 0x00000018ff037819 */ /* 0x000fe40000011658 */
[--C-:B------:R-:W-:Y:S02]  /*11ce0*/  SHF.R.U32.HI R33, RZ, 0x8, R92.reuse ;  /* 0x00000008ff217819 */ /* 0x100fe4000001165c */
[--C-:B------:R-:W-:Y:S02]  /*11cf0*/  SHF.R.U32.HI R32, RZ, 0x10, R92.reuse ;  /* 0x00000010ff207819 */ /* 0x100fe4000001165c */
[----:B------:R-:W-:-:S02]  /*11d00*/  SHF.R.U32.HI R27, RZ, 0x18, R92 ;  /* 0x00000018ff1b7819 */ /* 0x000fc4000001165c */
[C-C-:B------:R-:W-:Y:S02]  /*11d10*/  SHF.R.U64 R34, R91.reuse, 0x8, R92.reuse ;  /* 0x000000085b227819 */ /* 0x140fe4000000125c */
[C-C-:B------:R-:W-:Y:S02]  /*11d20*/  SHF.R.U64 R36, R91.reuse, 0x10, R92.reuse ;  /* 0x000000105b247819 */ /* 0x140fe4000000125c */
[----:B------:R-:W-:Y:S02]  /*11d30*/  SHF.R.U64 R29, R91, 0x18, R92 ;  /* 0x000000185b1d7819 */ /* 0x000fe4000000125c */
[----:B0-----:R-:W-:Y:S02]  /*11d40*/  LOP3.LUT R84, R10, UR14, R13, 0x96, !PT ;  /* 0x0000000e0a547c12 */ /* 0x001fe4000f8e960d */
        /* <DEDUP_REMOVED lines=9> */
[--C-:B------:R-:W-:Y:S02]  /*11de0*/  SHF.R.U32.HI R35, RZ, 0x8, R90.reuse ;  /* 0x00000008ff237819 */ /* 0x100fe4000001165a */
[--C-:B------:R-:W-:Y:S02]  /*11df0*/  SHF.R.U32.HI R38, RZ, 0x10, R90.reuse ;  /* 0x00000010ff267819 */ /* 0x100fe4000001165a */
[--C-:B------:R-:W-:Y:S02]  /*11e00*/  SHF.R.U32.HI R31, RZ, 0x18, R90.reuse ;  /* 0x00000018ff1f7819 */ /* 0x100fe4000001165a */
[C-C-:B------:R-:W-:Y:S02]  /*11e10*/  SHF.R.U64 R40, R89.reuse, 0x8, R90.reuse ;  /* 0x0000000859287819 */ /* 0x140fe4000000125a */
        /* <DEDUP_REMOVED lines=10> */
[----:B------:R-:W-:Y:S02]  /*11ec0*/  PRMT R11, R10, 0x5410, R11 ;  /* 0x000054100a0b7816 */ /* 0x000fe4000000000b */
[----:B------:R-:W-:Y:S01]  /*11ed0*/  PRMT R10, R13, 0x5410, R12 ;  /* 0x000054100d0a7816 */ /* 0x000fe2000000000c */
[----:B------:R0:W-:Y:S01]  /*11ee0*/  STL.128 [R1], R4 ;  /* 0x0000000401007387 */ /* 0x0001e20000100c00 */
        /* <DEDUP_REMOVED lines=44> */
[----:B------:R-:W-:-:S11]  /*121b0*/  IMAD.MOV.U32 R0, RZ, RZ, RZ ;  /* 0x000000ffff007224 */ /* 0x000fd600078e00ff */
.L_x_45:
[----:B0-----:R-:W-:-:S05]  /*121c0*/  IMAD.IADD R12, R1, 0x1, R0 ;  /* 0x00000001010c7824 */ /* 0x001fca00078e0200 */
[----:B-1----:R-:W2:Y:S01]  /*121d0*/  LDL R4, [R12] ;  /* 0x000000000c047983 */ /* 0x002ea20000100800 */
        /* <DEDUP_REMOVED lines=10> */
[----:B------:R1:W-:Y:S01]  /*12280*/  STL.U8 [R10+0x2000], R5 ;  /* 0x002000050a007387 */ /* 0x0003e20000100000 */
[----:B------:R-:W-:-:S03]  /*12290*/  PRMT R4, R4, 0x7773, RZ ;  /* 0x0000777304047816 */ /* 0x000fc600000000ff */
[----:B------:R1:W-:Y:S04]  /*122a0*/  STL.U8 [R11+0x2000], R6 ;  /* 0x002000060b007387 */ /* 0x0003e80000100000 */
[----:B------:R1:W-:Y:S04]  /*122b0*/  STL.U8 [R8+0x2000], R7 ;  /* 0x0020000708007387 */ /* 0x0003e80000100000 */
[----:B------:R1:W-:Y:S01]  /*122c0*/  STL.U8 [R9+0x2000], R4 ;  /* 0x0020000409007387 */ /* 0x0003e20000100000 */
[----:B------:R-:W-:Y:S05]  /*122d0*/  @P0 BRA `(.L_x_45) ;  /* 0xfffffffc00b80947 */ /* 0x000fea000383ffff */
[----:B------:R-:W-:-:S07]  /*122e0*/  IMAD.U32 R24, RZ, RZ, UR12 ;  /* 0x0000000cff187e24 */ /* 0x000fce000f8e00ff */
.L_x_44:
[----:B------:R-:W-:Y:S01]  /*122f0*/  ULOP3.LUT UP0, UR12, UR4, 0x3, URZ, 0xc0, !UPT ;  /* 0x00000003040c7892 */ /* 0x000fe2000f80c0ff */
[----:B------:R-:W-:-:S08]  /*12300*/  IMAD.MOV.U32 R0, RZ, RZ, R26 ;  /* 0x000000ffff007224 */ /* 0x000fd000078e001a */
[----:B------:R-:W-:Y:S05]  /*12310*/  BRA.U !UP0, `(.L_x_46) ;  /* 0x0000000108447547 */ /* 0x000fea000b800000 */
[----:B------:R-:W-:-:S05]  /*12320*/  IMAD.IADD R24, R1, 0x1, R24 ;  /* 0x0000000101187824 */ /* 0x000fca00078e0218 */
[----:B01----:R-:W2:Y:S01]  /*12330*/  LDL.U8 R4, [R24] ;  /* 0x0000000018047983 */ /* 0x003ea20000100000 */
[----:B------:R-:W-:Y:S01]  /*12340*/  IMAD.IADD R5, R1, 0x1, R26 ;  /* 0x0000000101057824 */ /* 0x000fe200078e021a */
[----:B------:R-:W-:Y:S01]  /*12350*/  UISETP.NE.AND UP0, UPT, UR12, 0x1, UPT ;  /* 0x000000010c00788c */ /* 0x000fe2000bf05270 */
[----:B------:R-:W-:-:S03]  /*12360*/  VIADD R0, R26, 0x1 ;  /* 0x000000011a007836 */ /* 0x000fc60000000000 */
[----:B--2---:R2:W-:Y:S05]  /*12370*/  STL.U8 [R5+0x2000], R4 ;  /* 0x0020000405007387 */ /* 0x0045ea0000100000 */
[----:B------:R-:W-:Y:S05]  /*12380*/  BRA.U !UP0, `(.L_x_46) ;  /* 0x0000000108287547 */ /* 0x000fea000b800000 */
[----:B--2---:R-:W2:Y:S01]  /*12390*/  LDL.U8 R4, [R24+0x1] ;  /* 0x0000010018047983 */ /* 0x004ea20000100000 */
[----:B------:R-:W-:Y:S01]  /*123a0*/  IMAD.IADD R5, R1, 0x1, R0 ;  /* 0x0000000101057824 */ /* 0x000fe200078e0200 */
[----:B------:R-:W-:Y:S01]  /*123b0*/  UISETP.NE.AND UP0, UPT, UR12, 0x2, UPT ;  /* 0x000000020c00788c */ /* 0x000fe2000bf05270 */
[----:B------:R-:W-:-:S03]  /*123c0*/  VIADD R0, R26, 0x2 ;  /* 0x000000021a007836 */ /* 0x000fc60000000000 */
[----:B--2---:R3:W-:Y:S05]  /*123d0*/  STL.U8 [R5+0x2000], R4 ;  /* 0x0020000405007387 */ /* 0x0047ea0000100000 */
[----:B------:R-:W-:Y:S05]  /*123e0*/  BRA.U !UP0, `(.L_x_46) ;  /* 0x0000000108107547 */ /* 0x000fea000b800000 */
[----:B---3--:R-:W2:Y:S01]  /*123f0*/  LDL.U8 R4, [R24+0x2] ;  /* 0x0000020018047983 */ /* 0x008ea20000100000 */
[----:B------:R-:W-:Y:S02]  /*12400*/  IMAD.IADD R5, R1, 0x1, R0 ;  /* 0x0000000101057824 */ /* 0x000fe400078e0200 */
[----:B------:R-:W-:-:S03]  /*12410*/  VIADD R0, R26, 0x3 ;  /* 0x000000031a007836 */ /* 0x000fc60000000000 */
[----:B--2---:R4:W-:Y:S04]  /*12420*/  STL.U8 [R5+0x2000], R4 ;  /* 0x0020000405007387 */ /* 0x0049e80000100000 */
.L_x_46:
[----:B------:R-:W-:Y:S01]  /*12430*/  UIADD3 UR6, UPT, UPT, -UR4, UR6, URZ ;  /* 0x0000000604067290 */ /* 0x000fe2000fffe1ff */
[C-C-:B0-----:R-:W-:Y:S02]  /*12440*/  SHF.R.U64 R18, R87.reuse, 0x8, R88.reuse ;  /* 0x0000000857127819 */ /* 0x141fe40000001258 */
[----:B------:R-:W-:Y:S01]  /*12450*/  SHF.R.U64 R17, R87, 0x10, R88 ;  /* 0x0000001057117819 */ /* 0x000fe20000001258 */
[----:B------:R-:W-:Y:S01]  /*12460*/  UISETP.NE.AND UP0, UPT, UR6, URZ, UPT ;  /* 0x000000ff0600728c */ /* 0x000fe2000bf05270 */
[--C-:B------:R-:W-:Y:S02]  /*12470*/  SHF.R.U32.HI R16, RZ, 0x18, R86.reuse ;  /* 0x00000018ff107819 */ /* 0x100fe40000011656 */
[--C-:B------:R-:W-:Y:S02]  /*12480*/  SHF.R.U32.HI R19, RZ, 0x10, R86.reuse ;  /* 0x00000010ff137819 */ /* 0x100fe40000011656 */
[--C-:B------:R-:W-:Y:S02]  /*12490*/  SHF.R.U32.HI R23, RZ, 0x8, R86.reuse ;  /* 0x00000008ff177819 */ /* 0x100fe40000011656 */
[----:B------:R-:W-:-:S02]  /*124a0*/  SHF.R.U64 R24, R45, 0x18, R86 ;  /* 0x000000182d187819 */ /* 0x000fc40000001256 */
[C-C-:B------:R-:W-:Y:S02]  /*124b0*/  SHF.R.U64 R63, R45.reuse, 0x10, R86.reuse ;  /* 0x000000102d3f7819 */ /* 0x140fe40000001256 */
[----:B------:R-:W-:Y:S01]  /*124c0*/  SHF.R.U64 R26, R45, 0x8, R86 ;  /* 0x000000082d1a7819 */ /* 0x000fe20000001256 */
[----:B------:R-:W-:Y:S06]  /*124d0*/  BRA.U UP0, `(.L_x_47) ;  /* 0xffffffd900c47547 */ /* 0x000fec000b83ffff */
.L_x_41:
[----:B------:R-:W5:Y:S01]  /*124e0*/  LDCU UR4, c[0x0][0x3ac] ;  /* 0x00007580ff0477ac */ /* 0x000f620008000800 */
[----:B01234-:R-:W-:Y:S02]  /*124f0*/  IMAD.MOV.U32 R4, RZ, RZ, 0x40 ;  /* 0x00000040ff047424 */ /* 0x01ffe400078e00ff */
[----:B------:R-:W-:Y:S01]  /*12500*/  IMAD.MOV.U32 R5, RZ, RZ, 0x0 ;  /* 0x00000000ff057424 */ /* 0x000fe200078e00ff */
[----:B-----5:R-:W-:-:S09]  /*12510*/  UISETP.NE.AND UP0, UPT, UR4, URZ, UPT ;  /* 0x000000ff0400728c */ /* 0x020fd2000bf05270 */
[----:B------:R-:W-:Y:S05]  /*12520*/  BRA.U !UP0, `(.L_x_48) ;  /* 0x0000042508d87547 */ /* 0x000fea000b800000 */
[----:B------:R-:W-:Y:S02]  /*12530*/  UIADD3 UR19, UPT, UPT, UR5, 0x3400, URZ ;  /* 0x0000340005137890 */ /* 0x000fe4000fffe0ff */
[----:B------:R-:W-:Y:S02]  /*12540*/  UIADD3 UR10, UPT, UPT, UR5, 0x2000, URZ ;  /* 0x00002000050a7890 */ /* 0x000fe4000fffe0ff */
[----:B------:R-:W-:Y:S01]  /*12550*/  UIADD3 UR7, UPT, UPT, UR5, 0x3450, URZ ;  /* 0x0000345005077890 */ /* 0x000fe2000fffe0ff */
[----:B------:R-:W-:-:S11]  /*12560*/  UMOV UR4, URZ ;  /* 0x000000ff00047c82 */ /* 0x000fd60008000000 */
.L_x_277:
[----:B0-----:R-:W0:Y:S01]  /*12570*/  LDCU UR5, c[0x0][0x3b0] ;  /* 0x00007600ff0577ac */ /* 0x001e220008000800 */
[----:B-1----:R-:W1:Y:S01]  /*12580*/  LDCU.64 UR12, c[0x3][0x30] ;  /* 0x00c00600ff0c77ac */ /* 0x002e620008000a00 */
[----:B--2---:R-:W2:Y:S01]  /*12590*/  LDCU.64 UR14, c[0x3][0x10] ;  /* 0x00c00200ff0e77ac */ /* 0x004ea20008000a00 */
[----:B------:R-:W3:Y:S01]  /*125a0*/  LDCU.64 UR20, c[0x3][0x8] ;  /* 0x00c00100ff1477ac */ /* 0x000ee20008000a00 */
[----:B------:R-:W4:Y:S01]  /*125b0*/  LDCU.64 UR22, c[0x3][URZ] ;  /* 0x00c00000ff1677ac */ /* 0x000f220008000a00 */
[----:B0-----:R-:W-:-:S13]  /*125c0*/  ISETP.NE.AND P0, PT, RZ, UR5, PT ;  /* 0x00000005ff007c0c */ /* 0x001fda000bf05270 */
[----:B------:R0:W5:Y:S01]  /*125d0*/  @!P0 LDL.64 R108, [R1+0x3830] ;  /* 0x00383000016c8983 */ /* 0x0001620000100a00 */
[----:B-1----:R-:W-:Y:S01]  /*125e0*/  ULOP3.LUT UR12, URZ, UR12, URZ, 0x33, !UPT ;  /* 0x0000000cff0c7292 */ /* 0x002fe2000f8e33ff */
[----:B--2---:R-:W-:Y:S01]  /*125f0*/  IMAD.U32 R117, RZ, RZ, UR14 ;  /* 0x0000000eff757e24 */ /* 0x004fe2000f8e00ff */
[----:B------:R-:W-:Y:S01]  /*12600*/  ULOP3.LUT UR13, URZ, UR13, URZ, 0x33, !UPT ;  /* 0x0000000dff0d7292 */ /* 0x000fe2000f8e33ff */
[----:B------:R-:W-:Y:S02]  /*12610*/  IMAD.U32 R2, RZ, RZ, UR15 ;  /* 0x0000000fff027e24 */ /* 0x000fe4000f8e00ff */
[----:B---3--:R-:W-:Y:S02]  /*12620*/  IMAD.U32 R3, RZ, RZ, UR20 ;  /* 0x00000014ff037e24 */ /* 0x008fe4000f8e00ff */
[----:B------:R-:W-:Y:S02]  /*12630*/  IMAD.U32 R0, RZ, RZ, UR21 ;  /* 0x00000015ff007e24 */ /* 0x000fe4000f8e00ff */
[----:B----4-:R-:W-:-:S02]  /*12640*/  IMAD.U32 R123, RZ, RZ, UR22 ;  /* 0x00000016ff7b7e24 */ /* 0x010fc4000f8e00ff */
[----:B------:R-:W-:Y:S02]  /*12650*/  IMAD.U32 R116, RZ, RZ, UR23 ;  /* 0x00000017ff747e24 */ /* 0x000fe4000f8e00ff */
[----:B------:R-:W-:Y:S02]  /*12660*/  IMAD.U32 R121, RZ, RZ, UR12 ;  /* 0x0000000cff797e24 */ /* 0x000fe4000f8e00ff */
[----:B------:R-:W-:Y:S01]  /*12670*/  IMAD.U32 R119, RZ, RZ, UR13 ;  /* 0x0000000dff777e24 */ /* 0x000fe2000f8e00ff */
[----:B0-----:R-:W-:Y:S06]  /*12680*/  @!P0 BRA `(.L_x_49) ;  /* 0x0000025400908947 */ /* 0x001fec0003800000 */
[----:B------:R0:W5:Y:S01]  /*12690*/  LDL R4, [R1+0x3950] ;  /* 0x0039500001047983 */ /* 0x0001620000100800 */
[----:B------:R-:W-:-:S05]  /*126a0*/  UMOV UR5, URZ ;  /* 0x000000ff00057c82 */ /* 0x000fca0008000000 */
.L_x_208:
[----:B-1----:R-:W1:Y:S01]  /*126b0*/  LDCU UR6, c[0x0][0x3b0] ;  /* 0x00007600ff0677ac */ /* 0x002e620008000800 */
[----:B------:R-:W-:Y:S01]  /*126c0*/  IMAD.MOV.U32 R6, RZ, RZ, RZ ;  /* 0x000000ffff067224 */ /* 0x000fe200078e00ff */
[----:B-1----:R-:W-:-:S06]  /*126d0*/  UIMAD UR12, UR6, 0x14, URZ ;  /* 0x00000014060c78a4 */ /* 0x002fcc000f8e02ff */
[----:B------:R-:W-:Y:S01]  /*126e0*/  IMAD R5, RZ, RZ, -UR12 ;  /* 0x8000000cff057e24 */ /* 0x000fe2000f8e02ff */
[----:B------:R-:W-:Y:S02]  /*126f0*/  ISETP.NE.U32.AND P1, PT, RZ, UR12, PT ;  /* 0x0000000cff007c0c */ /* 0x000fe4000bf25070 */
[----:B0-----:R-:W1:Y:S08]  /*12700*/  I2F.U32.RP R8, UR12 ;  /* 0x0000000c00087d06 */ /* 0x001e700008209000 */
[----:B-1----:R-:W1:Y:S02]  /*12710*/  MUFU.RCP R8, R8 ;  /* 0x0000000800087308 */ /* 0x002e640000001000 */
[----:B-1----:R-:W-:-:S06]  /*12720*/  VIADD R7, R8, 0xffffffe ;  /* 0x0ffffffe08077836 */ /* 0x002fcc0000000000 */
[----:B------:R-:W1:Y:S02]  /*12730*/  F2I.FTZ.U32.TRUNC.NTZ R7, R7 ;  /* 0x0000000700077305 */ /* 0x000e64000021f000 */
[----:B-1----:R-:W-:-:S04]  /*12740*/  IMAD R5, R5, R7, RZ ;  /* 0x0000000705057224 */ /* 0x002fc800078e02ff */
[----:B------:R-:W-:-:S04]  /*12750*/  IMAD.HI.U32 R6, R7, R5, R6 ;  /* 0x0000000507067227 */ /* 0x000fc800078e0006 */
[----:B-----5:R-:W-:-:S04]  /*12760*/  IMAD R5, R4, 0x14, RZ ;  /* 0x0000001404057824 */ /* 0x020fc800078e02ff */
[----:B------:R-:W-:-:S04]  /*12770*/  IMAD.HI.U32 R5, R6, R5, RZ ;  /* 0x0000000506057227 */ /* 0x000fc800078e00ff */
[----:B------:R-:W-:-:S04]  /*12780*/  IMAD.MOV R5, RZ, RZ, -R5 ;  /* 0x000000ffff057224 */ /* 0x000fc800078e0a05 */
[----:B---3--:R-:W-:-:S04]  /*12790*/  IMAD R4, R5, UR6, R4 ;  /* 0x0000000605047c24 */ /* 0x008fc8000f8e0204 */
[----:B------:R-:W-:-:S05]  /*127a0*/  IMAD R6, R4, 0x14, RZ ;  /* 0x0000001404067824 */ /* 0x000fca00078e02ff */
[----:B------:R-:W-:-:S13]  /*127b0*/  ISETP.GE.U32.AND P0, PT, R6, UR12, PT ;  /* 0x0000000c06007c0c */ /* 0x000fda000bf06070 */
[----:B------:R-:W-:-:S05]  /*127c0*/  @P0 VIADD R6, R6, -UR12 ;  /* 0x8000000c06060c36 */ /* 0x000fca0008000000 */
[----:B------:R-:W-:-:S13]  /*127d0*/  ISETP.GE.U32.AND P0, PT, R6, UR12, PT ;  /* 0x0000000c06007c0c */ /* 0x000fda000bf06070 */
[----:B------:R-:W-:Y:S01]  /*127e0*/  @P0 VIADD R6, R6, -UR12 ;  /* 0x8000000c06060c36 */ /* 0x000fe20008000000 */
[----:B------:R-:W-:-:S05]  /*127f0*/  @!P1 LOP3.LUT R6, RZ, UR12, RZ, 0x33, !PT ;  /* 0x0000000cff069c12 */ /* 0x000fca000f8e33ff */
[----:B------:R-:W-:-:S05]  /*12800*/  IMAD.IADD R6, R1, 0x1, R6 ;  /* 0x0000000101067824 */ /* 0x000fca00078e0206 */
[----:B------:R-:W2:Y:S01]  /*12810*/  LDL.U8 R78, [R6+0x2000] ;  /* 0x00200000064e7983 */ /* 0x000ea20000100000 */
[----:B------:R-:W-:Y:S01]  /*12820*/  UIADD3 UR5, UPT, UPT, UR5, 0x1, URZ ;  /* 0x0000000105057890 */ /* 0x000fe2000fffe0ff */
[----:B------:R-:W-:Y:S01]  /*12830*/  BSSY.RECONVERGENT B0, `(.L_x_50) ;  /* 0x0000027000007945 */ /* 0x000fe20003800200 */
[----:B------:R-:W-:Y:S02]  /*12840*/  PRMT R80, RZ, 0x7610, R80 ;  /* 0x00007610ff507816 */ /* 0x000fe40000000050 */
[----:B------:R-:W-:Y:S01]  /*12850*/  UISETP.NE.AND UP0, UPT, UR5, UR6, UPT ;  /* 0x000000060500728c */ /* 0x000fe2000bf05270 */
[----:B--2---:R-:W-:-:S13]  /*12860*/  ISETP.GE.U32.AND P0, PT, R78, 0x28, PT ;  /* 0x000000284e00780c */ /* 0x004fda0003f06070 */
[----:B------:R-:W-:Y:S05]  /*12870*/  @!P0 BRA `(.L_x_51) ;  /* 0x0000000000888947 */ /* 0x000fea0003800000 */
[----:B------:R-:W-:Y:S01]  /*12880*/  ISETP.GE.U32.AND P0, PT, R78, 0x50, PT ;  /* 0x000000504e00780c */ /* 0x000fe20003f06070 */
[----:B------:R-:W-:-:S12]  /*12890*/  IMAD.MOV.U32 R80, RZ, RZ, 0x1 ;  /* 0x00000001ff507424 */ /* 0x000fd800078e00ff */
[----:B------:R-:W-:Y:S05]  /*128a0*/  @!P0 BRA `(.L_x_51) ;  /* 0x00000000007c8947 */ /* 0x000fea0003800000 */
[----:B------:R-:W-:Y:S01]  /*128b0*/  ISETP.GE.U32.AND P0, PT, R78, 0x60, PT ;  /* 0x000000604e00780c */ /* 0x000fe20003f06070 */
[----:B------:R-:W-:-:S12]  /*128c0*/  IMAD.MOV.U32 R80, RZ, RZ, 0x2 ;  /* 0x00000002ff507424 */ /* 0x000fd800078e00ff */
[----:B------:R-:W-:Y:S05]  /*128d0*/  @!P0 BRA `(.L_x_51) ;  /* 0x0000000000708947 */ /* 0x000fea0003800000 */
[----:B------:R-:W-:Y:S01]  /*128e0*/  ISETP.GE.U32.AND P0, PT, R78, 0x70, PT ;  /* 0x000000704e00780c */ /* 0x000fe20003f06070 */
[----:B------:R-:W-:-:S12]  /*128f0*/  IMAD.MOV.U32 R80, RZ, RZ, 0x4 ;  /* 0x00000004ff507424 */ /* 0x000fd800078e00ff */
[----:B------:R-:W-:Y:S05]  /*12900*/  @!P0 BRA `(.L_x_51) ;  /* 0x0000000000648947 */ /* 0x000fea0003800000 */
[----:B------:R-:W-:Y:S01]  /*12910*/  PRMT R4, R78, 0x8880, RZ ;  /* 0x000088804e047816 */ /* 0x000fe200000000ff */
[----:B------:R-:W-:-:S03]  /*12920*/  IMAD.MOV.U32 R80, RZ, RZ, 0x5 ;  /* 0x00000005ff507424 */ /* 0x000fc600078e00ff */
[----:B------:R-:W-:-:S13]  /*12930*/  ISETP.GT.AND P0, PT, R4, -0x1, PT ;  /* 0xffffffff0400780c */ /* 0x000fda0003f04270 */
[----:B------:R-:W-:Y:S05]  /*12940*/  @P0 BRA `(.L_x_51) ;  /* 0x0000000000540947 */ /* 0x000fea0003800000 */
        /* <DEDUP_REMOVED lines=17> */
[----:B------:R-:W-:Y:S01]  /*12a60*/  @P0 IMAD.MOV.U32 R4, RZ, RZ, 0x6 ;  /* 0x00000006ff040424 */ /* 0x000fe200078e00ff */
[----:B------:R-:W-:-:S04]  /*12a70*/  @P0 ISETP.GE.U32.AND P1, PT, R78, 0xf8, PT ;  /* 0x000000f84e00080c */ /* 0x000fc80003f26070 */
[----:B------:R-:W-:-:S04]  /*12a80*/  @P0 SEL R4, R4, 0x7, !P1 ;  /* 0x0000000704040807 */ /* 0x000fc80004800000 */
[----:B------:R-:W-:-:S07]  /*12a90*/  @P0 PRMT R80, R4, 0x7610, R80 ;  /* 0x0000761004500816 */ /* 0x000fce0000000050 */
.L_x_51:
[----:B------:R-:W-:Y:S05]  /*12aa0*/  BSYNC.RECONVERGENT B0 ;  /* 0x0000000000007941 */ /* 0x000fea0003800200 */
.L_x_50:
[----:B------:R-:W2:Y:S04]  /*12ab0*/  LDL.U8 R77, [R6+0x2001] ;  /* 0x00200100064d7983 */ /* 0x000ea80000100000 */
[----:B------:R-:W3:Y:S04]  /*12ac0*/  LDL R74, [R6+0x2004] ;  /* 0x00200400064a7983 */ /* 0x000ee80000100800 */
[----:B------:R1:W5:Y:S04]  /*12ad0*/  LDL R67, [R6+0x200c] ;  /* 0x00200c0006437983 */ /* 0x0003680000100800 */
[----:B------:R1:W5:Y:S04]  /*12ae0*/  LDL R63, [R6+0x2008] ;  /* 0x00200800063f7983 */ /* 0x0003680000100800 */
[----:B------:R1:W5:Y:S04]  /*12af0*/  LDL.U16 R75, [R6+0x2002] ;  /* 0x00200200064b7983 */ /* 0x0003680000100400 */
[----:B------:R1:W5:Y:S01]  /*12b00*/  LDL R13, [R6+0x2010] ;  /* 0x00201000060d7983 */ /* 0x0003620000100800 */
[----:B------:R-:W-:Y:S01]  /*12b10*/  BSSY.RECONVERGENT B0, `(.L_x_52) ;  /* 0x0000019000007945 */ /* 0x000fe20003800200 */
[----:B------:R-:W-:-:S02]  /*12b20*/  PRMT R83, RZ, 0x7610, R83 ;  /* 0x00007610ff537816 */ /* 0x000fc40000000053 */
[----:B------:R-:W-:Y:S02]  /*12b30*/  PRMT R7, RZ, 0x7610, R7 ;  /* 0x00007610ff077816 */ /* 0x000fe40000000007 */
[C---:B--2---:R-:W-:Y:S02]  /*12b40*/  ISETP.GE.U32.AND P0, PT, R77.reuse, 0x50, PT ;  /* 0x000000504d00780c */ /* 0x044fe40003f06070 */
[----:B------:R-:W-:Y:S02]  /*12b50*/  LOP3.LUT R14, R77, 0xf, RZ, 0xc0, !PT ;  /* 0x0000000f4d0e7812 */ /* 0x000fe400078ec0ff */
[C---:B---3--:R-:W-:Y:S02]  /*12b60*/  PRMT R73, R74.reuse, 0x7771, RZ ;  /* 0x000077714a497816 */ /* 0x048fe400000000ff */
[C---:B------:R-:W-:Y:S02]  /*12b70*/  PRMT R72, R74.reuse, 0x7772, RZ ;  /* 0x000077724a487816 */ /* 0x040fe400000000ff */
[C---:B------:R-:W-:Y:S01]  /*12b80*/  PRMT R71, R74.reuse, 0x7773, RZ ;  /* 0x000077734a477816 */ /* 0x040fe200000000ff */
[----:B------:R-:W-:Y:S01]  /*12b90*/  IMAD.WIDE.U32 R4, R73, 0x100, RZ ;  /* 0x0000010049047825 */ /* 0x000fe200078e00ff */
[----:B------:R-:W-:-:S02]  /*12ba0*/  PRMT R74, R74, 0x7770, RZ ;  /* 0x000077704a4a7816 */ /* 0x000fc400000000ff */
[----:B------:R-:W-:Y:S01]  /*12bb0*/  ISETP.GE.U32.AND P2, PT, R14, 0x5, PT ;  /* 0x000000050e00780c */ /* 0x000fe20003f46070 */
[----:B------:R-:W-:Y:S01]  /*12bc0*/  IMAD.WIDE.U32 R8, R72, 0x10000, RZ ;  /* 0x0001000048087825 */ /* 0x000fe200078e00ff */
[----:B------:R-:W-:-:S03]  /*12bd0*/  LOP3.LUT R15, R4, 0xff, R74, 0xf8, !PT ;  /* 0x000000ff040f7812 */ /* 0x000fc600078ef84a */
[----:B------:R-:W-:Y:S01]  /*12be0*/  IMAD.WIDE.U32 R10, R71, 0x1000000, RZ ;  /* 0x01000000470a7825 */ /* 0x000fe200078e00ff */
[----:B-1----:R-:W-:Y:S07]  /*12bf0*/  @!P0 BRA `(.L_x_53) ;  /* 0x0000000000288947 */ /* 0x002fee0003800000 */
[----:B------:R-:W-:Y:S01]  /*12c00*/  ISETP.GE.U32.AND P0, PT, R77, 0x90, PT ;  /* 0x000000904d00780c */ /* 0x000fe20003f06070 */
[----:B------:R-:W-:-:S12]  /*12c10*/  IMAD.MOV.U32 R7, RZ, RZ, 0x1 ;  /* 0x00000001ff077424 */ /* 0x000fd800078e00ff */
[----:B------:R-:W-:Y:S05]  /*12c20*/  @!P0 BRA `(.L_x_53) ;  /* 0x00000000001c8947 */ /* 0x000fea0003800000 */
[----:B------:R-:W-:Y:S01]  /*12c30*/  ISETP.GE.U32.AND P0, PT, R77, 0xd0, PT ;  /* 0x000000d04d00780c */ /* 0x000fe20003f06070 */
[----:B------:R-:W-:-:S12]  /*12c40*/  IMAD.MOV.U32 R7, RZ, RZ, 0x2 ;  /* 0x00000002ff077424 */ /* 0x000fd800078e00ff */
[----:B------:R-:W-:Y:S01]  /*12c50*/  @P0 LOP3.LUT R16, R77, 0xf0, RZ, 0xc0, !PT ;  /* 0x000000f04d100812 */ /* 0x000fe200078ec0ff */
[----:B------:R-:W-:-:S03]  /*12c60*/  @P0 IMAD.MOV.U32 R12, RZ, RZ, 0x3 ;  /* 0x00000003ff0c0424 */ /* 0x000fc600078e00ff */
[----:B------:R-:W-:-:S04]  /*12c70*/  @P0 ISETP.NE.AND P1, PT, R16, 0xd0, PT ;  /* 0x000000d01000080c */ /* 0x000fc80003f25270 */
[----:B------:R-:W-:-:S04]  /*12c80*/  @P0 SEL R12, R12, 0x4, !P1 ;  /* 0x000000040c0c0807 */ /* 0x000fc80004800000 */
[----:B------:R-:W-:-:S07]  /*12c90*/  @P0 PRMT R7, R12, 0x7610, R7 ;  /* 0x000076100c070816 */ /* 0x000fce0000000007 */
.L_x_53:
[----:B------:R-:W-:Y:S05]  /*12ca0*/  BSYNC.RECONVERGENT B0 ;  /* 0x0000000000007941 */ /* 0x000fea0003800200 */
.L_x_52:
[----:B------:R-:W-:Y:S04]  /*12cb0*/  BSSY.RECONVERGENT B0, `(.L_x_54) ;  /* 0x000000b000007945 */ /* 0x000fe80003800200 */
[----:B------:R-:W-:Y:S05]  /*12cc0*/  @!P2 BRA `(.L_x_55) ;  /* 0x000000000024a947 */ /* 0x000fea0003800000 */
[----:B------:R-:W-:Y:S01]  /*12cd0*/  ISETP.GE.U32.AND P0, PT, R14, 0x9, PT ;  /* 0x000000090e00780c */ /* 0x000fe20003f06070 */
[----:B------:R-:W-:-:S12]  /*12ce0*/  IMAD.MOV.U32 R83, RZ, RZ, 0x1 ;  /* 0x00000001ff537424 */ /* 0x000fd800078e00ff */
[----:B------:R-:W-:Y:S05]  /*12cf0*/  @!P0 BRA `(.L_x_55) ;  /* 0x0000000000188947 */ /* 0x000fea0003800000 */
[----:B------:R-:W-:Y:S01]  /*12d00*/  ISETP.GE.U32.AND P0, PT, R14, 0xd, PT ;  /* 0x0000000d0e00780c */ /* 0x000fe20003f06070 */
[----:B------:R-:W-:-:S12]  /*12d10*/  IMAD.MOV.U32 R83, RZ, RZ, 0x2 ;  /* 0x00000002ff537424 */ /* 0x000fd800078e00ff */
[----:B------:R-:W-:Y:S01]  /*12d20*/  @P0 IMAD.MOV.U32 R12, RZ, RZ, 0x3 ;  /* 0x00000003ff0c0424 */ /* 0x000fe200078e00ff */
[----:B------:R-:W-:-:S04]  /*12d30*/  @P0 ISETP.NE.AND P1, PT, R14, 0xd, PT ;  /* 0x0000000d0e00080c */ /* 0x000fc80003f25270 */
[----:B------:R-:W-:-:S04]  /*12d40*/  @P0 SEL R12, R12, 0x4, !P1 ;  /* 0x000000040c0c0807 */ /* 0x000fc80004800000 */
[----:B------:R-:W-:-:S07]  /*12d50*/  @P0 PRMT R83, R12, 0x7610, R83 ;  /* 0x000076100c530816 */ /* 0x000fce0000000053 */
.L_x_55:
[----:B------:R-:W-:Y:S05]  /*12d60*/  BSYNC.RECONVERGENT B0 ;  /* 0x0000000000007941 */ /* 0x000fea0003800200 */
.L_x_54:
[----:B-----5:R-:W-:Y:S01]  /*12d70*/  PRMT R65, R63, 0x7772, RZ ;  /* 0x000077723f417816 */ /* 0x020fe200000000ff */
[----:B------:R-:W-:Y:S01]  /*12d80*/  BSSY.RECONVERGENT B4, `(.L_x_56) ;  /* 0x0000c57000047945 */ /* 0x000fe20003800200 */
[----:B------:R-:W-:Y:S02]  /*12d90*/  PRMT R69, R67, 0x7771, RZ ;  /* 0x0000777143457816 */ /* 0x000fe400000000ff */
[----:B------:R-:W-:Y:S01]  /*12da0*/  LOP3.LUT R19, R10, R8, R15, 0xfe, !PT ;  /* 0x000000080a137212 */ /* 0x000fe200078efe0f */
[----:B------:R-:W-:Y:S01]  /*12db0*/  IMAD.U32 R10, R65, 0x10000, RZ ;  /* 0x00010000410a7824 */ /* 0x000fe200078e00ff */
[C---:B------:R-:W-:Y:S02]  /*12dc0*/  PRMT R70, R67.reuse, 0x7770, RZ ;  /* 0x0000777043467816 */ /* 0x040fe400000000ff */
[----:B------:R-:W-:Y:S02]  /*12dd0*/  PRMT R68, R67, 0x7772, RZ ;  /* 0x0000777243447816 */ /* 0x000fe400000000ff */
[----:B------:R-:W-:Y:S01]  /*12de0*/  LOP3.LUT R16, R11, R9, R5, 0xfe, !PT ;  /* 0x000000090b107212 */ /* 0x000fe200078efe05 */
[----:B------:R-:W-:Y:S01]  /*12df0*/  IMAD.WIDE.U32 R4, R69, 0x100, RZ ;  /* 0x0000010045047825 */ /* 0x000fe200078e00ff */
[----:B------:R-:W-:-:S02]  /*12e00*/  PRMT R67, R67, 0x7773, RZ ;  /* 0x0000777343437816 */ /* 0x000fc400000000ff */
[----:B------:R-:W-:Y:S01]  /*12e10*/  LOP3.LUT R14, R10, 0xff0000, RZ, 0xc0, !PT ;  /* 0x00ff00000a0e7812 */ /* 0x000fe200078ec0ff */
[----:B------:R-:W-:Y:S01]  /*12e20*/  IMAD.WIDE.U32 R8, R68, 0x10000, RZ ;  /* 0x0001000044087825 */ /* 0x000fe200078e00ff */
[----:B------:R-:W-:Y:S02]  /*12e30*/  LOP3.LUT R17, R4, 0xff, R70, 0xf8, !PT ;  /* 0x000000ff04117812 */ /* 0x000fe400078ef846 */
[----:B------:R-:W-:Y:S01]  /*12e40*/  PRMT R7, R7, 0x9910, RZ ;  /* 0x0000991007077816 */ /* 0x000fe200000000ff */
[----:B------:R-:W-:Y:S01]  /*12e50*/  IMAD.WIDE.U32 R10, R67, 0x1000000, RZ ;  /* 0x01000000430a7825 */ /* 0x000fe200078e00ff */
[C---:B------:R-:W-:Y:S02]  /*12e60*/  PRMT R64, R63.reuse, 0x7771, RZ ;  /* 0x000077713f407816 */ /* 0x040fe400000000ff */
[C---:B------:R-:W-:Y:S02]  /*12e70*/  PRMT R66, R63.reuse, 0x7770, RZ ;  /* 0x000077703f427816 */ /* 0x040fe400000000ff */
[----:B------:R-:W-:Y:S01]  /*12e80*/  LOP3.LUT R82, R10, R8, R17, 0xfe, !PT ;  /* 0x000000080a527212 */ /* 0x000fe200078efe11 */
[----:B------:R-:W-:Y:S01]  /*12e90*/  IMAD.MOV.U32 R8, RZ, RZ, R7 ;  /* 0x000000ffff087224 */ /* 0x000fe200078e0007 */
[----:B------:R-:W-:Y:S01]  /*12ea0*/  PRMT R63, R63, 0x7773, RZ ;  /* 0x000077733f3f7816 */ /* 0x000fe200000000ff */
[----:B------:R-:W-:Y:S01]  /*12eb0*/  IMAD.SHL.U32 R12, R64, 0x100, RZ ;  /* 0x00000100400c7824 */ /* 0x000fe200078e00ff */
[----:B------:R-:W-:-:S02]  /*12ec0*/  LOP3.LUT R15, R66, 0xff, RZ, 0xc0, !PT ;  /* 0x000000ff420f7812 */ /* 0x000fc400078ec0ff */
[----:B------:R-:W-:Y:S02]  /*12ed0*/  ISETP.GT.AND P0, PT, R8, 0x1, PT ;  /* 0x000000010800780c */ /* 0x000fe40003f04270 */
[----:B------:R-:W-:Y:S02]  /*12ee0*/  PRMT R76, R75, 0x7770, RZ ;  /* 0x000077704b4c7816 */ /* 0x000fe400000000ff */
[----:B------:R-:W-:Y:S02]  /*12ef0*/  LOP3.LUT R15, R15, 0xff00, R12, 0xf8, !PT ;  /* 0x0000ff000f0f7812 */ /* 0x000fe400078ef80c */
[----:B------:R-:W-:Y:S02]  /*12f00*/  PRMT R4, R14, 0x4210, R63 ;  /* 0x000042100e047816 */ /* 0x000fe4000000003f */
[----:B------:R-:W-:Y:S02]  /*12f10*/  SHF.R.U32.HI R79, RZ, 0x2, R76 ;  /* 0x00000002ff4f7819 */ /* 0x000fe4000001164c */
[----:B------:R-:W-:-:S02]  /*12f20*/  LOP3.LUT R81, R11, R9, R5, 0xfe, !PT ;  /* 0x000000090b517212 */ /* 0x000fc400078efe05 */
[----:B------:R-:W-:Y:S01]  /*12f30*/  LOP3.LUT R5, R4, R15, R16, 0xfe, !PT ;  /* 0x0000000f04057212 */ /* 0x000fe200078efe10 */
[----:B------:R-:W-:Y:S01]  /*12f40*/  IMAD.MOV.U32 R4, RZ, RZ, R19 ;  /* 0x000000ffff047224 */ /* 0x000fe200078e0013 */
[----:B------:R-:W-:Y:S02]  /*12f50*/  PRMT R75, R75, 0x7771, RZ ;  /* 0x000077714b4b7816 */ /* 0x000fe400000000ff */
[C---:B------:R-:W-:Y:S02]  /*12f60*/  PRMT R62, R13.reuse, 0x7770, RZ ;  /* 0x000077700d3e7816 */ /* 0x040fe400000000ff */
[C---:B------:R-:W-:Y:S02]  /*12f70*/  PRMT R61, R13.reuse, 0x7771, RZ ;  /* 0x000077710d3d7816 */ /* 0x040fe400000000ff */
[C---:B------:R-:W-:Y:S02]  /*12f80*/  PRMT R60, R13.reuse, 0x7772, RZ ;  /* 0x000077720d3c7816 */ /* 0x040fe400000000ff */
[----:B------:R-:W-:-:S02]  /*12f90*/  PRMT R7, R13, 0x7773, RZ ;  /* 0x000077730d077816 */ /* 0x000fc400000000ff */
[----:B------:R-:W-:Y:S01]  /*12fa0*/  LOP3.LUT R79, R79, 0x1f, RZ, 0xc0, !PT ;  /* 0x0000001f4f4f7812 */ /* 0x000fe200078ec0ff */
[----:B------:R-:W-:Y:S06]  /*12fb0*/  @P0 BRA `(.L_x_57) ;  /* 0x0000007000c00947 */ /* 0x000fec0003800000 */
[----:B------:R-:W-:-:S13]  /*12fc0*/  ISETP.NE.AND P0, PT, R8, RZ, PT ;  /* 0x000000ff0800720c */ /* 0x000fda0003f05270 */
[----:B------:R-:W-:Y:S05]  /*12fd0*/  @!P0 BRA `(.L_x_58) ;  /* 0x0000007000ac8947 */ /* 0x000fea0003800000 */
[----:B------:R-:W2:Y:S01]  /*12fe0*/  LDL.64 R12, [R1+0x3908] ;  /* 0x00390800010c7983 */ /* 0x000ea20000100a00 */
[----:B------:R-:W1:Y:S03]  /*12ff0*/  LDCU UR6, c[0x0][0x3a8] ;  /* 0x00007500ff0677ac */ /* 0x000e660008000800 */
[----:B------:R-:W3:Y:S01]  /*13000*/  LDL.64 R84, [R1+0x3900] ;  /* 0x0039000001547983 */ /* 0x000ee20000100a00 */
[----:B------:R-:W-:Y:S01]  /*13010*/  IMAD.MOV.U32 R10, RZ, RZ, RZ ;  /* 0x000000ffff0a7224 */ /* 0x000fe200078e00ff */
[----:B------:R-:W4:Y:S01]  /*13020*/  LDCU.64 UR12, c[0x0][0x398] ;  /* 0x00007300ff0c77ac */ /* 0x000f220008000a00 */
[----:B------:R-:W-:Y:S01]  /*13030*/  BSSY.RECONVERGENT B3, `(.L_x_59) ;  /* 0x0000709000037945 */ /* 0x000fe20003800200 */
[----:B-1----:R-:W1:Y:S01]  /*13040*/  I2F.U32.RP R4, UR6 ;  /* 0x0000000600047d06 */ /* 0x002e620008209000 */
[----:B------:R-:W-:-:S07]  /*13050*/  ISETP.NE.U32.AND P1, PT, RZ, UR6, PT ;  /* 0x00000006ff007c0c */ /* 0x000fce000bf25070 */
[----:B-1----:R-:W1:Y:S02]  /*13060*/  MUFU.RCP R4, R4 ;  /* 0x0000000400047308 */ /* 0x002e640000001000 */
[----:B-1----:R-:W-:-:S06]  /*13070*/  VIADD R5, R4, 0xffffffe ;  /* 0x0ffffffe04057836 */ /* 0x002fcc0000000000 */
[----:B------:R-:W1:Y:S02]  /*13080*/  F2I.FTZ.U32.TRUNC.NTZ R11, R5 ;  /* 0x00000005000b7305 */ /* 0x000e64000021f000 */
[----:B-1----:R-:W-:-:S04]  /*13090*/  IMAD.MOV R8, RZ, RZ, -R11 ;  /* 0x000000ffff087224 */ /* 0x002fc800078e0a0b */
[----:B------:R-:W-:-:S04]  /*130a0*/  IMAD R8, R8, UR6, RZ ;  /* 0x0000000608087c24 */ /* 0x000fc8000f8e02ff */
[----:B------:R-:W-:-:S06]  /*130b0*/  IMAD.HI.U32 R8, R11, R8, R10 ;  /* 0x000000080b087227 */ /* 0x000fcc00078e000a */
[----:B------:R-:W-:-:S04]  /*130c0*/  IMAD.HI.U32 R8, R8, R19, RZ ;  /* 0x0000001308087227 */ /* 0x000fc800078e00ff */
[----:B------:R-:W-:-:S04]  /*130d0*/  IMAD.MOV R8, RZ, RZ, -R8 ;  /* 0x000000ffff087224 */ /* 0x000fc800078e0a08 */
[----:B------:R-:W-:-:S05]  /*130e0*/  IMAD R8, R8, UR6, R19 ;  /* 0x0000000608087c24 */ /* 0x000fca000f8e0213 */
[----:B------:R-:W-:-:S13]  /*130f0*/  ISETP.GE.U32.AND P0, PT, R8, UR6, PT ;  /* 0x0000000608007c0c */ /* 0x000fda000bf06070 */
[----:B------:R-:W-:-:S05]  /*13100*/  @P0 VIADD R8, R8, -UR6 ;  /* 0x8000000608080c36 */ /* 0x000fca0008000000 */
[----:B------:R-:W-:-:S13]  /*13110*/  ISETP.GE.U32.AND P0, PT, R8, UR6, PT ;  /* 0x0000000608007c0c */ /* 0x000fda000bf06070 */
[----:B------:R-:W-:Y:S01]  /*13120*/  @P0 VIADD R8, R8, -UR6 ;  /* 0x8000000608080c36 */ /* 0x000fe20008000000 */
[----:B------:R-:W-:-:S04]  /*13130*/  @!P1 LOP3.LUT R8, RZ, UR6, RZ, 0x33, !PT ;  /* 0x00000006ff089c12 */ /* 0x000fc8000f8e33ff */
[----:B------:R-:W-:-:S04]  /*13140*/  LOP3.LUT R8, R8, 0xffffffc0, RZ, 0xc0, !PT ;  /* 0xffffffc008087812 */ /* 0x000fc800078ec0ff */
[----:B----4-:R-:W-:-:S05]  /*13150*/  IADD3 R56, P1, PT, R8, UR12, RZ ;  /* 0x0000000c08387c10 */ /* 0x010fca000ff3e0ff */
[----:B------:R-:W-:Y:S01]  /*13160*/  IMAD.X R57, RZ, RZ, UR13, P1 ;  /* 0x0000000dff397e24 */ /* 0x000fe200088e06ff */
[----:B--2---:R-:W-:-:S05]  /*13170*/  IADD3 R10, P2, PT, R12, 0x40, RZ ;  /* 0x000000400c0a7810 */ /* 0x004fca0007f5e0ff */
[----:B------:R-:W-:Y:S01]  /*13180*/  IMAD.X R11, RZ, RZ, R13, P2 ;  /* 0x000000ffff0b7224 */ /* 0x000fe200010e060d */
[----:B---3--:R-:W-:-:S04]  /*13190*/  IADD3 R4, P2, PT, R84, 0x40, RZ ;  /* 0x0000004054047810 */ /* 0x008fc80007f5e0ff */
[----:B------:R-:W-:Y:S01]  /*131a0*/  ISETP.GT.U32.AND P0, PT, R4, 0x80, PT ;  /* 0x000000800400780c */ /* 0x000fe20003f04070 */
[----:B------:R1:W-:Y:S01]  /*131b0*/  STL.64 [R1+0x3908], R10 ;  /* 0x0039080a01007387 */ /* 0x0003e20000100a00 */
[----:B------:R-:W-:-:S05]  /*131c0*/  IMAD.X R4, RZ, RZ, R85, P2 ;  /* 0x000000ffff047224 */ /* 0x000fca00010e0655 */
[----:B------:R-:W-:-:S13]  /*131d0*/  ISETP.GT.U32.AND.EX P0, PT, R4, RZ, PT, P0 ;  /* 0x000000ff0400720c */ /* 0x000fda0003f04100 */
[----:B-1----:R-:W-:Y:S05]  /*131e0*/  @P0 BRA `(.L_x_60) ;  /* 0x00000010000c0947 */ /* 0x002fea0003800000 */
[----:B------:R-:W2:Y:S01]  /*131f0*/  LDG.E.U8 R9, desc[UR8][R56.64] ;  /* 0x0000000838097981 */ /* 0x000ea2000c1e1100 */
[----:B------:R-:W-:-:S03]  /*13200*/  IMAD.IADD R84, R1, 0x1, R84 ;  /* 0x0000000101547824 */ /* 0x000fc600078e0254 */
[----:B------:R-:W3:Y:S04]  /*13210*/  LDG.E.U8 R4, desc[UR8][R56.64+0x1] ;  /* 0x0000010838047981 */ /* 0x000ee8000c1e1100 */
[----:B------:R-:W4:Y:S04]  /*13220*/  LDG.E.U8 R5, desc[UR8][R56.64+0x2] ;  /* 0x0000020838057981 */ /* 0x000f28000c1e1100 */
[----:B--2---:R1:W-:Y:S04]  /*13230*/  STL.U8 [R84+0x3880], R9 ;  /* 0x0038800954007387 */ /* 0x0043e80000100000 */
[----:B------:R-:W2:Y:S04]  /*13240*/  LDL R8, [R1+0x3900] ;  /* 0x0039000001087983 */ /* 0x000ea80000100800 */
[----:B-1----:R-:W5:Y:S01]  /*13250*/  LDG.E.U8 R9, desc[UR8][R56.64+0x4] ;  /* 0x0000040838097981 */ /* 0x002f62000c1e1100 */
[----:B--2---:R-:W-:-:S05]  /*13260*/  IMAD.IADD R13, R1, 0x1, R8 ;  /* 0x00000001010d7824 */ /* 0x004fca00078e0208 */
[----:B---3--:R1:W-:Y:S04]  /*13270*/  STL.U8 [R13+0x3881], R4 ;  /* 0x003881040d007387 */ /* 0x0083e80000100000 */
[----:B------:R-:W2:Y:S04]  /*13280*/  LDL R8, [R1+0x3900] ;  /* 0x0039000001087983 */ /* 0x000ea80000100800 */
[----:B-1----:R-:W3:Y:S01]  /*13290*/  LDG.E.U8 R4, desc[UR8][R56.64+0x5] ;  /* 0x0000050838047981 */ /* 0x002ee2000c1e1100 */
[----:B--2---:R-:W-:-:S03]  /*132a0*/  IMAD.IADD R12, R1, 0x1, R8 ;  /* 0x00000001010c7824 */ /* 0x004fc600078e0208 */
[----:B------:R-:W2:Y:S04]  /*132b0*/  LDG.E.U8 R8, desc[UR8][R56.64+0x3] ;  /* 0x0000030838087981 */ /* 0x000ea8000c1e1100 */
[----:B----4-:R1:W-:Y:S04]  /*132c0*/  STL.U8 [R12+0x3882], R5 ;  /* 0x003882050c007387 */ /* 0x0103e80000100000 */
[----:B------:R-:W4:Y:S04]  /*132d0*/  LDL R10, [R1+0x3900] ;  /* 0x00390000010a7983 */ /* 0x000f280000100800 */
[----:B-1----:R-:W3:Y:S01]  /*132e0*/  LDG.E.U8 R5, desc[UR8][R56.64+0x6] ;  /* 0x0000060838057981 */ /* 0x002ee2000c1e1100 */
[----:B----4-:R-:W-:-:S05]  /*132f0*/  IMAD.IADD R11, R1, 0x1, R10 ;  /* 0x00000001010b7824 */ /* 0x010fca00078e020a */
[----:B--2---:R1:W-:Y:S04]  /*13300*/  STL.U8 [R11+0x3883], R8 ;  /* 0x003883080b007387 */ /* 0x0043e80000100000 */
[----:B------:R-:W2:Y:S04]  /*13310*/  LDL R10, [R1+0x3900] ;  /* 0x00390000010a7983 */ /* 0x000ea80000100800 */
[----:B-1----:R-:W4:Y:S01]  /*13320*/  LDG.E.U8 R8, desc[UR8][R56.64+0x7] ;  /* 0x0000070838087981 */ /* 0x002f22000c1e1100 */
[----:B--2---:R-:W-:-:S05]  /*13330*/  IMAD.IADD R14, R1, 0x1, R10 ;  /* 0x00000001010e7824 */ /* 0x004fca00078e020a */
[----:B-----5:R1:W-:Y:S04]  /*13340*/  STL.U8 [R14+0x3884], R9 ;  /* 0x003884090e007387 */ /* 0x0203e80000100000 */
[----:B------:R-:W2:Y:S04]  /*13350*/  LDL R10, [R1+0x3900] ;  /* 0x00390000010a7983 */ /* 0x000ea80000100800 */
[----:B-1----:R-:W5:Y:S01]  /*13360*/  LDG.E.U8 R9, desc[UR8][R56.64+0x8] ;  /* 0x0000080838097981 */ /* 0x002f62000c1e1100 */
[----:B--2---:R-:W-:-:S05]  /*13370*/  IMAD.IADD R13, R1, 0x1, R10 ;  /* 0x00000001010d7824 */ /* 0x004fca00078e020a */
[----:B---3--:R1:W-:Y:S04]  /*13380*/  STL.U8 [R13+0x3885], R4 ;  /* 0x003885040d007387 */ /* 0x0083e80000100000 */
[----:B------:R-:W2:Y:S04]  /*13390*/  LDL R10, [R1+0x3900] ;  /* 0x00390000010a7983 */ /* 0x000ea80000100800 */
[----:B-1----:R-:W3:Y:S01]  /*133a0*/  LDG.E.U8 R4, desc[UR8][R56.64+0x9] ;  /* 0x0000090838047981 */ /* 0x002ee2000c1e1100 */
[----:B--2---:R-:W-:-:S05]  /*133b0*/  IMAD.IADD R12, R1, 0x1, R10 ;  /* 0x00000001010c7824 */ /* 0x004fca00078e020a */
[----:B------:R1:W-:Y:S04]  /*133c0*/  STL.U8 [R12+0x3886], R5 ;  /* 0x003886050c007387 */ /* 0x0003e80000100000 */
[----:B------:R-:W2:Y:S04]  /*133d0*/  LDL R10, [R1+0x3900] ;  /* 0x00390000010a7983 */ /* 0x000ea80000100800 */
[----:B-1----:R-:W3:Y:S01]  /*133e0*/  LDG.E.U8 R5, desc[UR8][R56.64+0xa] ;  /* 0x00000a0838057981 */ /* 0x002ee2000c1e1100 */
[----:B--2---:R-:W-:-:S05]  /*133f0*/  IMAD.IADD R11, R1, 0x1, R10 ;  /* 0x00000001010b7824 */ /* 0x004fca00078e020a */
[----:B----4-:R1:W-:Y:S04]  /*13400*/  STL.U8 [R11+0x3887], R8 ;  /* 0x003887080b007387 */ /* 0x0103e80000100000 */
        /* <DEDUP_REMOVED lines=212> */
[----:B------:R-:W2:Y:S02]  /*14150*/  LDL R10, [R1+0x3900] ;  /* 0x00390000010a7983 */ /* 0x000ea40000100800 */
[----:B--2---:R-:W-:-:S05]  /*14160*/  IMAD.IADD R13, R1, 0x1, R10 ;  /* 0x00000001010d7824 */ /* 0x004fca00078e020a */
[----:B---3--:R3:W-:Y:S04]  /*14170*/  STL.U8 [R13+0x38bd], R4 ;  /* 0x0038bd040d007387 */ /* 0x0087e80000100000 */
[----:B------:R-:W2:Y:S02]  /*14180*/  LDL R10, [R1+0x3900] ;  /* 0x00390000010a7983 */ /* 0x000ea40000100800 */
[----:B--2---:R-:W-:-:S05]  /*14190*/  IMAD.IADD R12, R1, 0x1, R10 ;  /* 0x00000001010c7824 */ /* 0x004fca00078e020a */
[----:B------:R3:W-:Y:S04]  /*141a0*/  STL.U8 [R12+0x38be], R5 ;  /* 0x0038be050c007387 */ /* 0x0007e80000100000 */
[----:B------:R-:W1:Y:S02]  /*141b0*/  LDL R10, [R1+0x3900] ;  /* 0x00390000010a7983 */ /* 0x000e640000100800 */
[----:B-1----:R-:W-:-:S05]  /*141c0*/  IMAD.IADD R9, R1, 0x1, R10 ;  /* 0x0000000101097824 */ /* 0x002fca00078e020a */
[----:B----4-:R3:W-:Y:S04]  /*141d0*/  STL.U8 [R9+0x38bf], R8 ;  /* 0x0038bf0809007387 */ /* 0x0107e80000100000 */
[----:B------:R-:W2:Y:S02]  /*141e0*/  LDL.64 R10, [R1+0x3900] ;  /* 0x00390000010a7983 */ /* 0x000ea40000100a00 */
[----:B--2---:R-:W-:-:S05]  /*141f0*/  IADD3 R16, P0, PT, R10, 0x40, RZ ;  /* 0x000000400a107810 */ /* 0x004fca0007f1e0ff */
[----:B------:R-:W-:Y:S01]  /*14200*/  IMAD.X R17, RZ, RZ, R11, P0 ;  /* 0x000000ffff117224 */ /* 0x000fe200000e060b */
[----:B---3--:R-:W-:Y:S07]  /*14210*/  BRA `(.L_x_61) ;  /* 0x0000005c00a87947 */ /* 0x008fee0003800000 */
.L_x_60:
[C---:B------:R-:W-:Y:S01]  /*14220*/  ISETP.NE.U32.AND P0, PT, R84.reuse, 0x80, PT ;  /* 0x000000805400780c */ /* 0x040fe20003f05070 */
[----:B------:R-:W-:Y:S01]  /*14230*/  BSSY.RECONVERGENT B2, `(.L_x_62) ;  /* 0x00000cb000027945 */ /* 0x000fe20003800200 */
[----:B------:R-:W-:Y:S02]  /*14240*/  IADD3 R5, P1, PT, -R84, 0x80, RZ ;  /* 0x0000008054057810 */ /* 0x000fe40007f3e1ff */
[----:B------:R-:W-:-:S03]  /*14250*/  ISETP.NE.AND.EX P0, PT, R85, RZ, PT, P0 ;  /* 0x000000ff5500720c */ /* 0x000fc60003f05300 */
[----:B------:R-:W-:-:S10]  /*14260*/  IMAD.X R4, RZ, RZ, ~R85, P1 ;  /* 0x000000ffff047224 */ /* 0x000fd400008e0e55 */
[----:B------:R-:W-:Y:S05]  /*14270*/  @!P0 BRA `(.L_x_63) ;  /* 0x0000000c00188947 */ /* 0x000fea0003800000 */
[----:B------:R-:W-:Y:S01]  /*14280*/  IADD3 R8, P1, PT, R84, -0x7d, RZ ;  /* 0xffffff8354087810 */ /* 0x000fe20007f3e0ff */
[----:B------:R-:W-:Y:S01]  /*14290*/  BSSY.RECONVERGENT B1, `(.L_x_64) ;  /* 0x00000ae000017945 */ /* 0x000fe20003800200 */
[----:B------:R-:W-:Y:S01]  /*142a0*/  LOP3.LUT R21, R5, 0x3, RZ, 0xc0, !PT ;  /* 0x0000000305157812 */ /* 0x000fe200078ec0ff */
[----:B------:R-:W-:Y:S01]  /*142b0*/  IMAD.MOV.U32 R24, RZ, RZ, RZ ;  /* 0x000000ffff187224 */ /* 0x000fe200078e00ff */
[----:B------:R-:W-:Y:S02]  /*142c0*/  ISETP.GE.U32.AND P0, PT, R8, 0x3, PT ;  /* 0x000000030800780c */ /* 0x000fe40003f06070 */
[----:B------:R-:W-:-:S04]  /*142d0*/  IADD3.X R8, PT, PT, R85, -0x1, RZ, P1, !PT ;  /* 0xffffffff55087810 */ /* 0x000fc80000ffe4ff */
[----:B------:R-:W-:Y:S01]  /*142e0*/  ISETP.GE.U32.AND.EX P0, PT, R8, RZ, PT, P0 ;  /* 0x000000ff0800720c */ /* 0x000fe20003f06100 */
[----:B------:R-:W-:-:S12]  /*142f0*/  IMAD.MOV.U32 R8, RZ, RZ, RZ ;  /* 0x000000ffff087224 */ /* 0x000fd800078e00ff */
[----:B------:R-:W-:Y:S05]  /*14300*/  @!P0 BRA `(.L_x_65) ;  /* 0x0000000800988947 */ /* 0x000fea0003800000 */
[----:B------:R-:W-:Y:S01]  /*14310*/  LOP3.LUT R8, R5, 0xfffffffc, RZ, 0xc0, !PT ;  /* 0xfffffffc05087812 */ /* 0x000fe200078ec0ff */
[----:B------:R-:W-:Y:S01]  /*14320*/  BSSY.RELIABLE B0, `(.L_x_66) ;  /* 0x000008d000007945 */ /* 0x000fe20003800100 */
[----:B------:R-:W-:Y:S02]  /*14330*/  IMAD.MOV.U32 R24, RZ, RZ, R4 ;  /* 0x000000ffff187224 */ /* 0x000fe400078e0004 */
[----:B------:R-:W-:Y:S01]  /*14340*/  ISETP.GT.U32.AND P0, PT, R8, RZ, PT ;  /* 0x000000ff0800720c */ /* 0x000fe20003f04070 */
[----:B------:R-:W-:Y:S02]  /*14350*/  IMAD.MOV.U32 R10, RZ, RZ, RZ ;  /* 0x000000ffff0a7224 */ /* 0x000fe400078e00ff */
[----:B------:R-:W-:Y:S01]  /*14360*/  IMAD.MOV.U32 R9, RZ, RZ, RZ ;  /* 0x000000ffff097224 */ /* 0x000fe200078e00ff */
[----:B------:R-:W-:-:S13]  /*14370*/  ISETP.GT.AND.EX P0, PT, R4, RZ, PT, P0 ;  /* 0x000000ff0400720c */ /* 0x000fda0003f04300 */
[----:B------:R-:W-:Y:S05]  /*14380*/  @!P0 BRA `(.L_x_67) ;  /* 0x0000000800188947 */ /* 0x000fea0003800000 */
[----:B------:R-:W-:Y:S01]  /*14390*/  IADD3 R11, P0, PT, -R10, R8, RZ ;  /* 0x000000080a0b7210 */ /* 0x000fe20007f1e1ff */
[----:B------:R-:W-:Y:S03]  /*143a0*/  BSSY.RECONVERGENT B5, `(.L_x_68) ;  /* 0x0000053000057945 */ /* 0x000fe60003800200 */
[----:B------:R-:W-:Y:S01]  /*143b0*/  ISETP.GT.U32.AND P1, PT, R11, 0xc, PT ;  /* 0x0000000c0b00780c */ /* 0x000fe20003f24070 */
[----:B------:R-:W-:Y:S01]  /*143c0*/  IMAD.X R11, R24, 0x1, ~R9, P0 ;  /* 0x00000001180b7824 */ /* 0x000fe200000e0e09 */
[----:B------:R-:W-:-:S04]  /*143d0*/  PLOP3.LUT P0, PT, PT, PT, PT, 0x80, 0x8 ;  /* 0x000000000008781c */ /* 0x000fc80003f0f070 */
[----:B------:R-:W-:-:S13]  /*143e0*/  ISETP.GT.AND.EX P1, PT, R11, RZ, PT, P1 ;  /* 0x000000ff0b00720c */ /* 0x000fda0003f24310 */
[----:B------:R-:W-:Y:S05]  /*143f0*/  @!P1 BRA `(.L_x_69) ;  /* 0x0000000400349947 */ /* 0x000fea0003800000 */
[----:B------:R-:W-:Y:S02]  /*14400*/  IADD3 R25, P1, PT, R8, -0xc, RZ ;  /* 0xfffffff408197810 */ /* 0x000fe40007f3e0ff */
[----:B------:R-:W-:Y:S02]  /*14410*/  PLOP3.LUT P0, PT, PT, PT, PT, 0x8, 0x80 ;  /* 0x000000000080781c */ /* 0x000fe40003f0e170 */
[----:B------:R-:W-:-:S11]  /*14420*/  IADD3.X R26, PT, PT, R24, -0x1, RZ, P1, !PT ;  /* 0xffffffff181a7810 */ /* 0x000fd60000ffe4ff */
.L_x_70:
[----:B------:R-:W-:Y:S01]  /*14430*/  IADD3 R18, P1, PT, R10, R56, RZ ;  /* 0x000000380a127210 */ /* 0x000fe20007f3e0ff */
[----:B--2---:R-:W2:Y:S04]  /*14440*/  LDL R12, [R1+0x3900] ;  /* 0x00390000010c7983 */ /* 0x004ea80000100800 */
[----:B------:R-:W-:-:S05]  /*14450*/  IMAD.X R19, R9, 0x1, R57, P1 ;  /* 0x0000000109137824 */ /* 0x000fca00008e0639 */
[----:B------:R-:W3:Y:S01]  /*14460*/  LDG.E.U8 R11, desc[UR8][R18.64] ;  /* 0x00000008120b7981 */ /* 0x000ee2000c1e1100 */
[----:B--2---:R-:W-:-:S03]  /*14470*/  IADD3 R16, PT, PT, R1, R12, R10 ;  /* 0x0000000c01107210 */ /* 0x004fc60007ffe00a */
[----:B------:R-:W2:Y:S04]  /*14480*/  LDG.E.U8 R12, desc[UR8][R18.64+0x1] ;  /* 0x00000108120c7981 */ /* 0x000ea8000c1e1100 */
[----:B---3--:R1:W-:Y:S04]  /*14490*/  STL.U8 [R16+0x3880], R11 ;  /* 0x0038800b10007387 */ /* 0x0083e80000100000 */
[----:B------:R-:W3:Y:S04]  /*144a0*/  LDL R13, [R1+0x3900] ;  /* 0x00390000010d7983 */ /* 0x000ee80000100800 */
[----:B-1----:R-:W4:Y:S01]  /*144b0*/  LDG.E.U8 R11, desc[UR8][R18.64+0x4] ;  /* 0x00000408120b7981 */ /* 0x002f22000c1e1100 */
[----:B---3--:R-:W-:-:S03]  /*144c0*/  IADD3 R23, PT, PT, R1, R13, R10 ;  /* 0x0000000d01177210 */ /* 0x008fc60007ffe00a */
[----:B------:R-:W3:Y:S04]  /*144d0*/  LDG.E.U8 R13, desc[UR8][R18.64+0x2] ;  /* 0x00000208120d7981 */ /* 0x000ee8000c1e1100 */
[----:B--2---:R1:W-:Y:S04]  /*144e0*/  STL.U8 [R23+0x3881], R12 ;  /* 0x0038810c17007387 */ /* 0x0043e80000100000 */
[----:B------:R-:W2:Y:S04]  /*144f0*/  LDL R14, [R1+0x3900] ;  /* 0x00390000010e7983 */ /* 0x000ea80000100800 */
[----:B-1----:R-:W5:Y:S01]  /*14500*/  LDG.E.U8 R12, desc[UR8][R18.64+0x5] ;  /* 0x00000508120c7981 */ /* 0x002f62000c1e1100 */
[----:B--2---:R-:W-:-:S03]  /*14510*/  IADD3 R20, PT, PT, R1, R14, R10 ;  /* 0x0000000e01147210 */ /* 0x004fc60007ffe00a */
[----:B------:R-:W2:Y:S04]  /*14520*/  LDG.E.U8 R14, desc[UR8][R18.64+0x3] ;  /* 0x00000308120e7981 */ /* 0x000ea8000c1e1100 */
[----:B---3--:R1:W-:Y:S04]  /*14530*/  STL.U8 [R20+0x3882], R13 ;  /* 0x0038820d14007387 */ /* 0x0083e80000100000 */
[----:B------:R-:W3:Y:S01]  /*14540*/  LDL R15, [R1+0x3900] ;  /* 0x00390000010f7983 */ /* 0x000ee20000100800 */
[----:B------:R-:W-:-:S03]  /*14550*/  VIADD R23, R10, 0x4 ;  /* 0x000000040a177836 */ /* 0x000fc60000000000 */
[----:B-1----:R-:W5:Y:S01]  /*14560*/  LDG.E.U8 R13, desc[UR8][R18.64+0x6] ;  /* 0x00000608120d7981 */ /* 0x002f62000c1e1100 */
[----:B---3--:R-:W-:-:S05]  /*14570*/  IADD3 R17, PT, PT, R1, R15, R10 ;  /* 0x0000000f01117210 */ /* 0x008fca0007ffe00a */
[----:B--2---:R1:W-:Y:S04]  /*14580*/  STL.U8 [R17+0x3883], R14 ;  /* 0x0038830e11007387 */ /* 0x0043e80000100000 */
[----:B------:R-:W2:Y:S04]  /*14590*/  LDL R16, [R1+0x3900] ;  /* 0x0039000001107983 */ /* 0x000ea80000100800 */
[----:B-1----:R-:W3:Y:S01]  /*145a0*/  LDG.E.U8 R14, desc[UR8][R18.64+0x7] ;  /* 0x00000708120e7981 */ /* 0x002ee2000c1e1100 */
[----:B--2---:R-:W-:-:S05]  /*145b0*/  IADD3 R22, PT, PT, R1, R16, R23 ;  /* 0x0000001001167210 */ /* 0x004fca0007ffe017 */
[----:B----4-:R1:W-:Y:S04]  /*145c0*/  STL.U8 [R22+0x3880], R11 ;  /* 0x0038800b16007387 */ /* 0x0103e80000100000 */
[----:B------:R-:W2:Y:S04]  /*145d0*/  LDL R16, [R1+0x3900] ;  /* 0x0039000001107983 */ /* 0x000ea80000100800 */
[----:B-1----:R-:W4:Y:S01]  /*145e0*/  LDG.E.U8 R11, desc[UR8][R18.64+0x8] ;  /* 0x00000808120b7981 */ /* 0x002f22000c1e1100 */
[----:B--2---:R-:W-:-:S05]  /*145f0*/  IADD3 R15, PT, PT, R1, R16, R23 ;  /* 0x00000010010f7210 */ /* 0x004fca0007ffe017 */
[----:B-----5:R1:W-:Y:S04]  /*14600*/  STL.U8 [R15+0x3881], R12 ;  /* 0x0038810c0f007387 */ /* 0x0203e80000100000 */
[----:B------:R-:W2:Y:S04]  /*14610*/  LDL R16, [R1+0x3900] ;  /* 0x0039000001107983 */ /* 0x000ea80000100800 */
[----:B-1----:R-:W5:Y:S01]  /*14620*/  LDG.E.U8 R12, desc[UR8][R18.64+0x9] ;  /* 0x00000908120c7981 */ /* 0x002f62000c1e1100 */
[----:B--2---:R-:W-:-:S05]  /*14630*/  IADD3 R20, PT, PT, R1, R16, R23 ;  /* 0x0000001001147210 */ /* 0x004fca0007ffe017 */
[----:B------:R1:W-:Y:S04]  /*14640*/  STL.U8 [R20+0x3882], R13 ;  /* 0x0038820d14007387 */ /* 0x0003e80000100000 */
[----:B------:R-:W2:Y:S04]  /*14650*/  LDL R16, [R1+0x3900] ;  /* 0x0039000001107983 */ /* 0x000ea80000100800 */
[----:B-1----:R-:W5:Y:S01]  /*14660*/  LDG.E.U8 R13, desc[UR8][R18.64+0xa] ;  /* 0x00000a08120d7981 */ /* 0x002f62000c1e1100 */
[----:B--2---:R-:W-:-:S05]  /*14670*/  IADD3 R17, PT, PT, R1, R16, R23 ;  /* 0x0000001001117210 */ /* 0x004fca0007ffe017 */
[----:B---3--:R1:W-:Y:S04]  /*14680*/  STL.U8 [R17+0x3883], R14 ;  /* 0x0038830e11007387 */ /* 0x0083e80000100000 */
[----:B------:R-:W2:Y:S01]  /*14690*/  LDL R16, [R1+0x3900] ;  /* 0x0039000001107983 */ /* 0x000ea20000100800 */
[----:B------:R-:W-:-:S03]  /*146a0*/  VIADD R23, R10, 0x8 ;  /* 0x000000080a177836 */ /* 0x000fc60000000000 */
[----:B-1----:R-:W3:Y:S02]  /*146b0*/  LDG.E.U8 R14, desc[UR8][R18.64+0xb] ;  /* 0x00000b08120e7981 */ /* 0x002ee4000c1e1100 */
        /* <DEDUP_REMOVED lines=19> */
[----:B------:R-:W2:Y:S02]  /*147f0*/  LDL R16, [R1+0x3900] ;  /* 0x0039000001107983 */ /* 0x000ea40000100800 */
[----:B--2---:R-:W-:-:S05]  /*14800*/  IADD3 R15, PT, PT, R1, R16, R23 ;  /* 0x00000010010f7210 */ /* 0x004fca0007ffe017 */
[----:B-----5:R2:W-:Y:S04]  /*14810*/  STL.U8 [R15+0x3881], R12 ;  /* 0x0038810c0f007387 */ /* 0x0205e80000100000 */
[----:B------:R-:W4:Y:S02]  /*14820*/  LDL R16, [R1+0x3900] ;  /* 0x0039000001107983 */ /* 0x000f240000100800 */
[----:B----4-:R-:W-:-:S05]  /*14830*/  IADD3 R20, PT, PT, R1, R16, R23 ;  /* 0x0000001001147210 */ /* 0x010fca0007ffe017 */
[----:B------:R2:W-:Y:S04]  /*14840*/  STL.U8 [R20+0x3882], R13 ;  /* 0x0038820d14007387 */ /* 0x0005e80000100000 */
[----:B------:R-:W1:Y:S01]  /*14850*/  LDL R16, [R1+0x3900] ;  /* 0x0039000001107983 */ /* 0x000e620000100800 */
[----:B------:R-:W-:-:S05]  /*14860*/  IADD3 R10, P1, PT, R10, 0x10, RZ ;  /* 0x000000100a0a7810 */ /* 0x000fca0007f3e0ff */
[----:B------:R-:W-:Y:S01]  /*14870*/  IMAD.X R9, RZ, RZ, R9, P1 ;  /* 0x000000ffff097224 */ /* 0x000fe200008e0609 */
[----:B------:R-:W-:-:S04]  /*14880*/  ISETP.GE.U32.AND P1, PT, R10, R25, PT ;  /* 0x000000190a00720c */ /* 0x000fc80003f26070 */
[----:B------:R-:W-:Y:S02]  /*14890*/  ISETP.GE.AND.EX P1, PT, R9, R26, PT, P1 ;  /* 0x0000001a0900720c */ /* 0x000fe40003f26310 */
[----:B-1----:R-:W-:-:S05]  /*148a0*/  IADD3 R11, PT, PT, R1, R16, R23 ;  /* 0x00000010010b7210 */ /* 0x002fca0007ffe017 */
[----:B---3--:R2:W-:Y:S06]  /*148b0*/  STL.U8 [R11+0x3883], R14 ;  /* 0x0038830e0b007387 */ /* 0x0085ec0000100000 */
[----:B------:R-:W-:Y:S05]  /*148c0*/  @!P1 BRA `(.L_x_70) ;  /* 0xfffffff800d89947 */ /* 0x000fea000383ffff */
.L_x_69:
[----:B------:R-:W-:Y:S05]  /*148d0*/  BSYNC.RECONVERGENT B5 ;  /* 0x0000000000057941 */ /* 0x000fea0003800200 */
.L_x_68:
[----:B--2---:R-:W-:Y:S01]  /*148e0*/  IADD3 R11, P2, PT, -R10, R8, RZ ;  /* 0x000000080a0b7210 */ /* 0x004fe20007f5e1ff */
[----:B------:R-:W-:Y:S03]  /*148f0*/  BSSY.RECONVERGENT B5, `(.L_x_71) ;  /* 0x000002b000057945 */ /* 0x000fe60003800200 */
[----:B------:R-:W-:Y:S01]  /*14900*/  ISETP.GT.U32.AND P1, PT, R11, 0x4, PT ;  /* 0x000000040b00780c */ /* 0x000fe20003f24070 */
[----:B------:R-:W-:-:S05]  /*14910*/  IMAD.X R11, R24, 0x1, ~R9, P2 ;  /* 0x00000001180b7824 */ /* 0x000fca00010e0e09 */
[----:B------:R-:W-:-:S13]  /*14920*/  ISETP.GT.AND.EX P1, PT, R11, RZ, PT, P1 ;  /* 0x000000ff0b00720c */ /* 0x000fda0003f24310 */
[----:B------:R-:W-:Y:S05]  /*14930*/  @!P1 BRA `(.L_x_72) ;  /* 0x0000000000989947 */ /* 0x000fea0003800000 */
[----:B------:R-:W-:Y:S01]  /*14940*/  IADD3 R22, P0, PT, R10, R56, RZ ;  /* 0x000000380a167210 */ /* 0x000fe20007f1e0ff */
[----:B------:R-:W2:Y:S04]  /*14950*/  LDL R12, [R1+0x3900] ;  /* 0x00390000010c7983 */ /* 0x000ea80000100800 */
        /* <DEDUP_REMOVED lines=31> */
[----:B------:R-:W-:Y:S02]  /*14b50*/  IADD3 R10, P1, PT, R10, 0x8, RZ ;  /* 0x000000080a0a7810 */ /* 0x000fe40007f3e0ff */
[----:B------:R-:W-:-:S03]  /*14b60*/  PLOP3.LUT P0, PT, PT, PT, PT, 0x8, 0x80 ;  /* 0x000000000080781c */ /* 0x000fc60003f0e170 */
[----:B------:R-:W-:Y:S01]  /*14b70*/  IMAD.X R9, RZ, RZ, R9, P1 ;  /* 0x000000ffff097224 */ /* 0x000fe200008e0609 */
[----:B-1----:R-:W-:-:S05]  /*14b80*/  IADD3 R11, PT, PT, R1, R16, R19 ;  /* 0x00000010010b7210 */ /* 0x002fca0007ffe013 */
[----:B---3--:R2:W-:Y:S04]  /*14b90*/  STL.U8 [R11+0x3883], R14 ;  /* 0x0038830e0b007387 */ /* 0x0085e80000100000 */
.L_x_72:
[----:B------:R-:W-:Y:S05]  /*14ba0*/  BSYNC.RECONVERGENT B5 ;  /* 0x0000000000057941 */ /* 0x000fea0003800200 */
.L_x_71:
[----:B------:R-:W-:-:S04]  /*14bb0*/  ISETP.EQ.U32.AND P1, PT, R10, R8, PT ;  /* 0x000000080a00720c */ /* 0x000fc80003f22070 */
[----:B------:R-:W-:-:S13]  /*14bc0*/  ISETP.EQ.AND.EX P1, PT, R9, R24, PT, P1 ;  /* 0x000000180900720c */ /* 0x000fda0003f22310 */
[----:B------:R-:W-:Y:S05]  /*14bd0*/  @!P0 BREAK.RELIABLE P1, B0 ;  /* 0x0000000000008942 */ /* 0x000fea0000800100 */
[----:B------:R-:W-:Y:S05]  /*14be0*/  @!P0 BRA P1, `(.L_x_65) ;  /* 0x0000000000608947 */ /* 0x000fea0000800000 */
.L_x_67:
[----:B------:R-:W-:Y:S05]  /*14bf0*/  BSYNC.RELIABLE B0 ;  /* 0x0000000000007941 */ /* 0x000fea0003800100 */
.L_x_66:
[----:B------:R-:W-:Y:S01]  /*14c00*/  IADD3 R22, P0, PT, R10, R56, RZ ;  /* 0x000000380a167210 */ /* 0x000fe20007f1e0ff */
[----:B--2---:R-:W2:Y:S04]  /*14c10*/  LDL R12, [R1+0x3900] ;  /* 0x00390000010c7983 */ /* 0x004ea80000100800 */
[----:B------:R-:W-:-:S05]  /*14c20*/  IMAD.X R23, R9, 0x1, R57, P0 ;  /* 0x0000000109177824 */ /* 0x000fca00000e0639 */
[----:B------:R-:W3:Y:S01]  /*14c30*/  LDG.E.U8 R11, desc[UR8][R22.64] ;  /* 0x00000008160b7981 */ /* 0x000ee2000c1e1100 */
[----:B--2---:R-:W-:-:S03]  /*14c40*/  IADD3 R18, PT, PT, R1, R12, R10 ;  /* 0x0000000c01127210 */ /* 0x004fc60007ffe00a */
[----:B------:R-:W2:Y:S04]  /*14c50*/  LDG.E.U8 R12, desc[UR8][R22.64+0x1] ;  /* 0x00000108160c7981 */ /* 0x000ea8000c1e1100 */
[----:B---3--:R1:W-:Y:S04]  /*14c60*/  STL.U8 [R18+0x3880], R11 ;  /* 0x0038800b12007387 */ /* 0x0083e80000100000 */
[----:B------:R-:W3:Y:S02]  /*14c70*/  LDL R13, [R1+0x3900] ;  /* 0x00390000010d7983 */ /* 0x000ee40000100800 */
[----:B---3--:R-:W-:-:S02]  /*14c80*/  IADD3 R17, PT, PT, R1, R13, R10 ;  /* 0x0000000d01117210 */ /* 0x008fc40007ffe00a */
[----:B------:R-:W3:Y:S04]  /*14c90*/  LDG.E.U8 R13, desc[UR8][R22.64+0x2] ;  /* 0x00000208160d7981 */ /* 0x000ee8000c1e1100 */
[----:B--2---:R1:W-:Y:S04]  /*14ca0*/  STL.U8 [R17+0x3881], R12 ;  /* 0x0038810c11007387 */ /* 0x0043e80000100000 */
[----:B------:R-:W2:Y:S02]  /*14cb0*/  LDL R14, [R1+0x3900] ;  /* 0x00390000010e7983 */ /* 0x000ea40000100800 */
[----:B--2---:R-:W-:-:S02]  /*14cc0*/  IADD3 R16, PT, PT, R1, R14, R10 ;  /* 0x0000000e01107210 */ /* 0x004fc40007ffe00a */
[----:B------:R-:W2:Y:S04]  /*14cd0*/  LDG.E.U8 R14, desc[UR8][R22.64+0x3] ;  /* 0x00000308160e7981 */ /* 0x000ea8000c1e1100 */
[----:B---3--:R1:W-:Y:S04]  /*14ce0*/  STL.U8 [R16+0x3882], R13 ;  /* 0x0038820d10007387 */ /* 0x0083e80000100000 */
[----:B------:R-:W3:Y:S02]  /*14cf0*/  LDL R15, [R1+0x3900] ;  /* 0x00390000010f7983 */ /* 0x000ee40000100800 */
[----:B---3--:R-:W-:-:S02]  /*14d00*/  IADD3 R15, PT, PT, R1, R15, R10 ;  /* 0x0000000f010f7210 */ /* 0x008fc40007ffe00a */
[----:B------:R-:W-:-:S03]  /*14d10*/  IADD3 R10, P0, PT, R10, 0x4, RZ ;  /* 0x000000040a0a7810 */ /* 0x000fc60007f1e0ff */
[----:B--2---:R1:W-:Y:S02]  /*14d20*/  STL.U8 [R15+0x3883], R14 ;  /* 0x0038830e0f007387 */ /* 0x0043e40000100000 */
[----:B------:R-:W-:Y:S01]  /*14d30*/  IMAD.X R9, RZ, RZ, R9, P0 ;  /* 0x000000ffff097224 */ /* 0x000fe200000e0609 */
[----:B------:R-:W-:-:S04]  /*14d40*/  ISETP.NE.U32.AND P0, PT, R10, R8, PT ;  /* 0x000000080a00720c */ /* 0x000fc80003f05070 */
[----:B------:R-:W-:-:S13]  /*14d50*/  ISETP.NE.AND.EX P0, PT, R9, R24, PT, P0 ;  /* 0x000000180900720c */ /* 0x000fda0003f05300 */
[----:B-1----:R-:W-:Y:S05]  /*14d60*/  @P0 BRA `(.L_x_66) ;  /* 0xfffffffc00a40947 */ /* 0x002fea000383ffff */
.L_x_65:
[----:B------:R-:W-:Y:S05]  /*14d70*/  BSYNC.RECONVERGENT B1 ;  /* 0x0000000000017941 */ /* 0x000fea0003800200 */
.L_x_64:
[----:B------:R-:W-:-:S04]  /*14d80*/  ISETP.NE.U32.AND P0, PT, R21, RZ, PT ;  /* 0x000000ff1500720c */ /* 0x000fc80003f05070 */
[----:B------:R-:W-:-:S13]  /*14d90*/  ISETP.NE.AND.EX P0, PT, RZ, RZ, PT, P0 ;  /* 0x000000ffff00720c */ /* 0x000fda0003f05300 */
[----:B------:R-:W-:Y:S05]  /*14da0*/  @!P0 BRA `(.L_x_63) ;  /* 0x00000000004c8947 */ /* 0x000fea0003800000 */
[----:B--2---:R-:W-:Y:S01]  /*14db0*/  IADD3 R14, P0, PT, R8, R56, RZ ;  /* 0x00000038080e7210 */ /* 0x004fe20007f1e0ff */
[----:B------:R-:W2:Y:S04]  /*14dc0*/  LDL R10, [R1+0x3900] ;  /* 0x00390000010a7983 */ /* 0x000ea80000100800 */
[----:B------:R-:W-:-:S05]  /*14dd0*/  IMAD.X R15, R24, 0x1, R57, P0 ;  /* 0x00000001180f7824 */ /* 0x000fca00000e0639 */
[----:B------:R-:W3:Y:S01]  /*14de0*/  LDG.E.U8 R9, desc[UR8][R14.64] ;  /* 0x000000080e097981 */ /* 0x000ee2000c1e1100 */
[----:B------:R-:W-:-:S04]  /*14df0*/  ISETP.NE.U32.AND P0, PT, R21, 0x1, PT ;  /* 0x000000011500780c */ /* 0x000fc80003f05070 */
[----:B------:R-:W-:Y:S02]  /*14e00*/  ISETP.NE.AND.EX P0, PT, RZ, RZ, PT, P0 ;  /* 0x000000ffff00720c */ /* 0x000fe40003f05300 */
[----:B--2---:R-:W-:-:S05]  /*14e10*/  IADD3 R10, PT, PT, R1, R10, R8 ;  /* 0x0000000a010a7210 */ /* 0x004fca0007ffe008 */
[----:B---3--:R1:W-:Y:S06]  /*14e20*/  STL.U8 [R10+0x3880], R9 ;  /* 0x003880090a007387 */ /* 0x0083ec0000100000 */
[----:B------:R-:W-:Y:S05]  /*14e30*/  @!P0 BRA `(.L_x_63) ;  /* 0x0000000000288947 */ /* 0x000fea0003800000 */
[----:B-1----:R-:W2:Y:S04]  /*14e40*/  LDL R10, [R1+0x3900] ;  /* 0x00390000010a7983 */ /* 0x002ea80000100800 */
[----:B------:R-:W3:Y:S01]  /*14e50*/  LDG.E.U8 R9, desc[UR8][R14.64+0x1] ;  /* 0x000001080e097981 */ /* 0x000ee2000c1e1100 */
[----:B------:R-:W-:-:S04]  /*14e60*/  ISETP.NE.U32.AND P0, PT, R21, 0x2, PT ;  /* 0x000000021500780c */ /* 0x000fc80003f05070 */
[----:B------:R-:W-:Y:S02]  /*14e70*/  ISETP.NE.AND.EX P0, PT, RZ, RZ, PT, P0 ;  /* 0x000000ffff00720c */ /* 0x000fe40003f05300 */
[----:B--2---:R-:W-:-:S11]  /*14e80*/  IADD3 R12, PT, PT, R1, R10, R8 ;  /* 0x0000000a010c7210 */ /* 0x004fd60007ffe008 */
[----:B------:R-:W2:Y:S04]  /*14e90*/  @P0 LDG.E.U8 R10, desc[UR8][R14.64+0x2] ;  /* 0x000002080e0a0981 */ /* 0x000ea8000c1e1100 */
[----:B---3--:R3:W-:Y:S04]  /*14ea0*/  STL.U8 [R12+0x3881], R9 ;  /* 0x003881090c007387 */ /* 0x0087e80000100000 */
[----:B------:R-:W4:Y:S02]  /*14eb0*/  @P0 LDL R11, [R1+0x3900] ;  /* 0x00390000010b0983 */ /* 0x000f240000100800 */
[----:B----4-:R-:W-:-:S05]  /*14ec0*/  @P0 IADD3 R11, PT, PT, R1, R11, R8 ;  /* 0x0000000b010b0210 */ /* 0x010fca0007ffe008 */
[----:B--2---:R3:W-:Y:S02]  /*14ed0*/  @P0 STL.U8 [R11+0x3882], R10 ;  /* 0x0038820a0b000387 */ /* 0x0047e40000100000 */
.L_x_63:
[----:B------:R-:W-:Y:S05]  /*14ee0*/  BSYNC.RECONVERGENT B2 ;  /* 0x0000000000027941 */ /* 0x000fea0003800200 */
.L_x_62:
[----:B------:R-:W4:Y:S01]  /*14ef0*/  LDL.128 R52, [R1+0x3880] ;  /* 0x0038800001347983 */ /* 0x000f220000100c00 */
[----:B------:R-:W5:Y:S03]  /*14f00*/  LDCU.64 UR14, c[0x3][0x18] ;  /* 0x00c00300ff0e77ac */ /* 0x000f660008000a00 */
[----:B------:R-:W4:Y:S01]  /*14f10*/  LDL.128 R24, [R1+0x3890] ;  /* 0x0038900001187983 */ /* 0x000f220000100c00 */
[----:B------:R-:W0:Y:S03]  /*14f20*/  LDCU.64 UR20, c[0x3][0x38] ;  /* 0x00c00700ff1477ac */ /* 0x000e260008000a00 */
        /* <DEDUP_REMOVED lines=11> */
[----:B------:R-:W4:Y:S03]  /*14fe0*/  LDCU.64 UR12, c[0x3][0x20] ;  /* 0x00c00400ff0c77ac */ /* 0x000f260008000a00 */
[----:B------:R-:W4:Y:S04]  /*14ff0*/  LDL.64 R58, [R1+0x3908] ;  /* 0x00390800013a7983 */ /* 0x000f280000100a00 */
[----:B------:R-:W4:Y:S04]  /*15000*/  LDL.128 R20, [R1+0x3840] ;  /* 0x0038400001147983 */ /* 0x000f280000100c00 */
[----:B--2---:R-:W2:Y:S04]  /*15010*/  LDL.128 R16, [R1+0x3850] ;  /* 0x0038500001107983 */ /* 0x004ea80000100c00 */
[----:B---3--:R-:W3:Y:S04]  /*15020*/  LDL.128 R12, [R1+0x3860] ;  /* 0x00386000010c7983 */ /* 0x008ee80000100c00 */
[----:B-1----:R-:W3:Y:S01]  /*15030*/  LDL.128 R8, [R1+0x3870] ;  /* 0x0038700001087983 */ /* 0x002ee20000100c00 */
[----:B-----5:R-:W-:Y:S01]  /*15040*/  IMAD.U32 R105, RZ, RZ, UR14 ;  /* 0x0000000eff697e24 */ /* 0x020fe2000f8e00ff */
[----:B------:R-:W-:Y:S01]  /*15050*/  UMOV UR6, URZ ;  /* 0x000000ff00067c82 */ /* 0x000fe20008000000 */
[----:B------:R-:W-:-:S02]  /*15060*/  IMAD.U32 R94, RZ, RZ, UR15 ;  /* 0x0000000fff5e7e24 */ /* 0x000fc4000f8e00ff */
[----:B0-----:R-:W-:Y:S02]  /*15070*/  IMAD.U32 R103, RZ, RZ, UR20 ;  /* 0x00000014ff677e24 */ /* 0x001fe4000f8e00ff */
        /* <DEDUP_REMOVED lines=9> */
[----:B------:R-:W-:Y:S01]  /*15110*/  IMAD.U32 R110, RZ, RZ, UR31 ;  /* 0x0000001fff6e7e24 */ /* 0x000fe2000f8e00ff */
[----:B----4-:R-:W-:Y:S02]  /*15120*/  PRMT R86, R53, 0x7771, RZ ;  /* 0x0000777135567816 */ /* 0x010fe400000000ff */
[----:B------:R-:W-:-:S02]  /*15130*/  PRMT R87, R55, 0x7771, RZ ;  /* 0x0000777137577816 */ /* 0x000fc400000000ff */
[----:B------:R-:W-:Y:S01]  /*15140*/  PRMT R89, R55, 0x7770, RZ ;  /* 0x0000777037597816 */ /* 0x000fe200000000ff */
[----:B------:R-:W-:Y:S02]  /*15150*/  IMAD.SHL.U32 R86, R86, 0x100, RZ ;  /* 0x0000010056567824 */ /* 0x000fe400078e00ff */
[----:B------:R-:W-:Y:S01]  /*15160*/  IMAD.SHL.U32 R88, R87, 0x100, RZ ;  /* 0x0000010057587824 */ /* 0x000fe200078e00ff */
[C---:B------:R-:W-:Y:S02]  /*15170*/  PRMT R87, R53.reuse, 0x7770, RZ ;  /* 0x0000777035577816 */ /* 0x040fe400000000ff */
[----:B------:R-:W-:Y:S02]  /*15180*/  LOP3.LUT R92, R86, 0xff00, RZ, 0xc0, !PT ;  /* 0x0000ff00565c7812 */ /* 0x000fe400078ec0ff */
[----:B------:R-:W-:Y:S02]  /*15190*/  PRMT R86, R53, 0x7772, RZ ;  /* 0x0000777235567816 */ /* 0x000fe400000000ff */
[----:B------:R-:W-:-:S02]  /*151a0*/  LOP3.LUT R90, R88, 0xff00, RZ, 0xc0, !PT ;  /* 0x0000ff00585a7812 */ /* 0x000fc400078ec0ff */
[----:B------:R-:W-:Y:S01]  /*151b0*/  PRMT R88, R55, 0x7772, RZ ;  /* 0x0000777237587816 */ /* 0x000fe200000000ff */
[----:B------:R-:W-:Y:S01]  /*151c0*/  IMAD.U32 R86, R86, 0x10000, RZ ;  /* 0x0001000056567824 */ /* 0x000fe200078e00ff */
[----:B------:R-:W-:Y:S02]  /*151d0*/  PRMT R53, R53, 0x7773, RZ ;  /* 0x0000777335357816 */ /* 0x000fe400000000ff */
[----:B------:R-:W-:Y:S01]  /*151e0*/  LOP3.LUT R87, R92, 0xff, R87, 0xf8, !PT ;  /* 0x000000ff5c577812 */ /* 0x000fe200078ef857 */
[----:B------:R-:W-:Y:S01]  /*151f0*/  IMAD.U32 R88, R88, 0x10000, RZ ;  /* 0x0001000058587824 */ /* 0x000fe200078e00ff */
[----:B------:R-:W-:Y:S01]  /*15200*/  PRMT R55, R55, 0x7773, RZ ;  /* 0x0000777337377816 */ /* 0x000fe200000000ff */
[----:B------:R-:W-:Y:S01]  /*15210*/  IMAD.SHL.U32 R53, R53, 0x1000000, RZ ;  /* 0x0100000035357824 */ /* 0x000fe200078e00ff */
[----:B------:R-:W-:Y:S02]  /*15220*/  LOP3.LUT R89, R90, 0xff, R89, 0xf8, !PT ;  /* 0x000000ff5a597812 */ /* 0x000fe400078ef859 */
[----:B------:R-:W-:Y:S01]  /*15230*/  LOP3.LUT R86, R87, 0xff0000, R86, 0xf8, !PT ;  /* 0x00ff000057567812 */ /* 0x000fe200078ef856 */
[----:B------:R-:W-:Y:S01]  /*15240*/  IMAD.SHL.U32 R55, R55, 0x1000000, RZ ;  /* 0x0100000037377824 */ /* 0x000fe200078e00ff */
[----:B------:R-:W-:-:S02]  /*15250*/  LOP3.LUT R88, R89, 0xff0000, R88, 0xf8, !PT ;  /* 0x00ff000059587812 */ /* 0x000fc400078ef858 */
[----:B------:R-:W-:Y:S02]  /*15260*/  LOP3.LUT R53, R53, R86, RZ, 0xfc, !PT ;  /* 0x0000005635357212 */ /* 0x000fe400078efcff */
[----:B------:R-:W-:Y:S02]  /*15270*/  PRMT R86, R25, 0x7771, RZ ;  /* 0x0000777119567816 */ /* 0x000fe400000000ff */
[----:B------:R-:W-:Y:S02]  /*15280*/  LOP3.LUT R55, R55, R88, RZ, 0xfc, !PT ;  /* 0x0000005837377212 */ /* 0x000fe400078efcff */
[----:B------:R-:W-:Y:S01]  /*15290*/  PRMT R88, R27, 0x7771, RZ ;  /* 0x000077711b587816 */ /* 0x000fe200000000ff */
[----:B------:R-:W-:Y:S01]  /*152a0*/  IMAD.SHL.U32 R86, R86, 0x100, RZ ;  /* 0x0000010056567824 */ /* 0x000fe200078e00ff */
[----:B------:R-:W-:Y:S01]  /*152b0*/  PRMT R87, R25, 0x7770, RZ ;  /* 0x0000777019577816 */ /* 0x000fe200000000ff */
[----:B------:R0:W-:Y:S01]  /*152c0*/  STL.128 [R1+0x3450], R52 ;  /* 0x0034503401007387 */ /* 0x0001e20000100c00 */
[----:B------:R-:W-:Y:S01]  /*152d0*/  PRMT R89, R27, 0x7770, RZ ;  /* 0x000077701b597816 */ /* 0x000fe200000000ff */
[----:B------:R-:W-:Y:S01]  /*152e0*/  IMAD.SHL.U32 R88, R88, 0x100, RZ ;  /* 0x0000010058587824 */ /* 0x000fe200078e00ff */
[----:B------:R-:W-:Y:S01]  /*152f0*/  LOP3.LUT R92, R86, 0xff00, RZ, 0xc0, !PT ;  /* 0x0000ff00565c7812 */ /* 0x000fe200078ec0ff */
[----:B------:R-:W-:Y:S01]  /*15300*/  IMAD.MOV.U32 R115, RZ, RZ, R22 ;  /* 0x000000ffff737224 */ /* 0x000fe200078e0016 */
[----:B------:R-:W-:Y:S01]  /*15310*/  PRMT R86, R25, 0x7772, RZ ;  /* 0x0000777219567816 */ /* 0x000fe200000000ff */
[----:B------:R-:W-:Y:S01]  /*15320*/  IMAD.MOV.U32 R100, RZ, RZ, R23 ;  /* 0x000000ffff647224 */ /* 0x000fe200078e0017 */
[----:B------:R-:W-:Y:S01]  /*15330*/  LOP3.LUT R90, R88, 0xff00, RZ, 0xc0, !PT ;  /* 0x0000ff00585a7812 */ /* 0x000fe200078ec0ff */
[----:B------:R-:W-:Y:S01]  /*15340*/  IMAD.MOV.U32 R102, RZ, RZ, R20 ;  /* 0x000000ffff667224 */ /* 0x000fe200078e0014 */
[----:B------:R-:W-:Y:S01]  /*15350*/  PRMT R88, R27, 0x7772, RZ ;  /* 0x000077721b587816 */ /* 0x000fe200000000ff */
[----:B------:R-:W-:Y:S01]  /*15360*/  IMAD.U32 R86, R86, 0x10000, RZ ;  /* 0x0001000056567824 */ /* 0x000fe200078e00ff */
[----:B------:R-:W-:Y:S01]  /*15370*/  PRMT R25, R25, 0x7773, RZ ;  /* 0x0000777319197816 */ /* 0x000fe200000000ff */
[----:B------:R-:W-:Y:S01]  /*15380*/  IMAD.MOV.U32 R104, RZ, RZ, R21 ;  /* 0x000000ffff687224 */ /* 0x000fe200078e0015 */
[----:B------:R-:W-:Y:S01]  /*15390*/  PRMT R27, R27, 0x7773, RZ ;  /* 0x000077731b1b7816 */ /* 0x000fe200000000ff */
[----:B------:R-:W-:Y:S01]  /*153a0*/  IMAD.U32 R88, R88, 0x10000, RZ ;  /* 0x0001000058587824 */ /* 0x000fe200078e00ff */
[----:B------:R-:W-:Y:S01]  /*153b0*/  LOP3.LUT R87, R92, 0xff, R87, 0xf8, !PT ;  /* 0x000000ff5c577812 */ /* 0x000fe200078ef857 */
[----:B0-----:R-:W-:Y:S01]  /*153c0*/  IMAD.SHL.U32 R52, R25, 0x1000000, RZ ;  /* 0x0100000019347824 */ /* 0x001fe200078e00ff */
[----:B------:R-:W-:Y:S01]  /*153d0*/  PRMT R25, R29, 0x7771, RZ ;  /* 0x000077711d197816 */ /* 0x000fe200000000ff */
[----:B------:R-:W-:Y:S01]  /*153e0*/  IMAD.SHL.U32 R53, R27, 0x1000000, RZ ;  /* 0x010000001b357824 */ /* 0x000fe200078e00ff */
[----:B------:R-:W-:Y:S01]  /*153f0*/  LOP3.LUT R87, R87, 0xff0000, R86, 0xf8, !PT ;  /* 0x00ff000057577812 */ /* 0x000fe200078ef856 */
[----:B------:R-:W-:Y:S01]  /*15400*/  IMAD.U32 R92, RZ, RZ, UR23 ;  /* 0x00000017ff5c7e24 */ /* 0x000fe2000f8e00ff */
[----:B------:R-:W-:Y:S01]  /*15410*/  PRMT R27, R31, 0x7771, RZ ;  /* 0x000077711f1b7816 */ /* 0x000fe200000000ff */
[----:B------:R-:W-:Y:S01]  /*15420*/  IMAD.SHL.U32 R25, R25, 0x100, RZ ;  /* 0x0000010019197824 */ /* 0x000fe200078e00ff */
[----:B------:R-:W-:Y:S01]  /*15430*/  LOP3.LUT R89, R90, 0xff, R89, 0xf8, !PT ;  /* 0x000000ff5a597812 */ /* 0x000fe200078ef859 */
[----:B--2---:R-:W-:Y:S01]  /*15440*/  IMAD.MOV.U32 R113, RZ, RZ, R18 ;  /* 0x000000ffff717224 */ /* 0x004fe200078e0012 */
[----:B------:R-:W-:Y:S01]  /*15450*/  LOP3.LUT R87, R52, R87, RZ, 0xfc, !PT ;  /* 0x0000005734577212 */ /* 0x000fe200078efcff */
[----:B------:R-:W-:Y:S01]  /*15460*/  IMAD.SHL.U32 R52, R27, 0x100, RZ ;  /* 0x000001001b347824 */ /* 0x000fe200078e00ff */
[----:B------:R-:W-:Y:S01]  /*15470*/  LOP3.LUT R88, R89, 0xff0000, R88, 0xf8, !PT ;  /* 0x00ff000059587812 */ /* 0x000fe200078ef858 */
[----:B------:R-:W-:Y:S01]  /*15480*/  IMAD.MOV.U32 R125, RZ, RZ, R19 ;  /* 0x000000ffff7d7224 */ /* 0x000fe200078e0013 */
[----:B------:R-:W-:Y:S01]  /*15490*/  LOP3.LUT R86, R25, 0xff00, RZ, 0xc0, !PT ;  /* 0x0000ff0019567812 */ /* 0x000fe200078ec0ff */
[----:B------:R-:W-:Y:S01]  /*154a0*/  IMAD.MOV.U32 R111, RZ, RZ, R16 ;  /* 0x000000ffff6f7224 */ /* 0x000fe200078e0010 */
[----:B------:R-:W-:Y:S01]  /*154b0*/  LOP3.LUT R54, R52, 0xff00, RZ, 0xc0, !PT ;  /* 0x0000ff0034367812 */ /* 0x000fe200078ec0ff */
[----:B------:R-:W-:Y:S01]  /*154c0*/  IMAD.MOV.U32 R98, RZ, RZ, R17 ;  /* 0x000000ffff627224 */ /* 0x000fe200078e0011 */
[----:B------:R-:W-:Y:S01]  /*154d0*/  PRMT R52, R31, 0x7772, RZ ;  /* 0x000077721f347816 */ /* 0x000fe200000000ff */
[----:B---3--:R-:W-:Y:S01]  /*154e0*/  IMAD.MOV.U32 R90, RZ, RZ, R10 ;  /* 0x000000ffff5a7224 */ /* 0x008fe200078e000a */
[----:B------:R-:W-:Y:S01]  /*154f0*/  LOP3.LUT R55, R53, R88, RZ, 0xfc, !PT ;  /* 0x0000005835377212 */ /* 0x000fe200078efcff */
        /* <DEDUP_REMOVED lines=8> */
[----:B------:R-:W-:Y:S01]  /*15580*/  IMAD.MOV.U32 R89, RZ, RZ, R9 ;  /* 0x000000ffff597224 */ /* 0x000fe200078e0009 */
[----:B------:R-:W-:Y:S01]  /*15590*/  LOP3.LUT R86, R86, 0xff, R27, 0xf8, !PT ;  /* 0x000000ff56567812 */ /* 0x000fe200078ef81b */
[----:B------:R-:W-:Y:S01]  /*155a0*/  IMAD.MOV.U32 R27, RZ, RZ, R55 ;  /* 0x000000ffff1b7224 */ /* 0x000fe200078e0037 */
[----:B------:R-:W-:-:S02]  /*155b0*/  LOP3.LUT R52, R53, 0xff0000, R52, 0xf8, !PT ;  /* 0x00ff000035347812 */ /* 0x000fc400078ef834 */
[----:B------:R-:W-:Y:S01]  /*155c0*/  LOP3.LUT R54, R86, 0xff0000, R25, 0xf8, !PT ;  /* 0x00ff000056367812 */ /* 0x000fe200078ef819 */
[----:B------:R-:W-:Y:S01]  /*155d0*/  IMAD.MOV.U32 R25, RZ, RZ, R87 ;  /* 0x000000ffff197224 */ /* 0x000fe200078e0057 */
[----:B------:R-:W-:Y:S01]  /*155e0*/  PRMT R53, R35, 0x7771, RZ ;  /* 0x0000777123357816 */ /* 0x000fe200000000ff */
[----:B------:R-:W-:Y:S01]  /*155f0*/  IMAD.MOV.U32 R86, RZ, RZ, R14 ;  /* 0x000000ffff567224 */ /* 0x000fe200078e000e */
[----:B------:R-:W-:Y:S02]  /*15600*/  PRMT R29, R29, 0x7773, RZ ;  /* 0x000077731d1d7816 */ /* 0x000fe400000000ff */
[----:B------:R0:W-:Y:S01]  /*15610*/  STL.128 [R1+0x3460], R24 ;  /* 0x0034601801007387 */ /* 0x0001e20000100c00 */
[----:B------:R-:W-:Y:S01]  /*15620*/  IMAD.SHL.U32 R55, R53, 0x100, RZ ;  /* 0x0000010035377824 */ /* 0x000fe200078e00ff */
[----:B------:R-:W-:Y:S01]  /*15630*/  PRMT R53, R35, 0x7770, RZ ;  /* 0x0000777023357816 */ /* 0x000fe200000000ff */
[----:B------:R-:W-:Y:S01]  /*15640*/  IMAD.SHL.U32 R29, R29, 0x1000000, RZ ;  /* 0x010000001d1d7824 */ /* 0x000fe200078e00ff */
[----:B------:R-:W-:-:S04]  /*15650*/  PRMT R31, R31, 0x7773, RZ ;  /* 0x000077731f1f7816 */ /* 0x000fc800000000ff */
[----:B------:R-:W-:Y:S01]  /*15660*/  LOP3.LUT R29, R29, R54, RZ, 0xfc, !PT ;  /* 0x000000361d1d7212 */ /* 0x000fe200078efcff */
[----:B------:R-:W-:-:S05]  /*15670*/  IMAD.SHL.U32 R31, R31, 0x1000000, RZ ;  /* 0x010000001f1f7824 */ /* 0x000fca00078e00ff */
[----:B------:R-:W-:Y:S02]  /*15680*/  LOP3.LUT R31, R31, R52, RZ, 0xfc, !PT ;  /* 0x000000341f1f7212 */ /* 0x000fe400078efcff */
[----:B0-----:R-:W-:Y:S02]  /*15690*/  PRMT R24, R33, 0x7772, RZ ;  /* 0x0000777221187816 */ /* 0x001fe400000000ff */
[----:B------:R-:W-:Y:S01]  /*156a0*/  PRMT R25, R35, 0x7772, RZ ;  /* 0x0000777223197816 */ /* 0x000fe200000000ff */
[----:B------:R0:W-:Y:S01]  /*156b0*/  STL.128 [R1+0x3470], R28 ;  /* 0x0034701c01007387 */ /* 0x0001e20000100c00 */
[----:B------:R-:W-:Y:S01]  /*156c0*/  LOP3.LUT R26, R55, 0xff00, RZ, 0xc0, !PT ;  /* 0x0000ff00371a7812 */ /* 0x000fe200078ec0ff */
[----:B------:R-:W-:Y:S01]  /*156d0*/  IMAD.U32 R27, R24, 0x10000, RZ ;  /* 0x00010000181b7824 */ /* 0x000fe200078e00ff */
[----:B------:R-:W-:Y:S01]  /*156e0*/  PRMT R35, R35, 0x7773, RZ ;  /* 0x0000777323237816 */ /* 0x000fe200000000ff */
[----:B------:R-:W-:Y:S01]  /*156f0*/  IMAD.U32 R24, R25, 0x10000, RZ ;  /* 0x0001000019187824 */ /* 0x000fe200078e00ff */
[----:B------:R-:W-:Y:S01]  /*15700*/  LOP3.LUT R53, R26, 0xff, R53, 0xf8, !PT ;  /* 0x000000ff1a357812 */ /* 0x000fe200078ef835 */
[----:B------:R-:W-:Y:S01]  /*15710*/  IMAD.MOV.U32 R55, RZ, RZ, R13 ;  /* 0x000000ffff377224 */ /* 0x000fe200078e000d */
[----:B------:R-:W-:Y:S01]  /*15720*/  PRMT R52, R33, 0x7771, RZ ;  /* 0x0000777121347816 */ /* 0x000fe200000000ff */
[----:B------:R-:W-:Y:S01]  /*15730*/  IMAD.SHL.U32 R35, R35, 0x1000000, RZ ;  /* 0x0100000023237824 */ /* 0x000fe200078e00ff */
[----:B------:R-:W-:-:S02]  /*15740*/  LOP3.LUT R26, R53, 0xff0000, R24, 0xf8, !PT ;  /* 0x00ff0000351a7812 */ /* 0x000fc400078ef818 */
[----:B------:R-:W-:Y:S01]  /*15750*/  PRMT R24, R37, 0x7771, RZ ;  /* 0x0000777125187816 */ /* 0x000fe200000000ff */
[----:B------:R-:W-:Y:S01]  /*15760*/  IMAD.SHL.U32 R54, R52, 0x100, RZ ;  /* 0x0000010034367824 */ /* 0x000fe200078e00ff */
[----:B------:R-:W-:Y:S02]  /*15770*/  PRMT R25, R39, 0x7771, RZ ;  /* 0x0000777127197816 */ /* 0x000fe400000000ff */
[----:B------:R-:W-:Y:S01]  /*15780*/  LOP3.LUT R35, R35, R26, RZ, 0xfc, !PT ;  /* 0x0000001a23237212 */ /* 0x000fe200078efcff */
[----:B------:R-:W-:Y:S01]  /*15790*/  IMAD.SHL.U32 R24, R24, 0x100, RZ ;  /* 0x0000010018187824 */ /* 0x000fe200078e00ff */
[----:B------:R-:W-:Y:S01]  /*157a0*/  PRMT R52, R33, 0x7770, RZ ;  /* 0x0000777021347816 */ /* 0x000fe200000000ff */
[----:B------:R-:W-:Y:S01]  /*157b0*/  IMAD.SHL.U32 R26, R25, 0x100, RZ ;  /* 0x00000100191a7824 */ /* 0x000fe200078e00ff */
[----:B------:R-:W-:Y:S02]  /*157c0*/  PRMT R25, R37, 0x7770, RZ ;  /* 0x0000777025197816 */ /* 0x000fe400000000ff */
[----:B0-----:R-:W-:-:S02]  /*157d0*/  LOP3.LUT R30, R24, 0xff00, RZ, 0xc0, !PT ;  /* 0x0000ff00181e7812 */ /* 0x001fc400078ec0ff */
[C---:B------:R-:W-:Y:S02]  /*157e0*/  PRMT R24, R37.reuse, 0x7772, RZ ;  /* 0x0000777225187816 */ /* 0x040fe400000000ff */
[----:B------:R-:W-:Y:S01]  /*157f0*/  LOP3.LUT R87, R54, 0xff00, RZ, 0xc0, !PT ;  /* 0x0000ff0036577812 */ /* 0x000fe200078ec0ff */
[----:B------:R-:W-:Y:S01]  /*15800*/  IMAD.MOV.U32 R54, RZ, RZ, R12 ;  /* 0x000000ffff367224 */ /* 0x000fe200078e000c */
[----:B------:R-:W-:Y:S01]  /*15810*/  PRMT R37, R37, 0x7773, RZ ;  /* 0x0000777325257816 */ /* 0x000fe200000000ff */
[----:B------:R-:W-:Y:S01]  /*15820*/  IMAD.U32 R24, R24, 0x10000, RZ ;  /* 0x0001000018187824 */ /* 0x000fe200078e00ff */
[----:B------:R-:W-:Y:S02]  /*15830*/  LOP3.LUT R25, R30, 0xff, R25, 0xf8, !PT ;  /* 0x000000ff1e197812 */ /* 0x000fe400078ef819 */
[----:B------:R-:W-:Y:S01]  /*15840*/  LOP3.LUT R52, R87, 0xff, R52, 0xf8, !PT ;  /* 0x000000ff57347812 */ /* 0x000fe200078ef834 */
[----:B------:R-:W-:Y:S01]  /*15850*/  IMAD.SHL.U32 R37, R37, 0x1000000, RZ ;  /* 0x0100000025257824 */ /* 0x000fe200078e00ff */
[----:B------:R-:W-:Y:S01]  /*15860*/  LOP3.LUT R28, R26, 0xff00, RZ, 0xc0, !PT ;  /* 0x0000ff001a1c7812 */ /* 0x000fe200078ec0ff */
[----:B------:R-:W-:Y:S01]  /*15870*/  IMAD.MOV.U32 R87, RZ, RZ, R15 ;  /* 0x000000ffff577224 */ /* 0x000fe200078e000f */
[----:B------:R-:W-:-:S02]  /*15880*/  LOP3.LUT R24, R25, 0xff0000, R24, 0xf8, !PT ;  /* 0x00ff000019187812 */ /* 0x000fc400078ef818 */
[C---:B------:R-:W-:Y:S02]  /*15890*/  PRMT R26, R39.reuse, 0x7772, RZ ;  /* 0x00007772271a7816 */ /* 0x040fe400000000ff */
[----:B------:R-:W-:Y:S02]  /*158a0*/  LOP3.LUT R52, R52, 0xff0000, R27, 0xf8, !PT ;  /* 0x00ff000034347812 */ /* 0x000fe400078ef81b */
[----:B------:R-:W-:Y:S01]  /*158b0*/  PRMT R27, R39, 0x7770, RZ ;  /* 0x00007770271b7816 */ /* 0x000fe200000000ff */
[----:B------:R-:W-:Y:S01]  /*158c0*/  IMAD.U32 R26, R26, 0x10000, RZ ;  /* 0x000100001a1a7824 */ /* 0x000fe200078e00ff */
[----:B------:R-:W-:Y:S02]  /*158d0*/  LOP3.LUT R37, R37, R24, RZ, 0xfc, !PT ;  /* 0x0000001825257212 */ /* 0x000fe400078efcff */
[----:B------:R-:W-:Y:S02]  /*158e0*/  PRMT R39, R39, 0x7773, RZ ;  /* 0x0000777327277816 */ /* 0x000fe400000000ff */
[----:B------:R-:W-:-:S02]  /*158f0*/  PRMT R24, R41, 0x7771, RZ ;  /* 0x0000777129187816 */ /* 0x000fc400000000ff */
[----:B------:R-:W-:Y:S01]  /*15900*/  LOP3.LUT R27, R28, 0xff, R27, 0xf8, !PT ;  /* 0x000000ff1c1b7812 */ /* 0x000fe200078ef81b */
[----:B------:R-:W-:Y:S01]  /*15910*/  IMAD.SHL.U32 R39, R39, 0x1000000, RZ ;  /* 0x0100000027277824 */ /* 0x000fe200078e00ff */
[----:B------:R-:W-:Y:S01]  /*15920*/  PRMT R25, R43, 0x7771, RZ ;  /* 0x000077712b197816 */ /* 0x000fe200000000ff */
[----:B------:R-:W-:Y:S01]  /*15930*/  IMAD.SHL.U32 R24, R24, 0x100, RZ ;  /* 0x0000010018187824 */ /* 0x000fe200078e00ff */
[----:B------:R-:W-:Y:S02]  /*15940*/  LOP3.LUT R26, R27, 0xff0000, R26, 0xf8, !PT ;  /* 0x00ff00001b1a7812 */ /* 0x000fe400078ef81a */
[----:B------:R-:W-:Y:S02]  /*15950*/  PRMT R27, R43, 0x7770, RZ ;  /* 0x000077702b1b7816 */ /* 0x000fe400000000ff */
[----:B------:R-:W-:Y:S01]  /*15960*/  LOP3.LUT R39, R39, R26, RZ, 0xfc, !PT ;  /* 0x0000001a27277212 */ /* 0x000fe200078efcff */
[----:B------:R-:W-:Y:S01]  /*15970*/  IMAD.SHL.U32 R26, R25, 0x100, RZ ;  /* 0x00000100191a7824 */ /* 0x000fe200078e00ff */
[----:B------:R-:W-:-:S02]  /*15980*/  LOP3.LUT R30, R24, 0xff00, RZ, 0xc0, !PT ;  /* 0x0000ff00181e7812 */ /* 0x000fc400078ec0ff */
[C---:B------:R-:W-:Y:S01]  /*15990*/  PRMT R24, R41.reuse, 0x7772, RZ ;  /* 0x0000777229187816 */ /* 0x040fe200000000ff */
[----:B------:R-:W-:Y:S01]  /*159a0*/  STL.128 [R1+0x3490], R36 ;  /* 0x0034902401007387 */ /* 0x000fe20000100c00 */
[----:B------:R-:W-:Y:S02]  /*159b0*/  PRMT R25, R41, 0x7770, RZ ;  /* 0x0000777029197816 */ /* 0x000fe400000000ff */
[----:B------:R-:W-:Y:S01]  /*159c0*/  LOP3.LUT R28, R26, 0xff00, RZ, 0xc0, !PT ;  /* 0x0000ff001a1c7812 */ /* 0x000fe200078ec0ff */
[----:B------:R-:W-:Y:S01]  /*159d0*/  IMAD.U32 R24, R24, 0x10000, RZ ;  /* 0x0001000018187824 */ /* 0x000fe200078e00ff */
[----:B------:R-:W-:Y:S02]  /*159e0*/  LOP3.LUT R25, R30, 0xff, R25, 0xf8, !PT ;  /* 0x000000ff1e197812 */ /* 0x000fe400078ef819 */
[----:B------:R-:W-:Y:S02]  /*159f0*/  PRMT R26, R43, 0x7772, RZ ;  /* 0x000077722b1a7816 */ /* 0x000fe400000000ff */
[----:B------:R-:W-:-:S02]  /*15a00*/  LOP3.LUT R27, R28, 0xff, R27, 0xf8, !PT ;  /* 0x000000ff1c1b7812 */ /* 0x000fc400078ef81b */
[----:B------:R-:W-:Y:S01]  /*15a10*/  LOP3.LUT R28, R25, 0xff0000, R24, 0xf8, !PT ;  /* 0x00ff0000191c7812 */ /* 0x000fe200078ef818 */
[----:B------:R-:W-:Y:S01]  /*15a20*/  IMAD.U32 R26, R26, 0x10000, RZ ;  /* 0x000100001a1a7824 */ /* 0x000fe200078e00ff */
[----:B------:R-:W-:Y:S02]  /*15a30*/  PRMT R24, R45, 0x7771, RZ ;  /* 0x000077712d187816 */ /* 0x000fe400000000ff */
[----:B------:R-:W-:Y:S02]  /*15a40*/  PRMT R25, R47, 0x7771, RZ ;  /* 0x000077712f197816 */ /* 0x000fe400000000ff */
[----:B------:R-:W-:Y:S01]  /*15a50*/  PRMT R43, R43, 0x7773, RZ ;  /* 0x000077732b2b7816 */ /* 0x000fe200000000ff */
[----:B------:R-:W-:Y:S01]  /*15a60*/  IMAD.SHL.U32 R24, R24, 0x100, RZ ;  /* 0x0000010018187824 */ /* 0x000fe200078e00ff */
[----:B------:R-:W-:Y:S01]  /*15a70*/  PRMT R41, R41, 0x7773, RZ ;  /* 0x0000777329297816 */ /* 0x000fe200000000ff */
[----:B------:R-:W-:Y:S01]  /*15a80*/  IMAD.SHL.U32 R25, R25, 0x100, RZ ;  /* 0x0000010019197824 */ /* 0x000fe200078e00ff */
[----:B------:R-:W-:Y:S01]  /*15a90*/  PRMT R33, R33, 0x7773, RZ ;  /* 0x0000777321217816 */ /* 0x000fe200000000ff */
[----:B------:R-:W-:Y:S01]  /*15aa0*/  IMAD.SHL.U32 R43, R43, 0x1000000, RZ ;  /* 0x010000002b2b7824 */ /* 0x000fe200078e00ff */
[----:B------:R-:W-:Y:S01]  /*15ab0*/  LOP3.LUT R26, R27, 0xff0000, R26, 0xf8, !PT ;  /* 0x00ff00001b1a7812 */ /* 0x000fe200078ef81a */
[----:B------:R-:W-:Y:S01]  /*15ac0*/  IMAD.SHL.U32 R41, R41, 0x1000000, RZ ;  /* 0x0100000029297824 */ /* 0x000fe200078e00ff */
[----:B------:R-:W-:Y:S01]  /*15ad0*/  PRMT R31, R45, 0x7770, RZ ;  /* 0x000077702d1f7816 */ /* 0x000fe200000000ff */
[----:B------:R-:W-:Y:S01]  /*15ae0*/  IMAD.SHL.U32 R33, R33, 0x1000000, RZ ;  /* 0x0100000021217824 */ /* 0x000fe200078e00ff */
[----:B------:R-:W-:-:S02]  /*15af0*/  LOP3.LUT R24, R24, 0xff00, RZ, 0xc0, !PT ;  /* 0x0000ff0018187812 */ /* 0x000fc400078ec0ff */
[----:B------:R-:W-:Y:S02]  /*15b00*/  PRMT R30, R47, 0x7770, RZ ;  /* 0x000077702f1e7816 */ /* 0x000fe400000000ff */
[----:B------:R-:W-:Y:S02]  /*15b10*/  LOP3.LUT R25, R25, 0xff00, RZ, 0xc0, !PT ;  /* 0x0000ff0019197812 */ /* 0x000fe400078ec0ff */
[----:B------:R-:W-:Y:S02]  /*15b20*/  LOP3.LUT R43, R43, R26, RZ, 0xfc, !PT ;  /* 0x0000001a2b2b7212 */ /* 0x000fe400078efcff */
[----:B------:R-:W-:Y:S02]  /*15b30*/  LOP3.LUT R41, R41, R28, RZ, 0xfc, !PT ;  /* 0x0000001c29297212 */ /* 0x000fe400078efcff */
[----:B------:R-:W-:Y:S02]  /*15b40*/  PRMT R26, R49, 0x7771, RZ ;  /* 0x00007771311a7816 */ /* 0x000fe400000000ff */
[----:B------:R-:W-:Y:S01]  /*15b50*/  LOP3.LUT R31, R24, 0xff, R31, 0xf8, !PT ;  /* 0x000000ff181f7812 */ /* 0x000fe200078ef81f */
[----:B------:R-:W-:Y:S01]  /*15b60*/  STL.128 [R1+0x34a0], R40 ;  /* 0x0034a02801007387 */ /* 0x000fe20000100c00 */
[----:B------:R-:W-:Y:S01]  /*15b70*/  PRMT R28, R51, 0x7771, RZ ;  /* 0x00007771331c7816 */ /* 0x000fe200000000ff */
[----:B------:R-:W-:Y:S01]  /*15b80*/  IMAD.SHL.U32 R26, R26, 0x100, RZ ;  /* 0x000001001a1a7824 */ /* 0x000fe200078e00ff */
[----:B------:R-:W-:-:S02]  /*15b90*/  LOP3.LUT R30, R25, 0xff, R30, 0xf8, !PT ;  /* 0x000000ff191e7812 */ /* 0x000fc400078ef81e */
[----:B------:R-:W-:Y:S01]  /*15ba0*/  PRMT R24, R45, 0x7772, RZ ;  /* 0x000077722d187816 */ /* 0x000fe200000000ff */
[----:B------:R-:W-:Y:S01]  /*15bb0*/  IMAD.SHL.U32 R28, R28, 0x100, RZ ;  /* 0x000001001c1c7824 */ /* 0x000fe200078e00ff */
[----:B------:R-:W-:Y:S02]  /*15bc0*/  PRMT R25, R47, 0x7772, RZ ;  /* 0x000077722f197816 */ /* 0x000fe400000000ff */
[----:B------:R-:W-:Y:S01]  /*15bd0*/  LOP3.LUT R33, R33, R52, RZ, 0xfc, !PT ;  /* 0x0000003421217212 */ /* 0x000fe200078efcff */
[----:B------:R-:W-:Y:S01]  /*15be0*/  IMAD.U32 R24, R24, 0x10000, RZ ;  /* 0x0001000018187824 */ /* 0x000fe200078e00ff */
[----:B------:R-:W-:Y:S01]  /*15bf0*/  PRMT R45, R45, 0x7773, RZ ;  /* 0x000077732d2d7816 */ /* 0x000fe200000000ff */
[----:B------:R-:W-:Y:S01]  /*15c00*/  IMAD.U32 R25, R25, 0x10000, RZ ;  /* 0x0001000019197824 */ /* 0x000fe200078e00ff */
[----:B------:R-:W-:Y:S01]  /*15c10*/  PRMT R27, R49, 0x7770, RZ ;  /* 0x00007770311b7816 */ /* 0x000fe200000000ff */
[----:B------:R0:W-:Y:S01]  /*15c20*/  STL.128 [R1+0x3480], R32 ;  /* 0x0034802001007387 */ /* 0x0001e20000100c00 */
[----:B------:R-:W-:Y:S01]  /*15c30*/  PRMT R29, R51, 0x7770, RZ ;  /* 0x00007770331d7816 */ /* 0x000fe200000000ff */
[----:B------:R-:W-:Y:S01]  /*15c40*/  IMAD.SHL.U32 R45, R45, 0x1000000, RZ ;  /* 0x010000002d2d7824 */ /* 0x000fe200078e00ff */
[----:B------:R-:W-:-:S02]  /*15c50*/  LOP3.LUT R30, R30, 0xff0000, R25, 0xf8, !PT ;  /* 0x00ff00001e1e7812 */ /* 0x000fc400078ef819 */
[----:B------:R-:W-:Y:S02]  /*15c60*/  PRMT R25, R51, 0x7772, RZ ;  /* 0x0000777233197816 */ /* 0x000fe400000000ff */
[----:B------:R-:W-:Y:S02]  /*15c70*/  PRMT R47, R47, 0x7773, RZ ;  /* 0x000077732f2f7816 */ /* 0x000fe400000000ff */
[----:B------:R-:W-:Y:S01]  /*15c80*/  PRMT R51, R51, 0x7773, RZ ;  /* 0x0000777333337816 */ /* 0x000fe200000000ff */
[----:B------:R-:W-:Y:S02]  /*15c90*/  IMAD.U32 R25, R25, 0x10000, RZ ;  /* 0x0001000019197824 */ /* 0x000fe400078e00ff */
[----:B------:R-:W-:Y:S02]  /*15ca0*/  IMAD.SHL.U32 R47, R47, 0x1000000, RZ ;  /* 0x010000002f2f7824 */ /* 0x000fe400078e00ff */
[----:B------:R-:W-:Y:S01]  /*15cb0*/  IMAD.SHL.U32 R51, R51, 0x1000000, RZ ;  /* 0x0100000033337824 */ /* 0x000fe200078e00ff */
[----:B0-----:R-:W-:-:S02]  /*15cc0*/  LOP3.LUT R32, R26, 0xff00, RZ, 0xc0, !PT ;  /* 0x0000ff001a207812 */ /* 0x001fc400078ec0ff */
[----:B------:R-:W-:Y:S02]  /*15cd0*/  LOP3.LUT R26, R28, 0xff00, RZ, 0xc0, !PT ;  /* 0x0000ff001c1a7812 */ /* 0x000fe400078ec0ff */
[----:B------:R-:W-:Y:S02]  /*15ce0*/  LOP3.LUT R28, R31, 0xff0000, R24, 0xf8, !PT ;  /* 0x00ff00001f1c7812 */ /* 0x000fe400078ef818 */
[C---:B------:R-:W-:Y:S02]  /*15cf0*/  PRMT R24, R49.reuse, 0x7772, RZ ;  /* 0x0000777231187816 */ /* 0x040fe400000000ff */
[----:B------:R-:W-:Y:S02]  /*15d00*/  PRMT R49, R49, 0x7773, RZ ;  /* 0x0000777331317816 */ /* 0x000fe400000000ff */
[----:B------:R-:W-:Y:S01]  /*15d10*/  LOP3.LUT R27, R32, 0xff, R27, 0xf8, !PT ;  /* 0x000000ff201b7812 */ /* 0x000fe200078ef81b */
[----:B------:R-:W-:Y:S01]  /*15d20*/  IMAD.U32 R24, R24, 0x10000, RZ ;  /* 0x0001000018187824 */ /* 0x000fe200078e00ff */
[----:B------:R-:W-:Y:S01]  /*15d30*/  LOP3.LUT R26, R26, 0xff, R29, 0xf8, !PT ;  /* 0x000000ff1a1a7812 */ /* 0x000fe200078ef81d */
[----:B------:R-:W-:Y:S01]  /*15d40*/  IMAD.SHL.U32 R49, R49, 0x1000000, RZ ;  /* 0x0100000031317824 */ /* 0x000fe200078e00ff */
[----:B------:R-:W-:-:S02]  /*15d50*/  LOP3.LUT R45, R45, R28, RZ, 0xfc, !PT ;  /* 0x0000001c2d2d7212 */ /* 0x000fc400078efcff */
[----:B------:R-:W-:Y:S02]  /*15d60*/  LOP3.LUT R28, R27, 0xff0000, R24, 0xf8, !PT ;  /* 0x00ff00001b1c7812 */ /* 0x000fe400078ef818 */
[----:B------:R-:W-:Y:S02]  /*15d70*/  LOP3.LUT R24, R26, 0xff0000, R25, 0xf8, !PT ;  /* 0x00ff00001a187812 */ /* 0x000fe400078ef819 */
[----:B------:R-:W-:Y:S02]  /*15d80*/  LOP3.LUT R47, R47, R30, RZ, 0xfc, !PT ;  /* 0x0000001e2f2f7212 */ /* 0x000fe400078efcff */
[----:B------:R-:W-:Y:S02]  /*15d90*/  LOP3.LUT R49, R49, R28, RZ, 0xfc, !PT ;  /* 0x0000001c31317212 */ /* 0x000fe400078efcff */
[----:B------:R-:W-:Y:S01]  /*15da0*/  LOP3.LUT R51, R51, R24, RZ, 0xfc, !PT ;  /* 0x0000001833337212 */ /* 0x000fe200078efcff */
[----:B------:R0:W-:Y:S01]  /*15db0*/  STL.128 [R1+0x34b0], R44 ;  /* 0x0034b02c01007387 */ /* 0x0001e20000100c00 */
[----:B------:R-:W-:-:S03]  /*15dc0*/  IADD3 R24, P0, P1, R58, 0x40, -R84 ;  /* 0x000000403a187810 */ /* 0x000fc6000791e854 */
[----:B------:R0:W-:Y:S01]  /*15dd0*/  STL.128 [R1+0x34c0], R48 ;  /* 0x0034c03001007387 */ /* 0x0001e20000100c00 */
[----:B------:R-:W-:Y:S02]  /*15de0*/  IADD3.X R114, PT, PT, R59, RZ, ~R85, P0, P1 ;  /* 0x000000ff3b727210 */ /* 0x000fe400007e2c55 */
[----:B------:R-:W-:Y:S02]  /*15df0*/  LOP3.LUT R106, R24, UR12, RZ, 0x3c, !PT ;  /* 0x0000000c186a7c12 */ /* 0x000fe4000f8e3cff */
[----:B------:R-:W-:-:S07]  /*15e00*/  LOP3.LUT R114, R114, UR13, RZ, 0x3c, !PT ;  /* 0x0000000d72727c12 */ /* 0x000fce000f8e3cff */
.L_x_73:
[----:B------:R-:W-:Y:S02]  /*15e10*/  UMOV UR12, 0x40 ;  /* 0x00000040000c7882 */ /* 0x000fe40000000000 */
[----:B------:R-:W-:-:S12]  /*15e20*/  ULEA UR12, UR6, UR12, 0x4 ;  /* 0x0000000c060c7291 */ /* 0x000fd8000f8e20ff */
[----:B------:R-:W1:Y:S02]  /*15e30*/  LDCU.U8 UR13, c[0x3][UR12] ;  /* 0x00c000000c0d77ac */ /* 0x000e640008000000 */
[----:B-1----:R-:W-:-:S09]  /*15e40*/  ULEA UR13, UR13, UR7, 0x3 ;  /* 0x000000070d0d7291 */ /* 0x002fd2000f8e18ff */
[----:B0-----:R-:W2:Y:S01]  /*15e50*/  LDL.64 R48, [UR13] ;  /* 0x0000000dff307983 */ /* 0x001ea20008100a00 */
        /* <DEDUP_REMOVED lines=9> */
[----:B----4-:R-:W-:-:S03]  /*15ef0*/  ULEA UR18, UR18, UR7, 0x3 ;  /* 0x0000000712127291 */ /* 0x010fc6000f8e18ff */
[----:B------:R-:W4:Y:S01]  /*15f00*/  LDL.64 R28, [UR15] ;  /* 0x0000000fff1c7983 */ /* 0x000f220008100a00 */
[----:B------:R-:W0:Y:S05]  /*15f10*/  LDCU.U8 UR13, c[0x3][UR12+0x3] ;  /* 0x00c000600c0d77ac */ /* 0x000e2a0008000000 */
[----:B------:R-:W4:Y:S01]  /*15f20*/  LDL.64 R30, [UR18] ;  /* 0x00000012ff1e7983 */ /* 0x000f220008100a00 */
[----:B------:R-:W1:Y:S01]  /*15f30*/  LDCU.U8 UR14, c[0x3][UR12+0x5] ;  /* 0x00c000a00c0e77ac */ /* 0x000e620008000000 */
[----:B------:R-:W1:Y:S01]  /*15f40*/  LDCU.U8 UR15, c[0x3][UR12+0x7] ;  /* 0x00c000e00c0f77ac */ /* 0x000e620008000000 */
[----:B0-----:R-:W-:Y:S02]  /*15f50*/  ULEA UR13, UR13, UR7, 0x3 ;  /* 0x000000070d0d7291 */ /* 0x001fe4000f8e18ff */
[----:B-1----:R-:W-:-:S07]  /*15f60*/  ULEA UR14, UR14, UR7, 0x3 ;  /* 0x000000070e0e7291 */ /* 0x002fce000f8e18ff */
[----:B------:R-:W4:Y:S01]  /*15f70*/  LDL.64 R32, [UR13] ;  /* 0x0000000dff207983 */ /* 0x000f220008100a00 */
[----:B------:R-:W-:Y:S01]  /*15f80*/  ULEA UR15, UR15, UR7, 0x3 ;  /* 0x000000070f0f7291 */ /* 0x000fe2000f8e18ff */
[----:B------:R-:W0:Y:S02]  /*15f90*/  LDCU.U8 UR13, c[0x3][UR12+0x8] ;  /* 0x00c001000c0d77ac */ /* 0x000e240008000000 */
[----:B------:R-:W4:Y:S01]  /*15fa0*/  LDL.64 R34, [UR14] ;  /* 0x0000000eff227983 */ /* 0x000f220008100a00 */
[----:B------:R-:W1:Y:S05]  /*15fb0*/  LDCU.U8 UR14, c[0x3][UR12+0xa] ;  /* 0x00c001400c0e77ac */ /* 0x000e6a0008000000 */
        /* <DEDUP_REMOVED lines=8> */
[----:B------:R-:W-:Y:S02]  /*16040*/  ULEA UR15, UR15, UR7, 0x3 ;  /* 0x000000070f0f7291 */ /* 0x000fe4000f8e18ff */
[----:B0-----:R-:W-:Y:S01]  /*16050*/  ULEA UR18, UR18, UR7, 0x3 ;  /* 0x0000000712127291 */ /* 0x001fe2000f8e18ff */
[----:B------:R-:W0:Y:S06]  /*16060*/  LDCU.U8 UR14, c[0x3][UR12+0xb] ;  /* 0x00c001600c0e77ac */ /* 0x000e2c0008000000 */
[----:B------:R-:W4:Y:S01]  /*16070*/  LDL.64 R42, [UR15] ;  /* 0x0000000fff2a7983 */ /* 0x000f220008100a00 */
[----:B-1----:R-:W-:-:S03]  /*16080*/  ULEA UR13, UR13, UR7, 0x3 ;  /* 0x000000070d0d7291 */ /* 0x002fc6000f8e18ff */
[----:B------:R-:W4:Y:S01]  /*16090*/  LDL.64 R44, [UR18] ;  /* 0x00000012ff2c7983 */ /* 0x000f220008100a00 */
[----:B------:R-:W1:Y:S01]  /*160a0*/  LDCU.U8 UR15, c[0x3][UR12+0xd] ;  /* 0x00c001a00c0f77ac */ /* 0x000e620008000000 */
[----:B------:R-:W1:Y:S04]  /*160b0*/  LDCU.U8 UR12, c[0x3][UR12+0xf] ;  /* 0x00c001e00c0c77ac */ /* 0x000e680008000000 */
[----:B------:R-:W4:Y:S01]  /*160c0*/  LDL.64 R46, [UR13] ;  /* 0x0000000dff2e7983 */ /* 0x000f220008100a00 */
[----:B0-----:R-:W-:Y:S02]  /*160d0*/  ULEA UR14, UR14, UR7, 0x3 ;  /* 0x000000070e0e7291 */ /* 0x001fe4000f8e18ff */
[----:B-1----:R-:W-:Y:S02]  /*160e0*/  ULEA UR15, UR15, UR7, 0x3 ;  /* 0x000000070f0f7291 */ /* 0x002fe4000f8e18ff */
[----:B------:R-:W-:-:S07]  /*160f0*/  ULEA UR12, UR12, UR7, 0x3 ;  /* 0x000000070c0c7291 */ /* 0x000fce000f8e18ff */
[----:B------:R-:W4:Y:S04]  /*16100*/  LDL.64 R50, [UR15] ;  /* 0x0000000fff327983 */ /* 0x000f280008100a00 */
[----:B------:R-:W4:Y:S01]  /*16110*/  LDL.64 R52, [UR12] ;  /* 0x0000000cff347983 */ /* 0x000f220008100a00 */
[----:B--2---:R-:W-:-:S04]  /*16120*/  IADD3 R102, P0, P1, R54, R102, R48 ;  /* 0x0000006636667210 */ /* 0x004fc8000791e030 */
[----:B------:R-:W-:Y:S02]  /*16130*/  IADD3.X R112, PT, PT, R55, R104, R49, P0, P1 ;  /* 0x0000006837707210 */ /* 0x000fe400007e2431 */
[----:B------:R-:W2:Y:S02]  /*16140*/  LDL.64 R48, [UR14] ;  /* 0x0000000eff307983 */ /* 0x000ea40008100a00 */
        /* <DEDUP_REMOVED lines=10> */
[----:B---3--:R-:W-:-:S04]  /*161f0*/  IADD3 R24, P0, P1, R86, R115, R26 ;  /* 0x0000007356187210 */ /* 0x008fc8000791e01a */
[----:B------:R-:W-:Y:S02]  /*16200*/  IADD3.X R26, PT, PT, R87, R100, R27, P0, P1 ;  /* 0x00000064571a7210 */ /* 0x000fe400007e241b */
[----:B----4-:R-:W-:-:S04]  /*16210*/  IADD3 R27, P0, P1, R88, R111, R28 ;  /* 0x0000006f581b7210 */ /* 0x010fc8000791e01c */
[----:B------:R-:W-:Y:S02]  /*16220*/  IADD3.X R28, PT, PT, R89, R98, R29, P0, P1 ;  /* 0x00000062591c7210 */ /* 0x000fe400007e241d */
[----:B------:R-:W-:Y:S02]  /*16230*/  IADD3 R29, P0, P1, R90, R113, R30 ;  /* 0x000000715a1d7210 */ /* 0x000fe4000791e01e */
[----:B------:R-:W-:Y:S02]  /*16240*/  LOP3.LUT R98, R107, R26, RZ, 0x3c, !PT ;  /* 0x0000001a6b627212 */ /* 0x000fe400078e3cff */
[----:B------:R-:W-:Y:S02]  /*16250*/  IADD3.X R30, PT, PT, R91, R125, R31, P0, P1 ;  /* 0x0000007d5b1e7210 */ /* 0x000fe400007e241f */
[----:B------:R-:W-:Y:S02]  /*16260*/  LOP3.LUT R100, R95, R28, RZ, 0x3c, !PT ;  /* 0x0000001c5f647212 */ /* 0x000fe400078e3cff */
[----:B------:R-:W-:-:S02]  /*16270*/  LOP3.LUT R109, R109, R24, RZ, 0x3c, !PT ;  /* 0x000000186d6d7212 */ /* 0x000fc400078e3cff */
[----:B------:R-:W-:Y:S02]  /*16280*/  IADD3 R95, P0, PT, R93, R98, RZ ;  /* 0x000000625d5f7210 */ /* 0x000fe40007f1e0ff */
[----:B------:R-:W-:Y:S02]  /*16290*/  LOP3.LUT R111, R97, R27, RZ, 0x3c, !PT ;  /* 0x0000001b616f7212 */ /* 0x000fe400078e3cff */
[----:B------:R-:W-:Y:S01]  /*162a0*/  IADD3 R99, P1, PT, R99, R100, RZ ;  /* 0x0000006463637210 */ /* 0x000fe20007f3e0ff */
[----:B------:R-:W-:Y:S01]  /*162b0*/  IMAD.X R97, R96, 0x1, R109, P0 ;  /* 0x0000000160617824 */ /* 0x000fe200000e066d */
[----:B------:R-:W-:-:S03]  /*162c0*/  LOP3.LUT R96, R86, R95, RZ, 0x3c, !PT ;  /* 0x0000005f56607212 */ /* 0x000fc600078e3cff */
[----:B------:R-:W-:Y:S01]  /*162d0*/  IMAD.X R107, R92, 0x1, R111, P1 ;  /* 0x000000015c6b7824 */ /* 0x000fe200008e066f */
[----:B------:R-:W-:Y:S02]  /*162e0*/  LOP3.LUT R87, R87, R97, RZ, 0x3c, !PT ;  /* 0x0000006157577212 */ /* 0x000fe400078e3cff */
[----:B------:R-:W-:Y:S02]  /*162f0*/  LOP3.LUT R86, R101, R30, RZ, 0x3c, !PT ;  /* 0x0000001e65567212 */ /* 0x000fe400078e3cff */
[----:B------:R-:W-:Y:S02]  /*16300*/  LOP3.LUT R92, R89, R107, RZ, 0x3c, !PT ;  /* 0x0000006b595c7212 */ /* 0x000fe400078e3cff */
[----:B------:R-:W-:Y:S02]  /*16310*/  SHF.L.W.U32.HI R89, R87, 0x8, R96 ;  /* 0x0000000857597819 */ /* 0x000fe40000010e60 */
[----:B------:R-:W-:Y:S02]  /*16320*/  SHF.L.W.U32.HI R87, R96, 0x8, R87 ;  /* 0x0000000860577819 */ /* 0x000fe40000010e57 */
[----:B------:R-:W-:-:S02]  /*16330*/  LOP3.LUT R115, R88, R99, RZ, 0x3c, !PT ;  /* 0x0000006358737212 */ /* 0x000fc400078e3cff */
[----:B------:R-:W-:Y:S02]  /*16340*/  LOP3.LUT R113, R103, R29, RZ, 0x3c, !PT ;  /* 0x0000001d67717212 */ /* 0x000fe400078e3cff */
[----:B------:R-:W-:Y:S02]  /*16350*/  IADD3 R105, P2, PT, R105, R86, RZ ;  /* 0x0000005669697210 */ /* 0x000fe40007f5e0ff */
[----:B------:R-:W-:Y:S02]  /*16360*/  IADD3 R103, P0, P1, R24, R87, R32 ;  /* 0x0000005718677210 */ /* 0x000fe4000791e020 */
[----:B------:R-:W-:Y:S01]  /*16370*/  SHF.L.W.U32.HI R88, R115, 0x8, R92 ;  /* 0x0000000873587819 */ /* 0x000fe20000010e5c */
[----:B------:R-:W-:Y:S01]  /*16380*/  IMAD.X R101, R94, 0x1, R113, P2 ;  /* 0x000000015e657824 */ /* 0x000fe200010e0671 */
[----:B------:R-:W-:Y:S02]  /*16390*/  IADD3.X R33, PT, PT, R26, R89, R33, P0, P1 ;  /* 0x000000591a217210 */ /* 0x000fe400007e2421 */
[----:B------:R-:W-:-:S02]  /*163a0*/  SHF.L.W.U32.HI R115, R92, 0x8, R115 ;  /* 0x000000085c737819 */ /* 0x000fc40000010e73 */
[----:B------:R-:W-:Y:S02]  /*163b0*/  IADD3 R27, P2, P3, R27, R88, R34 ;  /* 0x000000581b1b7210 */ /* 0x000fe40007b5e022 */
[----:B------:R-:W-:Y:S02]  /*163c0*/  LOP3.LUT R26, R98, R103, RZ, 0x3c, !PT ;  /* 0x00000067621a7212 */ /* 0x000fe400078e3cff */
[----:B------:R-:W-:Y:S02]  /*163d0*/  LOP3.LUT R109, R109, R33, RZ, 0x3c, !PT ;  /* 0x000000216d6d7212 */ /* 0x000fe400078e3cff */
[----:B------:R-:W-:Y:S02]  /*163e0*/  LOP3.LUT R24, R90, R105, RZ, 0x3c, !PT ;  /* 0x000000695a187212 */ /* 0x000fe400078e3cff */
[----:B------:R-:W-:Y:S02]  /*163f0*/  LOP3.LUT R91, R91, R101, RZ, 0x3c, !PT ;  /* 0x000000655b5b7212 */ /* 0x000fe400078e3cff */
[----:B------:R-:W-:-:S02]  /*16400*/  IADD3.X R35, PT, PT, R28, R115, R35, P2, P3 ;  /* 0x000000731c237210 */ /* 0x000fc400017e6423 */
[----:B------:R-:W-:Y:S02]  /*16410*/  SHF.L.W.U32.HI R28, R109, 0x10, R26 ;  /* 0x000000106d1c7819 */ /* 0x000fe40000010e1a */
[----:B------:R-:W-:Y:S02]  /*16420*/  SHF.L.W.U32.HI R90, R24, 0x8, R91 ;  /* 0x00000008185a7819 */ /* 0x000fe40000010e5b */
[----:B------:R-:W-:Y:S02]  /*16430*/  SHF.L.W.U32.HI R26, R26, 0x10, R109 ;  /* 0x000000101a1a7819 */ /* 0x000fe40000010e6d */
[----:B------:R-:W-:Y:S02]  /*16440*/  LOP3.LUT R32, R100, R27, RZ, 0x3c, !PT ;  /* 0x0000001b64207212 */ /* 0x000fe400078e3cff */
[----:B------:R-:W-:Y:S02]  /*16450*/  LOP3.LUT R111, R111, R35, RZ, 0x3c, !PT ;  /* 0x000000236f6f7212 */ /* 0x000fe400078e3cff */
[----:B------:R-:W-:-:S02]  /*16460*/  SHF.L.W.U32.HI R109, R91, 0x8, R24 ;  /* 0x000000085b6d7819 */ /* 0x000fc40000010e18 */
[----:B------:R-:W-:Y:S02]  /*16470*/  IADD3 R91, P2, P3, R29, R90, R36 ;  /* 0x0000005a1d5b7210 */ /* 0x000fe40007b5e024 */
[----:B------:R-:W-:Y:S02]  /*16480*/  IADD3 R34, P0, PT, R26, R95, RZ ;  /* 0x0000005f1a227210 */ /* 0x000fe40007f1e0ff */
[----:B------:R-:W-:Y:S02]  /*16490*/  SHF.L.W.U32.HI R24, R32, 0x10, R111 ;  /* 0x0000001020187819 */ /* 0x000fe40000010e6f */
[----:B------:R-:W-:Y:S01]  /*164a0*/  IADD3.X R36, PT, PT, R30, R109, R37, P2, P3 ;  /* 0x0000006d1e247210 */ /* 0x000fe200017e6425 */
[----:B------:R-:W-:Y:S01]  /*164b0*/  IMAD.X R30, R28, 0x1, R97, P0 ;  /* 0x000000011c1e7824 */ /* 0x000fe200000e0661 */
[----:B------:R-:W-:Y:S02]  /*164c0*/  SHF.L.W.U32.HI R32, R111, 0x10, R32 ;  /* 0x000000106f207819 */ /* 0x000fe40000010e20 */
[----:B------:R-:W-:-:S02]  /*164d0*/  IADD3 R99, P1, PT, R24, R99, RZ ;  /* 0x0000006318637210 */ /* 0x000fc40007f3e0ff */
[----:B------:R-:W-:Y:S02]  /*164e0*/  LOP3.LUT R87, R87, R34, RZ, 0x3c, !PT ;  /* 0x0000002257577212 */ /* 0x000fe400078e3cff */
[----:B------:R-:W-:Y:S01]  /*164f0*/  LOP3.LUT R96, R89, R30, RZ, 0x3c, !PT ;  /* 0x0000001e59607212 */ /* 0x000fe200078e3cff */
[----:B------:R-:W-:Y:S01]  /*16500*/  IMAD.X R92, R32, 0x1, R107, P1 ;  /* 0x00000001205c7824 */ /* 0x000fe200008e066b */
[----:B------:R-:W-:Y:S02]  /*16510*/  LOP3.LUT R31, R104, R102, RZ, 0x3c, !PT ;  /* 0x00000066681f7212 */ /* 0x000fe400078e3cff */
        /* <DEDUP_REMOVED lines=9> */
[----:B------:R-:W-:Y:S02]  /*165b0*/  SHF.L.W.U32.HI R107, R87, 0x1, R96 ;  /* 0x00000001576b7819 */ /* 0x000fe40000010e60 */
[----:B------:R-:W-:Y:S02]  /*165c0*/  IADD3 R38, P2, P3, R111, R102, R38 ;  /* 0x000000666f267210 */ /* 0x000fe40007b5e026 */
[----:B------:R-:W-:Y:S02]  /*165d0*/  SHF.L.W.U32.HI R88, R94, 0x1, R115 ;  /* 0x000000015e587819 */ /* 0x000fe40000010e73 */
[----:B------:R-:W-:Y:S02]  /*165e0*/  SHF.L.W.U32.HI R86, R113, 0x10, R86 ;  /* 0x0000001071567819 */ /* 0x000fe40000010e56 */
[----:B------:R-:W-:Y:S02]  /*165f0*/  IADD3 R89, P1, PT, R37, R105, RZ ;  /* 0x0000006925597210 */ /* 0x000fe40007f3e0ff */
[----:B------:R-:W-:-:S02]  /*16600*/  SHF.L.W.U32.HI R94, R115, 0x1, R94 ;  /* 0x00000001735e7819 */ /* 0x000fc40000010e5e */
[----:B------:R-:W-:Y:S02]  /*16610*/  IADD3 R87, P0, PT, R31, R108, RZ ;  /* 0x0000006c1f577210 */ /* 0x000fe40007f1e0ff */
[----:B------:R-:W-:Y:S01]  /*16620*/  IADD3.X R39, PT, PT, R107, R25, R39, P2, P3 ;  /* 0x000000196b277210 */ /* 0x000fe200017e6427 */
[----:B------:R-:W-:Y:S01]  /*16630*/  IMAD.X R96, R86, 0x1, R101, P1 ;  /* 0x0000000156607824 */ /* 0x000fe200008e0665 */
[----:B------:R-:W-:Y:S02]  /*16640*/  IADD3 R29, P4, P5, R94, R103, R40 ;  /* 0x000000675e1d7210 */ /* 0x000fe40007d9e028 */
[----:B------:R-:W-:Y:S02]  /*16650*/  LOP3.LUT R98, R54, R87, RZ, 0x3c, !PT ;  /* 0x0000005736627212 */ /* 0x000fe400078e3cff */
[----:B------:R-:W-:Y:S01]  /*16660*/  LOP3.LUT R54, R86, R39, RZ, 0x3c, !PT ;  /* 0x0000002756367212 */ /* 0x000fe200078e3cff */
[----:B------:R-:W-:Y:S01]  /*16670*/  IMAD.X R110, R93, 0x1, R110, P0 ;  /* 0x000000015d6e7824 */ /* 0x000fe200000e066e */
[----:B------:R-:W-:-:S02]  /*16680*/  IADD3.X R40, PT, PT, R88, R33, R41, P4, P5 ;  /* 0x0000002158287210 */ /* 0x000fc400027ea429 */
[----:B------:R-:W-:Y:S02]  /*16690*/  LOP3.LUT R90, R90, R89, RZ, 0x3c, !PT ;  /* 0x000000595a5a7212 */ /* 0x000fe400078e3cff */
[----:B------:R-:W-:Y:S02]  /*166a0*/  LOP3.LUT R97, R109, R96, RZ, 0x3c, !PT ;  /* 0x000000606d617212 */ /* 0x000fe400078e3cff */
[----:B------:R-:W-:Y:S02]  /*166b0*/  IADD3 R54, P0, PT, R54, R99, RZ ;  /* 0x0000006336367210 */ /* 0x000fe40007f1e0ff */
[----:B------:R-:W-:Y:S02]  /*166c0*/  LOP3.LUT R33, R37, R38, RZ, 0x3c, !PT ;  /* 0x0000002625217212 */ /* 0x000fe400078e3cff */
[----:B------:R-:W-:Y:S02]  /*166d0*/  LOP3.LUT R105, R93, R40, RZ, 0x3c, !PT ;  /* 0x000000285d697212 */ /* 0x000fe400078e3cff */
[----:B------:R-:W-:Y:S01]  /*166e0*/  SHF.L.W.U32.HI R95, R90, 0x1, R97 ;  /* 0x000000015a5f7819 */ /* 0x000fe20000010e61 */
[----:B------:R-:W-:Y:S01]  /*166f0*/  IMAD.X R92, R33, 0x1, R92, P0 ;  /* 0x00000001215c7824 */ /* 0x000fe200000e065c */
[----:B------:R-:W-:-:S02]  /*16700*/  LOP3.LUT R55, R55, R110, RZ, 0x3c, !PT ;  /* 0x0000006e37377212 */ /* 0x000fc400078e3cff */
[----:B------:R-:W-:Y:S02]  /*16710*/  SHF.L.W.U32.HI R97, R97, 0x1, R90 ;  /* 0x0000000161617819 */ /* 0x000fe40000010e5a */
[----:B------:R-:W-:Y:S02]  /*16720*/  IADD3 R105, P1, PT, R105, R89, RZ ;  /* 0x0000005969697210 */ /* 0x000fe40007f3e0ff */
[----:B------:R-:W-:Y:S02]  /*16730*/  LOP3.LUT R25, R31, R29, RZ, 0x3c, !PT ;  /* 0x0000001d1f197212 */ /* 0x000fe400078e3cff */
[----:B------:R-:W-:Y:S02]  /*16740*/  SHF.L.W.U32.HI R41, R98, 0x1, R55 ;  /* 0x0000000162297819 */ /* 0x000fe40000010e37 */
[----:B------:R-:W-:Y:S02]  /*16750*/  IADD3 R27, P2, P3, R97, R27, R42 ;  /* 0x0000001b611b7210 */ /* 0x000fe40007b5e02a */
[----:B------:R-:W-:-:S02]  /*16760*/  SHF.L.W.U32.HI R89, R55, 0x1, R98 ;  /* 0x0000000137597819 */ /* 0x000fc40000010e62 */
[----:B------:R-:W-:Y:S02]  /*16770*/  LOP3.LUT R55, R111, R54, RZ, 0x3c, !PT ;  /* 0x000000366f377212 */ /* 0x000fe400078e3cff */
[----:B------:R-:W-:Y:S01]  /*16780*/  LOP3.LUT R42, R107, R92, RZ, 0x3c, !PT ;  /* 0x0000005c6b2a7212 */ /* 0x000fe200078e3cff */
[----:B------:R-:W-:Y:S01]  /*16790*/  IMAD.X R25, R25, 0x1, R96, P1 ;  /* 0x0000000119197824 */ /* 0x000fe200008e0660 */
[----:B------:R-:W-:Y:S02]  /*167a0*/  IADD3.X R35, PT, PT, R95, R35, R43, P2, P3 ;  /* 0x000000235f237210 */ /* 0x000fe400017e642b */
[----:B------:R-:W-:Y:S02]  /*167b0*/  IADD3 R91, P0, P1, R89, R91, R44 ;  /* 0x0000005b595b7210 */ /* 0x000fe4000791e02c */
[----:B------:R-:W-:Y:S02]  /*167c0*/  SHF.L.W.U32.HI R43, R42, 0x8, R55 ;  /* 0x000000082a2b7819 */ /* 0x000fe40000010e37 */
[----:B------:R-:W-:-:S02]  /*167d0*/  SHF.L.W.U32.HI R55, R55, 0x8, R42 ;  /* 0x0000000837377819 */ /* 0x000fc40000010e2a */
[----:B------:R-:W-:Y:S02]  /*167e0*/  LOP3.LUT R94, R94, R105, RZ, 0x3c, !PT ;  /* 0x000000695e5e7212 */ /* 0x000fe400078e3cff */
[----:B------:R-:W-:Y:S02]  /*167f0*/  LOP3.LUT R99, R88, R25, RZ, 0x3c, !PT ;  /* 0x0000001958637212 */ /* 0x000fe400078e3cff */
[----:B------:R-:W-:Y:S02]  /*16800*/  IADD3.X R45, PT, PT, R41, R36, R45, P0, P1 ;  /* 0x00000024292d7210 */ /* 0x000fe400007e242d */
[----:B------:R-:W-:Y:S02]  /*16810*/  LOP3.LUT R108, R28, R35, RZ, 0x3c, !PT ;  /* 0x000000231c6c7212 */ /* 0x000fe400078e3cff */
[----:B------:R-:W-:Y:S02]  /*16820*/  IADD3 R102, P0, P1, R38, R55, R46 ;  /* 0x0000003726667210 */ /* 0x000fe4000791e02e */
[----:B------:R-:W-:-:S02]  /*16830*/  SHF.L.W.U32.HI R33, R99, 0x8, R94 ;  /* 0x0000000863217819 */ /* 0x000fc40000010e5e */
[----:B------:R-:W-:Y:S02]  /*16840*/  SHF.L.W.U32.HI R36, R94, 0x8, R99 ;  /* 0x000000085e247819 */ /* 0x000fe40000010e63 */
[----:B------:R-:W-:Y:S02]  /*16850*/  LOP3.LUT R99, R32, R45, RZ, 0x3c, !PT ;  /* 0x0000002d20637212 */ /* 0x000fe400078e3cff */
[----:B------:R-:W-:Y:S02]  /*16860*/  IADD3 R108, P2, PT, R108, R87, RZ ;  /* 0x000000576c6c7210 */ /* 0x000fe40007f5e0ff */
[----:B------:R-:W-:Y:S02]  /*16870*/  LOP3.LUT R87, R26, R27, RZ, 0x3c, !PT ;  /* 0x0000001b1a577212 */ /* 0x000fe400078e3cff */
[----:B------:R-:W-:Y:S02]  /*16880*/  IADD3.X R104, PT, PT, R39, R43, R47, P0, P1 ;  /* 0x0000002b27687210 */ /* 0x000fe400007e242f */
[----:B------:R-:W-:-:S02]  /*16890*/  IADD3 R34, P3, PT, R99, R34, RZ ;  /* 0x0000002263227210 */ /* 0x000fc40007f7e0ff */
[----:B------:R-:W-:Y:S01]  /*168a0*/  LOP3.LUT R47, R24, R91, RZ, 0x3c, !PT ;  /* 0x0000005b182f7212 */ /* 0x000fe200078e3cff */
[----:B------:R-:W-:Y:S01]  /*168b0*/  IMAD.X R110, R87, 0x1, R110, P2 ;  /* 0x00000001576e7824 */ /* 0x000fe200010e066e */
[----:B------:R-:W-:Y:S02]  /*168c0*/  LOP3.LUT R39, R102, R86, R39, 0x96, !PT ;  /* 0x0000005666277212 */ /* 0x000fe400078e9627 */
[----:B------:R-:W-:Y:S01]  /*168d0*/  LOP3.LUT R38, R104, R37, R38, 0x96, !PT ;  /* 0x0000002568267212 */ /* 0x000fe200078e9626 */
[----:B------:R-:W-:Y:S01]  /*168e0*/  IMAD.X R30, R47, 0x1, R30, P3 ;  /* 0x000000012f1e7824 */ /* 0x000fe200018e061e */
[----:B------:R-:W-:Y:S02]  /*168f0*/  LOP3.LUT R97, R97, R108, RZ, 0x3c, !PT ;  /* 0x0000006c61617212 */ /* 0x000fe400078e3cff */
[----:B------:R-:W-:Y:S02]  /*16900*/  SHF.L.W.U32.HI R103, R39, 0x10, R38 ;  /* 0x0000001027677819 */ /* 0x000fe40000010e26 */
[----:B------:R-:W-:-:S02]  /*16910*/  LOP3.LUT R42, R95, R110, RZ, 0x3c, !PT ;  /* 0x0000006e5f2a7212 */ /* 0x000fc400078e3cff */
[----:B------:R-:W-:Y:S02]  /*16920*/  SHF.L.W.U32.HI R101, R38, 0x10, R39 ;  /* 0x0000001026657819 */ /* 0x000fe40000010e27 */
[----:B------:R-:W-:Y:S02]  /*16930*/  IADD3 R99, P0, PT, R103, R54, RZ ;  /* 0x0000003667637210 */ /* 0x000fe40007f1e0ff */
[----:B------:R-:W-:Y:S02]  /*16940*/  LOP3.LUT R47, R41, R30, RZ, 0x3c, !PT ;  /* 0x0000001e292f7212 */ /* 0x000fe400078e3cff */
[----:B------:R-:W-:Y:S02]  /*16950*/  LOP3.LUT R38, R89, R34, RZ, 0x3c, !PT ;  /* 0x0000002259267212 */ /* 0x000fe400078e3cff */
[----:B------:R-:W-:Y:S01]  /*16960*/  SHF.L.W.U32.HI R41, R97, 0x8, R42 ;  /* 0x0000000861297819 */ /* 0x000fe20000010e2a */
[----:B------:R-:W-:Y:S01]  /*16970*/  IMAD.X R92, R101, 0x1, R92, P0 ;  /* 0x00000001655c7824 */ /* 0x000fe200000e065c */
[----:B------:R-:W-:-:S02]  /*16980*/  SHF.L.W.U32.HI R39, R42, 0x8, R97 ;  /* 0x000000082a277819 */ /* 0x000fc40000010e61 */
[----:B------:R-:W-:Y:S02]  /*16990*/  SHF.L.W.U32.HI R37, R47, 0x8, R38 ;  /* 0x000000082f257819 */ /* 0x000fe40000010e26 */
[----:B------:R-:W-:Y:S01]  /*169a0*/  SHF.L.W.U32.HI R38, R38, 0x8, R47 ;  /* 0x0000000826267819 */ /* 0x000fe20000010e2f */
[----:B------:R-:W-:-:S04]  /*169b0*/  UIADD3 UR6, UPT, UPT, UR6, 0x1, URZ ;  /* 0x0000000106067890 */ /* 0x000fc8000fffe0ff */
[----:B------:R-:W-:Y:S01]  /*169c0*/  UISETP.NE.AND UP1, UPT, UR6, 0xc, UPT ;  /* 0x0000000c0600788c */ /* 0x000fe2000bf25270 */
[----:B------:R-:W-:Y:S02]  /*169d0*/  LOP3.LUT R55, R55, R99, RZ, 0x3c, !PT ;  /* 0x0000006337377212 */ /* 0x000fe400078e3cff */
[----:B--2---:R-:W-:-:S04]  /*169e0*/  IADD3 R115, P1, P2, R29, R36, R48 ;  /* 0x000000241d737210 */ /* 0x004fc80007a3e030 */
[----:B------:R-:W-:Y:S02]  /*169f0*/  IADD3.X R100, PT, PT, R40, R33, R49, P1, P2 ;  /* 0x0000002128647210 */ /* 0x000fe40000fe4431 */
[----:B------:R-:W-:Y:S02]  /*16a00*/  IADD3 R111, P0, P1, R27, R41, R50 ;  /* 0x000000291b6f7210 */ /* 0x000fe4000791e032 */
[----:B------:R-:W-:Y:S02]  /*16a10*/  LOP3.LUT R40, R115, R93, R40, 0x96, !PT ;  /* 0x0000005d73287212 */ /* 0x000fe400078e9628 */
[----:B------:R-:W-:Y:S02]  /*16a20*/  IADD3.X R98, PT, PT, R35, R39, R51, P0, P1 ;  /* 0x0000002723627210 */ /* 0x000fe400007e2433 */
[----:B------:R-:W-:Y:S02]  /*16a30*/  IADD3 R113, P0, P1, R91, R38, R52 ;  /* 0x000000265b717210 */ /* 0x000fe4000791e034 */
[----:B------:R-:W-:-:S02]  /*16a40*/  LOP3.LUT R29, R100, R31, R29, 0x96, !PT ;  /* 0x0000001f641d7212 */ /* 0x000fc400078e961d */
[----:B------:R-:W-:Y:S02]  /*16a50*/  IADD3.X R125, PT, PT, R45, R37, R53, P0, P1 ;  /* 0x000000252d7d7210 */ /* 0x000fe400007e2435 */
[----:B------:R-:W-:Y:S02]  /*16a60*/  SHF.L.W.U32.HI R106, R40, 0x10, R29 ;  /* 0x00000010286a7819 */ /* 0x000fe40000010e1d */
[----:B------:R-:W-:Y:S02]  /*16a70*/  LOP3.LUT R28, R111, R28, R35, 0x96, !PT ;  /* 0x0000001c6f1c7212 */ /* 0x000fe400078e9623 */
[----:B------:R-:W-:Y:S02]  /*16a80*/  LOP3.LUT R27, R98, R26, R27, 0x96, !PT ;  /* 0x0000001a621b7212 */ /* 0x000fe400078e961b */
[----:B------:R-:W-:Y:S02]  /*16a90*/  LOP3.LUT R32, R113, R32, R45, 0x96, !PT ;  /* 0x0000002071207212 */ /* 0x000fe400078e962d */
[----:B------:R-:W-:-:S02]  /*16aa0*/  LOP3.LUT R91, R125, R24, R91, 0x96, !PT ;  /* 0x000000187d5b7212 */ /* 0x000fc400078e965b */
[----:B------:R-:W-:Y:S02]  /*16ab0*/  SHF.L.W.U32.HI R114, R29, 0x10, R40 ;  /* 0x000000101d727819 */ /* 0x000fe40000010e28 */
[----:B------:R-:W-:Y:S02]  /*16ac0*/  IADD3 R105, P0, PT, R106, R105, RZ ;  /* 0x000000696a697210 */ /* 0x000fe40007f1e0ff */
[----:B------:R-:W-:Y:S02]  /*16ad0*/  SHF.L.W.U32.HI R109, R28, 0x10, R27 ;  /* 0x000000101c6d7819 */ /* 0x000fe40000010e1b */
[----:B------:R-:W-:Y:S01]  /*16ae0*/  SHF.L.W.U32.HI R97, R32, 0x10, R91 ;  /* 0x0000001020617819 */ /* 0x000fe20000010e5b */
[----:B------:R-:W-:Y:S01]  /*16af0*/  IMAD.X R94, R114, 0x1, R25, P0 ;  /* 0x00000001725e7824 */ /* 0x000fe200000e0619 */
[----:B------:R-:W-:Y:S02]  /*16b00*/  SHF.L.W.U32.HI R107, R27, 0x10, R28 ;  /* 0x000000101b6b7819 */ /* 0x000fe40000010e1c */
[----:B------:R-:W-:-:S02]  /*16b10*/  IADD3 R108, P0, PT, R109, R108, RZ ;  /* 0x0000006c6d6c7210 */ /* 0x000fc40007f1e0ff */
[----:B------:R-:W-:Y:S02]  /*16b20*/  SHF.L.W.U32.HI R95, R91, 0x10, R32 ;  /* 0x000000105b5f7819 */ /* 0x000fe40000010e20 */
[----:B------:R-:W-:Y:S01]  /*16b30*/  IADD3 R93, P1, PT, R97, R34, RZ ;  /* 0x00000022615d7210 */ /* 0x000fe20007f3e0ff */
[----:B------:R-:W-:Y:S01]  /*16b40*/  IMAD.X R110, R107, 0x1, R110, P0 ;  /* 0x000000016b6e7824 */ /* 0x000fe200000e066e */
[----:B------:R-:W-:-:S03]  /*16b50*/  LOP3.LUT R86, R43, R92, RZ, 0x3c, !PT ;  /* 0x0000005c2b567212 */ /* 0x000fc600078e3cff */
[----:B------:R-:W-:Y:S01]  /*16b60*/  IMAD.X R96, R95, 0x1, R30, P1 ;  /* 0x000000015f607824 */ /* 0x000fe200008e061e */
[----:B------:R-:W-:Y:S02]  /*16b70*/  LOP3.LUT R41, R41, R108, RZ, 0x3c, !PT ;  /* 0x0000006c29297212 */ /* 0x000fe400078e3cff */
        /* <DEDUP_REMOVED lines=10> */
[----:B------:R-:W-:-:S02]  /*16c20*/  SHF.L.W.U32.HI R90, R90, 0x1, R41 ;  /* 0x000000015a5a7819 */ /* 0x000fc40000010e29 */
[----:B------:R-:W-:Y:S02]  /*16c30*/  SHF.L.W.U32.HI R55, R38, 0x1, R37 ;  /* 0x0000000126377819 */ /* 0x000fe40000010e25 */
[----:B------:R-:W-:Y:S01]  /*16c40*/  SHF.L.W.U32.HI R54, R37, 0x1, R38 ;  /* 0x0000000125367819 */ /* 0x000fe20000010e26 */
[----:B------:R-:W-:Y:S06]  /*16c50*/  BRA.U UP1, `(.L_x_73) ;  /* 0xfffffff1016c7547 */ /* 0x000fec000b83ffff */
[----:B------:R-:W-:Y:S01]  /*16c60*/  LOP3.LUT R36, R108, R102, R20, 0x96, !PT ;  /* 0x000000666c247212 */ /* 0x000fe200078e9614 */
[----:B------:R-:W-:Y:S01]  /*16c70*/  STL.64 [R1+0x3900], RZ ;  /* 0x003900ff01007387 */ /* 0x000fe20000100a00 */
[----:B------:R-:W-:Y:S01]  /*16c80*/  LOP3.LUT R37, R110, R104, R21, 0x96, !PT ;  /* 0x000000686e257212 */ /* 0x000fe200078e9615 */
[----:B------:R-:W-:Y:S01]  /*16c90*/  BSSY.RECONVERGENT B0, `(.L_x_74) ;  /* 0x00002bd000007945 */ /* 0x000fe20003800200 */
[----:B------:R-:W-:Y:S02]  /*16ca0*/  LOP3.LUT R34, R93, R115, R22, 0x96, !PT ;  /* 0x000000735d227212 */ /* 0x000fe400078e9616 */
[----:B------:R-:W-:Y:S02]  /*16cb0*/  LOP3.LUT R35, R96, R100, R23, 0x96, !PT ;  /* 0x0000006460237212 */ /* 0x000fe400078e9617 */
[----:B------:R-:W-:Y:S01]  /*16cc0*/  LOP3.LUT R103, R103, R90, R10, 0x96, !PT ;  /* 0x0000005a67677212 */ /* 0x000fe200078e960a */
[----:B------:R-:W-:Y:S01]  /*16cd0*/  IMAD.MOV.U32 R10, RZ, RZ, R34 ;  /* 0x000000ffff0a7224 */ /* 0x000fe200078e0022 */
[----:B------:R-:W-:Y:S01]  /*16ce0*/  LOP3.LUT R24, R97, R88, R8, 0x96, !PT ;  /* 0x0000005861187212 */ /* 0x000fe200078e9608 */
[----:B------:R-:W-:Y:S01]  /*16cf0*/  IMAD.MOV.U32 R8, RZ, RZ, R36 ;  /* 0x000000ffff087224 */ /* 0x000fe200078e0024 */
[----:B------:R-:W-:Y:S01]  /*16d00*/  LOP3.LUT R25, R95, R89, R9, 0x96, !PT ;  /* 0x000000595f197212 */ /* 0x000fe200078e9609 */
[----:B------:R-:W-:Y:S01]  /*16d10*/  IMAD.MOV.U32 R9, RZ, RZ, R37 ;  /* 0x000000ffff097224 */ /* 0x000fe200078e0025 */
[----:B------:R-:W-:Y:S01]  /*16d20*/  LOP3.LUT R90, R101, R91, R11, 0x96, !PT ;  /* 0x0000005b655a7212 */ /* 0x000fe200078e960b */
[----:B------:R-:W-:Y:S01]  /*16d30*/  IMAD.MOV.U32 R11, RZ, RZ, R35 ;  /* 0x000000ffff0b7224 */ /* 0x000fe200078e0023 */
[----:B------:R-:W-:-:S02]  /*16d40*/  LOP3.LUT R32, R99, R111, R16, 0x96, !PT ;  /* 0x0000006f63207212 */ /* 0x000fc400078e9610 */
[----:B------:R-:W-:Y:S02]  /*16d50*/  LOP3.LUT R33, R92, R98, R17, 0x96, !PT ;  /* 0x000000625c217212 */ /* 0x000fe400078e9611 */
[----:B------:R-:W-:Y:S01]  /*16d60*/  LOP3.LUT R30, R105, R113, R18, 0x96, !PT ;  /* 0x00000071691e7212 */ /* 0x000fe200078e9612 */
[----:B------:R0:W-:Y:S01]  /*16d70*/  STL.128 [R1+0x3840], R8 ;  /* 0x0038400801007387 */ /* 0x0001e20000100c00 */
[----:B------:R-:W-:Y:S02]  /*16d80*/  LOP3.LUT R31, R94, R125, R19, 0x96, !PT ;  /* 0x0000007d5e1f7212 */ /* 0x000fe400078e9613 */
[----:B------:R-:W-:Y:S02]  /*16d90*/  LOP3.LUT R28, R106, R54, R12, 0x96, !PT ;  /* 0x000000366a1c7212 */ /* 0x000fe400078e960c */
[----:B------:R-:W-:Y:S02]  /*16da0*/  LOP3.LUT R29, R114, R55, R13, 0x96, !PT ;  /* 0x00000037721d7212 */ /* 0x000fe400078e960d */
[----:B------:R-:W-:-:S02]  /*16db0*/  LOP3.LUT R26, R109, R86, R14, 0x96, !PT ;  /* 0x000000566d1a7212 */ /* 0x000fc400078e960e */
[----:B------:R-:W-:Y:S02]  /*16dc0*/  LOP3.LUT R27, R107, R87, R15, 0x96, !PT ;  /* 0x000000576b1b7212 */ /* 0x000fe400078e960f */
[----:B------:R-:W-:-:S04]  /*16dd0*/  IADD3 R16, P0, PT, R84, -0x40, RZ ;  /* 0xffffffc054107810 */ /* 0x000fc80007f1e0ff */
[----:B------:R-:W-:Y:S01]  /*16de0*/  IADD3.X R17, PT, PT, R85, -0x1, RZ, P0, !PT ;  /* 0xffffffff55117810 */ /* 0x000fe200007fe4ff */
[----:B0-----:R-:W-:Y:S01]  /*16df0*/  IMAD.MOV.U32 R8, RZ, RZ, R32 ;  /* 0x000000ffff087224 */ /* 0x001fe200078e0020 */
[----:B------:R-:W-:Y:S01]  /*16e00*/  ISETP.GE.U32.AND P0, PT, R16, 0x81, PT ;  /* 0x000000811000780c */ /* 0x000fe20003f06070 */
[----:B------:R-:W-:Y:S02]  /*16e10*/  IMAD.MOV.U32 R9, RZ, RZ, R33 ;  /* 0x000000ffff097224 */ /* 0x000fe400078e0021 */
[----:B------:R-:W-:Y:S01]  /*16e20*/  IMAD.MOV.U32 R10, RZ, RZ, R30 ;  /* 0x000000ffff0a7224 */ /* 0x000fe200078e001e */
[----:B------:R-:W-:Y:S01]  /*16e30*/  ISETP.GE.U32.AND.EX P0, PT, R17, RZ, PT, P0 ;  /* 0x000000ff1100720c */ /* 0x000fe20003f06100 */
[----:B------:R-:W-:-:S05]  /*16e40*/  IMAD.MOV.U32 R11, RZ, RZ, R31 ;  /* 0x000000ffff0b7224 */ /* 0x000fca00078e001f */
[----:B------:R0:W-:Y:S02]  /*16e50*/  STL.128 [R1+0x3850], R8 ;  /* 0x0038500801007387 */ /* 0x0001e40000100c00 */
[----:B0-----:R-:W-:Y:S02]  /*16e60*/  IMAD.MOV.U32 R8, RZ, RZ, R28 ;  /* 0x000000ffff087224 */ /* 0x001fe400078e001c */
[----:B------:R-:W-:Y:S02]  /*16e70*/  IMAD.MOV.U32 R9, RZ, RZ, R29 ;  /* 0x000000ffff097224 */ /* 0x000fe400078e001d */
[----:B------:R-:W-:Y:S02]  /*16e80*/  IMAD.MOV.U32 R10, RZ, RZ, R26 ;  /* 0x000000ffff0a7224 */ /* 0x000fe400078e001a */
[----:B------:R-:W-:-:S05]  /*16e90*/  IMAD.MOV.U32 R11, RZ, RZ, R27 ;  /* 0x000000ffff0b7224 */ /* 0x000fca00078e001b */
[----:B------:R0:W-:Y:S02]  /*16ea0*/  STL.128 [R1+0x3860], R8 ;  /* 0x0038600801007387 */ /* 0x0001e40000100c00 */
[----:B0-----:R-:W-:Y:S02]  /*16eb0*/  IMAD.MOV.U32 R8, RZ, RZ, R24 ;  /* 0x000000ffff087224 */ /* 0x001fe400078e0018 */
[----:B------:R-:W-:Y:S02]  /*16ec0*/  IMAD.MOV.U32 R9, RZ, RZ, R25 ;  /* 0x000000ffff097224 */ /* 0x000fe400078e0019 */
[----:B------:R-:W-:Y:S02]  /*16ed0*/  IMAD.MOV.U32 R10, RZ, RZ, R103 ;  /* 0x000000ffff0a7224 */ /* 0x000fe400078e0067 */
[----:B------:R-:W-:-:S05]  /*16ee0*/  IMAD.MOV.U32 R11, RZ, RZ, R90 ;  /* 0x000000ffff0b7224 */ /* 0x000fca00078e005a */
[----:B------:R0:W-:Y:S01]  /*16ef0*/  STL.128 [R1+0x3870], R8 ;  /* 0x0038700801007387 */ /* 0x0001e20000100c00 */
[----:B------:R-:W-:Y:S05]  /*16f00*/  @!P0 BRA `(.L_x_75) ;  /* 0x0000002800548947 */ /* 0x000fea0003800000 */
[----:B------:R-:W-:Y:S01]  /*16f10*/  BSSY.RECONVERGENT B1, `(.L_x_76) ;  /* 0x0000280000017945 */ /* 0x000fe20003800200 */
[----:B------:R-:W-:Y:S02]  /*16f20*/  IMAD.MOV.U32 R22, RZ, RZ, R103 ;  /* 0x000000ffff167224 */ /* 0x000fe400078e0067 */
[----:B------:R-:W-:-:S07]  /*16f30*/  IMAD.MOV.U32 R23, RZ, RZ, R90 ;  /* 0x000000ffff177224 */ /* 0x000fce00078e005a */
.L_x_78:
[----:B------:R-:W-:Y:S01]  /*16f40*/  IADD3 R20, P0, PT, R5, R56, RZ ;  /* 0x0000003805147210 */ /* 0x000fe20007f1e0ff */
[----:B------:R-:W1:Y:S04]  /*16f50*/  LDCU.64 UR12, c[0x3][0x20] ;  /* 0x00c00400ff0c77ac */ /* 0x000e680008000a00 */
[----:B------:R-:W-:Y:S01]  /*16f60*/  IMAD.X R21, R4, 0x1, R57, P0 ;  /* 0x0000000104157824 */ /* 0x000fe200000e0639 */
[----:B------:R-:W2:Y:S04]  /*16f70*/  LDCU.64 UR14, c[0x3][0x18] ;  /* 0x00c00300ff0e77ac */ /* 0x000ea80008000a00 */
[----:B------:R-:W3:Y:S01]  /*16f80*/  LDG.E.U8 R14, desc[UR8][R20.64+0x1] ;  /* 0x00000108140e7981 */ /* 0x000ee2000c1e1100 */
[----:B------:R-:W4:Y:S03]  /*16f90*/  LDCU.64 UR20, c[0x3][0x38] ;  /* 0x00c00700ff1477ac */ /* 0x000f260008000a00 */
[----:B0-----:R-:W5:Y:S01]  /*16fa0*/  LDG.E.U8 R10, desc[UR8][R20.64+0x2] ;  /* 0x00000208140a7981 */ /* 0x001f62000c1e1100 */
[----:B------:R-:W0:Y:S03]  /*16fb0*/  LDCU.64 UR22, c[0x3][0x10] ;  /* 0x00c00200ff1677ac */ /* 0x000e260008000a00 */
[----:B------:R-:W2:Y:S01]  /*16fc0*/  LDG.E.U8 R8, desc[UR8][R20.64+0x3] ;  /* 0x0000030814087981 */ /* 0x000ea2000c1e1100 */
[----:B------:R-:W0:Y:S03]  /*16fd0*/  LDCU.64 UR24, c[0x3][0x30] ;  /* 0x00c00600ff1877ac */ /* 0x000e260008000a00 */
[----:B------:R-:W4:Y:S01]  /*16fe0*/  LDG.E.U8 R41, desc[UR8][R20.64] ;  /* 0x0000000814297981 */ /* 0x000f22000c1e1100 */
[----:B------:R-:W0:Y:S03]  /*16ff0*/  LDCU.64 UR26, c[0x3][0x8] ;  /* 0x00c00100ff1a77ac */ /* 0x000e260008000a00 */
[----:B------:R-:W4:Y:S01]  /*17000*/  LDG.E.U8 R47, desc[UR8][R20.64+0x5] ;  /* 0x00000508142f7981 */ /* 0x000f22000c1e1100 */
[----:B------:R-:W0:Y:S03]  /*17010*/  LDCU.64 UR28, c[0x3][0x28] ;  /* 0x00c00500ff1c77ac */ /* 0x000e260008000a00 */
[----:B------:R-:W4:Y:S01]  /*17020*/  LDG.E.U8 R48, desc[UR8][R20.64+0x9] ;  /* 0x0000090814307981 */ /* 0x000f22000c1e1100 */
[----:B------:R-:W0:Y:S03]  /*17030*/  LDCU.64 UR30, c[0x3][URZ] ;  /* 0x00c00000ff1e77ac */ /* 0x000e260008000a00 */
        /* <DEDUP_REMOVED lines=50> */
[----:B---3--:R-:W-:-:S04]  /*17360*/  IMAD.WIDE.U32 R14, R14, 0x100, RZ ;  /* 0x000001000e0e7825 */ /* 0x008fc800078e00ff */
[----:B-----5:R-:W-:-:S04]  /*17370*/  IMAD.WIDE.U32 R10, R10, 0x10000, RZ ;  /* 0x000100000a0a7825 */ /* 0x020fc800078e00ff */
[----:B--2---:R-:W-:Y:S01]  /*17380*/  IMAD.WIDE.U32 R8, R8, 0x1000000, RZ ;  /* 0x0100000008087825 */ /* 0x004fe200078e00ff */
[----:B----4-:R-:W-:-:S04]  /*17390*/  LOP3.LUT R41, R10, R14, R41, 0xfe, !PT ;  /* 0x0000000e0a297212 */ /* 0x010fc800078efe29 */
[----:B------:R-:W-:Y:S01]  /*173a0*/  LOP3.LUT R50, R9, R11, R15, 0xfe, !PT ;  /* 0x0000000b09327212 */ /* 0x000fe200078efe0f */
[----:B------:R-:W-:Y:S01]  /*173b0*/  IMAD.SHL.U32 R47, R47, 0x100, RZ ;  /* 0x000001002f2f7824 */ /* 0x000fe200078e00ff */
[----:B------:R-:W-:Y:S01]  /*173c0*/  LOP3.LUT R41, R8, R41, RZ, 0xfc, !PT ;  /* 0x0000002908297212 */ /* 0x000fe200078efcff */
[----:B------:R-:W-:Y:S02]  /*173d0*/  IMAD.WIDE.U32 R14, R48, 0x100, RZ ;  /* 0x00000100300e7825 */ /* 0x000fe400078e00ff */
[----:B------:R-:W2:Y:S02]  /*173e0*/  LDG.E.U8 R48, desc[UR8][R20.64+0x38] ;  /* 0x0000380814307981 */ /* 0x000ea4000c1e1100 */
[----:B------:R-:W-:Y:S02]  /*173f0*/  IMAD.WIDE.U32 R10, R49, 0x10000, RZ ;  /* 0x00010000310a7825 */ /* 0x000fe400078e00ff */
[----:B------:R-:W3:Y:S02]  /*17400*/  LDG.E.U8 R49, desc[UR8][R20.64+0x3d] ;  /* 0x00003d0814317981 */ /* 0x000ee4000c1e1100 */
[----:B------:R-:W-:-:S02]  /*17410*/  IMAD.WIDE.U32 R8, R46, 0x1000000, RZ ;  /* 0x010000002e087825 */ /* 0x000fc400078e00ff */
[----:B------:R-:W4:Y:S01]  /*17420*/  LDG.E.U8 R46, desc[UR8][R20.64+0x36] ;  /* 0x00003608142e7981 */ /* 0x000f22000c1e1100 */
[----:B------:R-:W-:-:S03]  /*17430*/  LOP3.LUT R44, R47, R44, R50, 0xfe, !PT ;  /* 0x0000002c2f2c7212 */ /* 0x000fc600078efe32 */
[----:B------:R-:W5:Y:S01]  /*17440*/  LDG.E.U8 R50, desc[UR8][R20.64+0x39] ;  /* 0x0000390814327981 */ /* 0x000f62000c1e1100 */
[----:B------:R-:W-:Y:S01]  /*17450*/  LOP3.LUT R11, R9, R11, R15, 0xfe, !PT ;  /* 0x0000000b090b7212 */ /* 0x000fe200078efe0f */
[----:B------:R-:W-:Y:S02]  /*17460*/  IMAD.U32 R42, R42, 0x10000, RZ ;  /* 0x000100002a2a7824 */ /* 0x000fe400078e00ff */
[----:B------:R-:W3:Y:S01]  /*17470*/  LDG.E.U8 R47, desc[UR8][R20.64+0x37] ;  /* 0x00003708142f7981 */ /* 0x000ee2000c1e1100 */
[----:B------:R-:W-:Y:S02]  /*17480*/  IMAD.SHL.U32 R43, R43, 0x1000000, RZ ;  /* 0x010000002b2b7824 */ /* 0x000fe400078e00ff */
[----:B------:R-:W-:Y:S01]  /*17490*/  IMAD.SHL.U32 R18, R18, 0x100, RZ ;  /* 0x0000010012127824 */ /* 0x000fe200078e00ff */
[----:B------:R-:W-:Y:S02]  /*174a0*/  LOP3.LUT R103, R10, R14, R45, 0xfe, !PT ;  /* 0x0000000e0a677212 */ /* 0x000fe400078efe2d */
[----:B------:R-:W-:Y:S01]  /*174b0*/  LOP3.LUT R14, R43, R42, R44, 0xfe, !PT ;  /* 0x0000002a2b0e7212 */ /* 0x000fe200078efe2c */
[----:B------:R-:W3:Y:S01]  /*174c0*/  LDG.E.U8 R45, desc[UR8][R20.64+0x3c] ;  /* 0x00003c08142d7981 */ /* 0x000ee2000c1e1100 */
[----:B------:R-:W-:-:S02]  /*174d0*/  IMAD.U32 R38, R38, 0x10000, RZ ;  /* 0x0001000026267824 */ /* 0x000fc400078e00ff */
[----:B------:R-:W-:Y:S01]  /*174e0*/  IMAD.SHL.U32 R9, R40, 0x1000000, RZ ;  /* 0x0100000028097824 */ /* 0x000fe200078e00ff */
[----:B------:R-:W-:Y:S01]  /*174f0*/  LOP3.LUT R11, R18, R19, R11, 0xfe, !PT ;  /* 0x00000013120b7212 */ /* 0x000fe200078efe0b */
[----:B------:R-:W3:Y:S01]  /*17500*/  LDG.E.U8 R42, desc[UR8][R20.64+0x41] ;  /* 0x00004108142a7981 */ /* 0x000ee2000c1e1100 */
[----:B------:R-:W-:Y:S02]  /*17510*/  LOP3.LUT R10, R8, R103, RZ, 0xfc, !PT ;  /* 0x00000067080a7212 */ /* 0x000fe400078efcff */
[----:B------:R-:W-:Y:S01]  /*17520*/  LOP3.LUT R11, R9, R38, R11, 0xfe, !PT ;  /* 0x00000026090b7212 */ /* 0x000fe200078efe0b */
[----:B------:R-:W-:Y:S01]  /*17530*/  IMAD.MOV.U32 R9, RZ, RZ, R14 ;  /* 0x000000ffff097224 */ /* 0x000fe200078e000e */
[----:B------:R-:W3:Y:S01]  /*17540*/  LDG.E.U8 R43, desc[UR8][R20.64+0x42] ;  /* 0x00004208142b7981 */ /* 0x000ee2000c1e1100 */
[----:B------:R-:W-:-:S03]  /*17550*/  IMAD.WIDE.U32 R14, R13, 0x10000, RZ ;  /* 0x000100000d0e7825 */ /* 0x000fc600078e00ff */
[----:B------:R-:W3:Y:S01]  /*17560*/  LDG.E.U8 R44, desc[UR8][R20.64+0x43] ;  /* 0x00004308142c7981 */ /* 0x000ee2000c1e1100 */
[----:B------:R-:W-:Y:S02]  /*17570*/  IMAD.MOV.U32 R8, RZ, RZ, R41 ;  /* 0x000000ffff087224 */ /* 0x000fe400078e0029 */
[----:B------:R-:W-:Y:S01]  /*17580*/  IMAD.WIDE.U32 R102, R102, 0x100, RZ ;  /* 0x0000010066667825 */ /* 0x000fe200078e00ff */
[----:B------:R-:W3:Y:S03]  /*17590*/  LDG.E.U8 R41, desc[UR8][R20.64+0x40] ;  /* 0x0000400814297981 */ /* 0x000ee6000c1e1100 */
[----:B------:R-:W-:Y:S01]  /*175a0*/  IMAD.WIDE.U32 R12, R12, 0x1000000, RZ ;  /* 0x010000000c0c7825 */ /* 0x000fe200078e00ff */
[----:B------:R1:W-:Y:S01]  /*175b0*/  STL.128 [R1], R8 ;  /* 0x0000000801007387 */ /* 0x0003e20000100c00 */
[----:B------:R-:W-:-:S03]  /*175c0*/  LOP3.LUT R125, R14, R102, R125, 0xfe, !PT ;  /* 0x000000660e7d7212 */ /* 0x000fc600078efe7d */
[----:B------:R-:W-:Y:S01]  /*175d0*/  LOP3.LUT R13, R13, R15, R103, 0xfe, !PT ;  /* 0x0000000f0d0d7212 */ /* 0x000fe200078efe67 */
[----:B------:R-:W3:Y:S01]  /*175e0*/  LDG.E.U8 R19, desc[UR8][R20.64+0x45] ;  /* 0x0000450814137981 */ /* 0x000ee2000c1e1100 */
[----:B------:R-:W-:-:S03]  /*175f0*/  IMAD.WIDE.U32 R14, R106, 0x100, RZ ;  /* 0x000001006a0e7825 */ /* 0x000fc600078e00ff */
[----:B------:R-:W3:Y:S04]  /*17600*/  LDG.E.U8 R38, desc[UR8][R20.64+0x3e] ;  /* 0x00003e0814267981 */ /* 0x000ee8000c1e1100 */
[----:B------:R-:W3:Y:S01]  /*17610*/  LDG.E.U8 R40, desc[UR8][R20.64+0x3f] ;  /* 0x00003f0814287981 */ /* 0x000ee2000c1e1100 */
[----:B-1----:R-:W-:-:S03]  /*17620*/  IMAD.WIDE.U32 R10, R105, 0x10000, RZ ;  /* 0x00010000690a7825 */ /* 0x002fc600078e00ff */
[----:B------:R-:W3:Y:S01]  /*17630*/  LDG.E.U8 R18, desc[UR8][R20.64+0x44] ;  /* 0x0000440814127981 */ /* 0x000ee2000c1e1100 */
[----:B------:R-:W-:-:S03]  /*17640*/  IMAD.WIDE.U32 R8, R104, 0x1000000, RZ ;  /* 0x0100000068087825 */ /* 0x000fc600078e00ff */
[----:B------:R-:W3:Y:S01]  /*17650*/  LDG.E.U8 R105, desc[UR8][R20.64+0x47] ;  /* 0x0000470814697981 */ /* 0x000ee2000c1e1100 */
[----:B------:R-:W-:-:S03]  /*17660*/  LOP3.LUT R14, R10, R14, R39, 0xfe, !PT ;  /* 0x0000000e0a0e7212 */ /* 0x000fc600078efe27 */
[----:B------:R-:W3:Y:S04]  /*17670*/  LDG.E.U8 R104, desc[UR8][R20.64+0x46] ;  /* 0x0000460814687981 */ /* 0x000ee8000c1e1100 */
[----:B------:R-:W3:Y:S04]  /*17680*/  LDG.E.U8 R106, desc[UR8][R20.64+0x49] ;  /* 0x00004908146a7981 */ /* 0x000ee8000c1e1100 */
[----:B------:R-:W3:Y:S04]  /*17690*/  LDG.E.U8 R102, desc[UR8][R20.64+0x4a] ;  /* 0x00004a0814667981 */ /* 0x000ee8000c1e1100 */
[----:B------:R-:W3:Y:S04]  /*176a0*/  LDG.E.U8 R39, desc[UR8][R20.64+0x4b] ;  /* 0x00004b0814277981 */ /* 0x000ee8000c1e1100 */
[----:B------:R-:W3:Y:S01]  /*176b0*/  LDG.E.U8 R103, desc[UR8][R20.64+0x48] ;  /* 0x0000480814677981 */ /* 0x000ee2000c1e1100 */
[----:B------:R-:W-:Y:S01]  /*176c0*/  LOP3.LUT R10, R9, R11, R15, 0xfe, !PT ;  /* 0x0000000b090a7212 */ /* 0x000fe200078efe0f */
[----:B------:R-:W-:-:S02]  /*176d0*/  IMAD.SHL.U32 R95, R95, 0x100, RZ ;  /* 0x000001005f5f7824 */ /* 0x000fc400078e00ff */
[----:B------:R-:W-:Y:S01]  /*176e0*/  IMAD.SHL.U32 R15, R85, 0x100, RZ ;  /* 0x00000100550f7824 */ /* 0x000fe200078e00ff */
[----:B------:R-:W-:Y:S01]  /*176f0*/  LOP3.LUT R14, R8, R14, RZ, 0xfc, !PT ;  /* 0x0000000e080e7212 */ /* 0x000fe200078efcff */
[----:B------:R-:W-:Y:S01]  /*17700*/  IMAD.SHL.U32 R84, R84, 0x1000000, RZ ;  /* 0x0100000054547824 */ /* 0x000fe200078e00ff */
[----:B------:R-:W-:Y:S01]  /*17710*/  LOP3.LUT R86, R95, R86, R13, 0xfe, !PT ;  /* 0x000000565f567212 */ /* 0x000fe200078efe0d */
[----:B------:R-:W-:Y:S01]  /*17720*/  IMAD.U32 R13, R87, 0x10000, RZ ;  /* 0x00010000570d7824 */ /* 0x000fe200078e00ff */
[----:B------:R-:W-:Y:S01]  /*17730*/  LOP3.LUT R15, R15, R115, R10, 0xfe, !PT ;  /* 0x000000730f0f7212 */ /* 0x000fe200078efe0a */
[----:B------:R-:W-:Y:S01]  /*17740*/  IMAD.WIDE.U32 R8, R98, 0x100, RZ ;  /* 0x0000010062087825 */ /* 0x000fe200078e00ff */
[----:B------:R-:W-:Y:S01]  /*17750*/  LOP3.LUT R12, R12, R125, RZ, 0xfc, !PT ;  /* 0x0000007d0c0c7212 */ /* 0x000fe200078efcff */
[----:B------:R-:W3:Y:S02]  /*17760*/  LDG.E.U8 R87, desc[UR8][R20.64+0x56] ;  /* 0x0000560814577981 */ /* 0x000ee4000c1e1100 */
[----:B------:R-:W-:Y:S01]  /*17770*/  IMAD.WIDE.U32 R10, R96, 0x10000, RZ ;  /* 0x00010000600a7825 */ /* 0x000fe200078e00ff */
[----:B------:R-:W-:Y:S01]  /*17780*/  LOP3.LUT R13, R84, R13, R86, 0xfe, !PT ;  /* 0x0000000d540d7212 */ /* 0x000fe200078efe56 */
[----:B------:R-:W3:Y:S02]  /*17790*/  LDG.E.U8 R95, desc[UR8][R20.64+0x54] ;  /* 0x00005408145f7981 */ /* 0x000ee4000c1e1100 */
[----:B------:R-:W-:Y:S01]  /*177a0*/  IMAD.WIDE.U32 R114, R114, 0x1000000, RZ ;  /* 0x0100000072727825 */ /* 0x000fe200078e00ff */
[----:B------:R-:W-:Y:S01]  /*177b0*/  LOP3.LUT R101, R10, R8, R101, 0xfe, !PT ;  /* 0x000000080a657212 */ /* 0x000fe200078efe65 */
[----:B------:R-:W3:Y:S02]  /*177c0*/  LDG.E.U8 R96, desc[UR8][R20.64+0x5c] ;  /* 0x00005c0814607981 */ /* 0x000ee4000c1e1100 */
[----:B------:R-:W-:Y:S01]  /*177d0*/  IMAD.SHL.U32 R84, R113, 0x1000000, RZ ;  /* 0x0100000071547824 */ /* 0x000fe200078e00ff */
[----:B------:R-:W-:Y:S01]  /*177e0*/  LOP3.LUT R85, R115, R11, R9, 0xfe, !PT ;  /* 0x0000000b73557212 */ /* 0x000fe200078efe09 */
[----:B------:R-:W-:Y:S01]  /*177f0*/  IMAD.WIDE.U32 R112, R112, 0x100, RZ ;  /* 0x0000010070707825 */ /* 0x000fe200078e00ff */
[----:B------:R-:W3:Y:S03]  /*17800*/  LDG.E.U8 R86, desc[UR8][R20.64+0x61] ;  /* 0x0000610814567981 */ /* 0x000ee6000c1e1100 */
[----:B------:R-:W-:-:S04]  /*17810*/  IMAD.WIDE.U32 R8, R110, 0x10000, RZ ;  /* 0x000100006e087825 */ /* 0x000fc800078e00ff */
[----:B------:R-:W-:Y:S02]  /*17820*/  IMAD.SHL.U32 R111, R111, 0x100, RZ ;  /* 0x000001006f6f7824 */ /* 0x000fe400078e00ff */
[----:B------:R-:W-:Y:S02]  /*17830*/  IMAD.U32 R88, R88, 0x10000, RZ ;  /* 0x0001000058587824 */ /* 0x000fe400078e00ff */
[----:B------:R-:W-:Y:S01]  /*17840*/  IMAD.WIDE.U32 R10, R109, 0x1000000, RZ ;  /* 0x010000006d0a7825 */ /* 0x000fe200078e00ff */
[----:B------:R-:W-:Y:S01]  /*17850*/  LOP3.LUT R89, R8, R112, R89, 0xfe, !PT ;  /* 0x0000007008597212 */ /* 0x000fe200078efe59 */
[----:B------:R-:W3:Y:S03]  /*17860*/  LDG.E.U8 R110, desc[UR8][R20.64+0x7d] ;  /* 0x00007d08146e7981 */ /* 0x000ee6000c1e1100 */
[----:B------:R-:W-:Y:S01]  /*17870*/  LOP3.LUT R9, R11, R9, R113, 0xfe, !PT ;  /* 0x000000090b097212 */ /* 0x000fe200078efe71 */
[----:B------:R-:W-:Y:S01]  /*17880*/  IMAD.U32 R99, R99, 0x10000, RZ ;  /* 0x0001000063637824 */ /* 0x000fe200078e00ff */
[----:B------:R-:W-:Y:S01]  /*17890*/  LOP3.LUT R15, R84, R88, R15, 0xfe, !PT ;  /* 0x00000058540f7212 */ /* 0x000fe200078efe0f */
[----:B------:R-:W-:Y:S01]  /*178a0*/  IMAD.SHL.U32 R8, R97, 0x1000000, RZ ;  /* 0x0100000061087824 */ /* 0x000fe200078e00ff */
[----:B------:R-:W-:Y:S01]  /*178b0*/  LOP3.LUT R98, R10, R89, RZ, 0xfc, !PT ;  /* 0x000000590a627212 */ /* 0x000fe200078efcff */
[----:B------:R-:W3:Y:S01]  /*178c0*/  LDG.E.U8 R113, desc[UR8][R20.64+0x7e] ;  /* 0x00007e0814717981 */ /* 0x000ee2000c1e1100 */
[----:B------:R-:W-:Y:S01]  /*178d0*/  LOP3.LUT R108, R111, R108, R9, 0xfe, !PT ;  /* 0x0000006c6f6c7212 */ /* 0x000fe200078efe09 */
[----:B------:R-:W-:-:S02]  /*178e0*/  IMAD.MOV.U32 R10, RZ, RZ, R14 ;  /* 0x000000ffff0a7224 */ /* 0x000fc400078e000e */
[----:B------:R-:W-:Y:S01]  /*178f0*/  IMAD.SHL.U32 R94, R94, 0x100, RZ ;  /* 0x000001005e5e7824 */ /* 0x000fe200078e00ff */
[----:B------:R-:W-:Y:S01]  /*17900*/  LOP3.LUT R99, R8, R99, R108, 0xfe, !PT ;  /* 0x0000006308637212 */ /* 0x000fe200078efe6c */
[----:B------:R-:W-:Y:S01]  /*17910*/  IMAD.MOV.U32 R8, RZ, RZ, R12 ;  /* 0x000000ffff087224 */ /* 0x000fe200078e000c */
[----:B------:R-:W3:Y:S01]  /*17920*/  LDG.E.U8 R14, desc[UR8][R20.64+0x4e] ;  /* 0x00004e08140e7981 */ /* 0x000ee2000c1e1100 */
[----:B------:R-:W-:-:S03]  /*17930*/  IMAD.MOV.U32 R11, RZ, RZ, R15 ;  /* 0x000000ffff0b7224 */ /* 0x000fc600078e000f */
[----:B------:R-:W3:Y:S01]  /*17940*/  LDG.E.U8 R12, desc[UR8][R20.64+0x4d] ;  /* 0x00004d08140c7981 */ /* 0x000ee2000c1e1100 */
[----:B------:R-:W-:Y:S02]  /*17950*/  IMAD.MOV.U32 R9, RZ, RZ, R13 ;  /* 0x000000ffff097224 */ /* 0x000fe400078e000d */
[----:B------:R-:W-:Y:S01]  /*17960*/  IMAD.U32 R93, R93, 0x10000, RZ ;  /* 0x000100005d5d7824 */ /* 0x000fe200078e00ff */
[----:B------:R-:W3:Y:S01]  /*17970*/  LDG.E.U8 R15, desc[UR8][R20.64+0x4f] ;  /* 0x00004f08140f7981 */ /* 0x000ee2000c1e1100 */
[----:B------:R-:W-:Y:S01]  /*17980*/  IMAD.SHL.U32 R100, R100, 0x1000000, RZ ;  /* 0x0100000064647824 */ /* 0x000fe200078e00ff */
[----:B------:R-:W-:Y:S02]  /*17990*/  LOP3.LUT R94, R94, R107, R85, 0xfe, !PT ;  /* 0x0000006b5e5e7212 */ /* 0x000fe400078efe55 */
[----:B------:R-:W3:Y:S01]  /*179a0*/  LDG.E.U8 R13, desc[UR8][R20.64+0x4c] ;  /* 0x00004c08140d7981 */ /* 0x000ee2000c1e1100 */
[----:B------:R-:W-:Y:S01]  /*179b0*/  LOP3.LUT R101, R114, R101, RZ, 0xfc, !PT ;  /* 0x0000006572657212 */ /* 0x000fe200078efcff */
[----:B------:R-:W-:Y:S01]  /*179c0*/  IMAD.WIDE.U32 R84, R91, 0x10000, RZ ;  /* 0x000100005b547825 */ /* 0x000fe200078e00ff */
[----:B------:R-:W-:Y:S01]  /*179d0*/  LOP3.LUT R100, R100, R93, R94, 0xfe, !PT ;  /* 0x0000005d64647212 */ /* 0x000fe200078efe5e */
[----:B------:R1:W-:Y:S02]  /*179e0*/  STL.128 [R1+0x10], R8 ;  /* 0x0000100801007387 */ /* 0x0003e40000100c00 */
[----:B------:R-:W-:-:S02]  /*179f0*/  IMAD.WIDE.U32 R92, R92, 0x100, RZ ;  /* 0x000001005c5c7825 */ /* 0x000fc400078e00ff */
[----:B------:R-:W3:Y:S02]  /*17a00*/  LDG.E.U8 R89, desc[UR8][R20.64+0x52] ;  /* 0x0000520814597981 */ /* 0x000ee4000c1e1100 */
[----:B------:R-:W-:Y:S02]  /*17a10*/  IMAD.WIDE.U32 R90, R90, 0x1000000, RZ ;  /* 0x010000005a5a7825 */ /* 0x000fe400078e00ff */
[----:B------:R-:W3:Y:S02]  /*17a20*/  LDG.E.U8 R94, desc[UR8][R20.64+0x59] ;  /* 0x00005908145e7981 */ /* 0x000ee4000c1e1100 */
[----:B------:R-:W-:Y:S01]  /*17a30*/  IMAD.SHL.U32 R55, R55, 0x100, RZ ;  /* 0x0000010037377824 */ /* 0x000fe200078e00ff */
[----:B------:R-:W-:Y:S01]  /*17a40*/  LOP3.LUT R125, R91, R85, R93, 0xfe, !PT ;  /* 0x000000555b7d7212 */ /* 0x000fe200078efe5d */
[----:B------:R-:W3:Y:S01]  /*17a50*/  LDG.E.U8 R97, desc[UR8][R20.64+0x5b] ;  /* 0x00005b0814617981 */ /* 0x000ee2000c1e1100 */
[----:B-1----:R-:W-:-:S03]  /*17a60*/  IMAD.MOV.U32 R8, RZ, RZ, R101 ;  /* 0x000000ffff087224 */ /* 0x002fc600078e0065 */
[----:B------:R-:W3:Y:S01]  /*17a70*/  LDG.E.U8 R88, desc[UR8][R20.64+0x58] ;  /* 0x0000580814587981 */ /* 0x000ee2000c1e1100 */
[----:B------:R-:W-:-:S03]  /*17a80*/  IMAD.MOV.U32 R9, RZ, RZ, R100 ;  /* 0x000000ffff097224 */ /* 0x000fc600078e0064 */
[----:B------:R-:W3:Y:S01]  /*17a90*/  LDG.E.U8 R101, desc[UR8][R20.64+0x51] ;  /* 0x0000510814657981 */ /* 0x000ee2000c1e1100 */
[----:B------:R-:W-:-:S03]  /*17aa0*/  LOP3.LUT R85, R84, R92, R53, 0xfe, !PT ;  /* 0x0000005c54557212 */ /* 0x000fc600078efe35 */
[----:B------:R-:W3:Y:S01]  /*17ab0*/  LDG.E.U8 R100, desc[UR8][R20.64+0x53] ;  /* 0x0000530814647981 */ /* 0x000ee2000c1e1100 */
[----:B------:R-:W-:Y:S01]  /*17ac0*/  IMAD.MOV.U32 R10, RZ, RZ, R98 ;  /* 0x000000ffff0a7224 */ /* 0x000fe200078e0062 */
[----:B------:R-:W-:Y:S02]  /*17ad0*/  LOP3.LUT R125, R55, R54, R125, 0xfe, !PT ;  /* 0x00000036377d7212 */ /* 0x000fe400078efe7d */
[----:B------:R-:W3:Y:S01]  /*17ae0*/  LDG.E.U8 R91, desc[UR8][R20.64+0x50] ;  /* 0x00005008145b7981 */ /* 0x000ee2000c1e1100 */
[----:B------:R-:W-:-:S03]  /*17af0*/  IMAD.MOV.U32 R11, RZ, RZ, R99 ;  /* 0x000000ffff0b7224 */ /* 0x000fc600078e0063 */
[----:B------:R-:W3:Y:S01]  /*17b00*/  LDG.E.U8 R84, desc[UR8][R20.64+0x55] ;  /* 0x0000550814547981 */ /* 0x000ee2000c1e1100 */
[----:B------:R-:W-:-:S03]  /*17b10*/  IMAD.WIDE.U32 R52, R52, 0x1000000, RZ ;  /* 0x0100000034347825 */ /* 0x000fc600078e00ff */
[----:B------:R-:W3:Y:S04]  /*17b20*/  LDG.E.U8 R98, desc[UR8][R20.64+0x5a] ;  /* 0x00005a0814627981 */ /* 0x000ee8000c1e1100 */
[----:B------:R-:W3:Y:S01]  /*17b30*/  LDG.E.U8 R93, desc[UR8][R20.64+0x57] ;  /* 0x00005708145d7981 */ /* 0x000ee2000c1e1100 */
[----:B------:R-:W-:-:S03]  /*17b40*/  LOP3.LUT R118, R90, R85, RZ, 0xfc, !PT ;  /* 0x000000555a767212 */ /* 0x000fc600078efcff */
[----:B------:R-:W3:Y:S04]  /*17b50*/  LDG.E.U8 R99, desc[UR8][R20.64+0x5d] ;  /* 0x00005d0814637981 */ /* 0x000ee8000c1e1100 */
[----:B------:R2:W-:Y:S04]  /*17b60*/  STL.128 [R1+0x20], R8 ;  /* 0x0000200801007387 */ /* 0x0005e80000100c00 */
[----:B------:R-:W3:Y:S04]  /*17b70*/  LDG.E.U8 R92, desc[UR8][R20.64+0x5e] ;  /* 0x00005e08145c7981 */ /* 0x000ee8000c1e1100 */
[----:B------:R-:W3:Y:S04]  /*17b80*/  LDG.E.U8 R90, desc[UR8][R20.64+0x5f] ;  /* 0x00005f08145a7981 */ /* 0x000ee8000c1e1100 */
[----:B------:R-:W3:Y:S04]  /*17b90*/  LDG.E.U8 R85, desc[UR8][R20.64+0x63] ;  /* 0x0000630814557981 */ /* 0x000ee8000c1e1100 */
[----:B------:R-:W3:Y:S04]  /*17ba0*/  LDG.E.U8 R107, desc[UR8][R20.64+0x77] ;  /* 0x00007708146b7981 */ /* 0x000ee8000c1e1100 */
[----:B------:R-:W3:Y:S04]  /*17bb0*/  LDG.E.U8 R108, desc[UR8][R20.64+0x74] ;  /* 0x00007408146c7981 */ /* 0x000ee8000c1e1100 */
[----:B------:R-:W3:Y:S01]  /*17bc0*/  LDG.E.U8 R109, desc[UR8][R20.64+0x7c] ;  /* 0x00007c08146d7981 */ /* 0x000ee2000c1e1100 */
[----:B-----5:R-:W-:-:S04]  /*17bd0*/  IMAD.WIDE.U32 R54, R50, 0x100, RZ ;  /* 0x0000010032367825 */ /* 0x020fc800078e00ff */
[----:B------:R-:W-:-:S03]  /*17be0*/  IMAD.WIDE.U32 R50, R51, 0x10000, RZ ;  /* 0x0001000033327825 */ /* 0x000fc600078e00ff */
[----:B--2---:R-:W-:Y:S01]  /*17bf0*/  LOP3.LUT R9, R50, R54, R48, 0xfe, !PT ;  /* 0x0000003632097212 */ /* 0x004fe200078efe30 */
[----:B----4-:R-:W-:Y:S01]  /*17c00*/  IMAD.U32 R46, R46, 0x10000, RZ ;  /* 0x000100002e2e7824 */ /* 0x010fe200078e00ff */
[----:B------:R-:W-:Y:S01]  /*17c10*/  LOP3.LUT R50, R53, R51, R55, 0xfe, !PT ;  /* 0x0000003335327212 */ /* 0x000fe200078efe37 */
[----:B---3--:R-:W-:Y:S01]  /*17c20*/  IMAD.SHL.U32 R47, R47, 0x1000000, RZ ;  /* 0x010000002f2f7824 */ /* 0x008fe200078e00ff */
[----:B------:R-:W2:Y:S01]  /*17c30*/  LDG.E.U8 R55, desc[UR8][R20.64+0x62] ;  /* 0x0000620814377981 */ /* 0x000ea2000c1e1100 */
[----:B------:R-:W-:Y:S01]  /*17c40*/  IMAD.SHL.U32 R8, R49, 0x100, RZ ;  /* 0x0000010031087824 */ /* 0x000fe200078e00ff */
[----:B------:R-:W-:Y:S02]  /*17c50*/  LOP3.LUT R114, R52, R9, RZ, 0xfc, !PT ;  /* 0x0000000934727212 */ /* 0x000fe400078efcff */
[----:B------:R-:W-:Y:S01]  /*17c60*/  LOP3.LUT R125, R47, R46, R125, 0xfe, !PT ;  /* 0x0000002e2f7d7212 */ /* 0x000fe200078efe7d */
[----:B------:R-:W3:Y:S01]  /*17c70*/  LDG.E.U8 R54, desc[UR8][R20.64+0x60] ;  /* 0x0000600814367981 */ /* 0x000ee2000c1e1100 */
[----:B------:R-:W-:-:S03]  /*17c80*/  LOP3.LUT R46, R8, R45, R50, 0xfe, !PT ;  /* 0x0000002d082e7212 */ /* 0x000fc600078efe32 */
[----:B------:R-:W4:Y:S04]  /*17c90*/  LDG.E.U8 R49, desc[UR8][R20.64+0x6a] ;  /* 0x00006a0814317981 */ /* 0x000f28000c1e1100 */
[----:B------:R-:W5:Y:S01]  /*17ca0*/  LDG.E.U8 R52, desc[UR8][R20.64+0x69] ;  /* 0x0000690814347981 */ /* 0x000f62000c1e1100 */
[----:B------:R-:W-:-:S03]  /*17cb0*/  IMAD.WIDE.U32 R8, R42, 0x100, RZ ;  /* 0x000001002a087825 */ /* 0x000fc600078e00ff */
[----:B------:R-:W5:Y:S01]  /*17cc0*/  LDG.E.U8 R48, desc[UR8][R20.64+0x6b] ;  /* 0x00006b0814307981 */ /* 0x000f62000c1e1100 */
[----:B------:R-:W-:-:S03]  /*17cd0*/  IMAD.WIDE.U32 R10, R43, 0x10000, RZ ;  /* 0x000100002b0a7825 */ /* 0x000fc600078e00ff */
[----:B------:R-:W5:Y:S01]  /*17ce0*/  LDG.E.U8 R50, desc[UR8][R20.64+0x6d] ;  /* 0x00006d0814327981 */ /* 0x000f62000c1e1100 */
[----:B------:R-:W-:-:S03]  /*17cf0*/  IMAD.WIDE.U32 R44, R44, 0x1000000, RZ ;  /* 0x010000002c2c7825 */ /* 0x000fc600078e00ff */
[----:B------:R-:W5:Y:S01]  /*17d00*/  LDG.E.U8 R47, desc[UR8][R20.64+0x6c] ;  /* 0x00006c08142f7981 */ /* 0x000f62000c1e1100 */
[----:B------:R-:W-:Y:S02]  /*17d10*/  LOP3.LUT R41, R10, R8, R41, 0xfe, !PT ;  /* 0x000000080a297212 */ /* 0x000fe400078efe29 */
[----:B------:R-:W-:Y:S01]  /*17d20*/  LOP3.LUT R112, R45, R11, R9, 0xfe, !PT ;  /* 0x0000000b2d707212 */ /* 0x000fe200078efe09 */
[----:B------:R-:W5:Y:S01]  /*17d30*/  LDG.E.U8 R42, desc[UR8][R20.64+0x72] ;  /* 0x00007208142a7981 */ /* 0x000f62000c1e1100 */
[----:B------:R-:W-:-:S03]  /*17d40*/  LOP3.LUT R111, R44, R41, RZ, 0xfc, !PT ;  /* 0x000000292c6f7212 */ /* 0x000fc600078efcff */
[----:B------:R-:W5:Y:S01]  /*17d50*/  LDG.E.U8 R45, desc[UR8][R20.64+0x6f] ;  /* 0x00006f08142d7981 */ /* 0x000f62000c1e1100 */
[----:B------:R-:W-:-:S03]  /*17d60*/  IMAD.SHL.U32 R19, R19, 0x100, RZ ;  /* 0x0000010013137824 */ /* 0x000fc600078e00ff */
[----:B------:R-:W5:Y:S01]  /*17d70*/  LDG.E.U8 R44, desc[UR8][R20.64+0x71] ;  /* 0x00007108142c7981 */ /* 0x000f62000c1e1100 */
[----:B------:R-:W-:-:S03]  /*17d80*/  IMAD.U32 R38, R38, 0x10000, RZ ;  /* 0x0001000026267824 */ /* 0x000fc600078e00ff */
[----:B------:R-:W5:Y:S01]  /*17d90*/  LDG.E.U8 R43, desc[UR8][R20.64+0x73] ;  /* 0x00007308142b7981 */ /* 0x000f62000c1e1100 */
[----:B------:R-:W-:-:S03]  /*17da0*/  IMAD.SHL.U32 R115, R40, 0x1000000, RZ ;  /* 0x0100000028737824 */ /* 0x000fc600078e00ff */
[----:B------:R-:W5:Y:S01]  /*17db0*/  LDG.E.U8 R40, desc[UR8][R20.64+0x6e] ;  /* 0x00006e0814287981 */ /* 0x000f62000c1e1100 */
[----:B------:R-:W-:Y:S01]  /*17dc0*/  LOP3.LUT R112, R19, R18, R112, 0xfe, !PT ;  /* 0x0000001213707212 */ /* 0x000fe200078efe70 */
[----:B------:R-:W-:Y:S01]  /*17dd0*/  IMAD.SHL.U32 R105, R105, 0x1000000, RZ ;  /* 0x0100000069697824 */ /* 0x000fe200078e00ff */
[----:B------:R-:W-:Y:S01]  /*17de0*/  LOP3.LUT R115, R115, R38, R46, 0xfe, !PT ;  /* 0x0000002673737212 */ /* 0x000fe200078efe2e */
[----:B------:R-:W5:Y:S01]  /*17df0*/  LDG.E.U8 R53, desc[UR8][R20.64+0x64] ;  /* 0x0000640814357981 */ /* 0x000f62000c1e1100 */
[----:B------:R-:W-:-:S03]  /*17e00*/  IMAD.U32 R104, R104, 0x10000, RZ ;  /* 0x0001000068687824 */ /* 0x000fc600078e00ff */
[----:B------:R-:W5:Y:S01]  /*17e10*/  LDG.E.U8 R46, desc[UR8][R20.64+0x65] ;  /* 0x00006508142e7981 */ /* 0x000f62000c1e1100 */
[----:B------:R-:W-:-:S03]  /*17e20*/  IMAD.WIDE.U32 R8, R106, 0x100, RZ ;  /* 0x000001006a087825 */ /* 0x000fc600078e00ff */
[----:B------:R-:W5:Y:S01]  /*17e30*/  LDG.E.U8 R51, desc[UR8][R20.64+0x67] ;  /* 0x0000670814337981 */ /* 0x000f62000c1e1100 */
[----:B------:R-:W-:Y:S01]  /*17e40*/  IMAD.WIDE.U32 R10, R102, 0x10000, RZ ;  /* 0x00010000660a7825 */ /* 0x000fe200078e00ff */
[----:B------:R-:W-:Y:S02]  /*17e50*/  LOP3.LUT R112, R105, R104, R112, 0xfe, !PT ;  /* 0x0000006869707212 */ /* 0x000fe400078efe70 */
[----:B------:R-:W5:Y:S01]  /*17e60*/  LDG.E.U8 R38, desc[UR8][R20.64+0x68] ;  /* 0x0000680814267981 */ /* 0x000f62000c1e1100 */
[----:B------:R-:W-:-:S03]  /*17e70*/  IMAD.WIDE.U32 R18, R39, 0x1000000, RZ ;  /* 0x0100000027127825 */ /* 0x000fc600078e00ff */
[----:B------:R-:W5:Y:S01]  /*17e80*/  LDG.E.U8 R39, desc[UR8][R20.64+0x70] ;  /* 0x0000700814277981 */ /* 0x000f62000c1e1100 */
[----:B------:R-:W-:Y:S02]  /*17e90*/  LOP3.LUT R105, R10, R8, R103, 0xfe, !PT ;  /* 0x000000080a697212 */ /* 0x000fe400078efe67 */
[----:B------:R-:W-:Y:S01]  /*17ea0*/  LOP3.LUT R8, R19, R11, R9, 0xfe, !PT ;  /* 0x0000000b13087212 */ /* 0x000fe200078efe09 */
[----:B------:R-:W5:Y:S04]  /*17eb0*/  LDG.E.U8 R102, desc[UR8][R20.64+0x7a] ;  /* 0x00007a0814667981 */ /* 0x000f68000c1e1100 */
[----:B------:R-:W5:Y:S04]  /*17ec0*/  LDG.E.U8 R19, desc[UR8][R20.64+0x79] ;  /* 0x0000790814137981 */ /* 0x000f68000c1e1100 */
[----:B------:R-:W5:Y:S01]  /*17ed0*/  LDG.E.U8 R103, desc[UR8][R20.64+0x7b] ;  /* 0x00007b0814677981 */ /* 0x000f62000c1e1100 */
[----:B------:R-:W-:-:S03]  /*17ee0*/  LOP3.LUT R120, R18, R105, RZ, 0xfc, !PT ;  /* 0x0000006912787212 */ /* 0x000fc600078efcff */
[----:B------:R-:W5:Y:S04]  /*17ef0*/  LDG.E.U8 R41, desc[UR8][R20.64+0x66] ;  /* 0x0000660814297981 */ /* 0x000f68000c1e1100 */
[----:B------:R-:W5:Y:S04]  /*17f00*/  LDG.E.U8 R104, desc[UR8][R20.64+0x75] ;  /* 0x0000750814687981 */ /* 0x000f68000c1e1100 */
[----:B------:R-:W5:Y:S04]  /*17f10*/  LDG.E.U8 R18, desc[UR8][R20.64+0x76] ;  /* 0x0000760814127981 */ /* 0x000f68000c1e1100 */
[----:B------:R-:W5:Y:S04]  /*17f20*/  LDG.E.U8 R106, desc[UR8][R20.64+0x7f] ;  /* 0x00007f08146a7981 */ /* 0x000f68000c1e1100 */
[----:B------:R1:W5:Y:S01]  /*17f30*/  LDG.E.U8 R105, desc[UR8][R20.64+0x78] ;  /* 0x0000780814697981 */ /* 0x000362000c1e1100 */
[----:B------:R-:W-:-:S02]  /*17f40*/  IMAD.MOV.U32 R9, RZ, RZ, R125 ;  /* 0x000000ffff097224 */ /* 0x000fc400078e007d */
[----:B------:R-:W-:Y:S02]  /*17f50*/  IMAD.MOV.U32 R10, RZ, RZ, R114 ;  /* 0x000000ffff0a7224 */ /* 0x000fe400078e0072 */
[----:B------:R-:W-:Y:S02]  /*17f60*/  IMAD.MOV.U32 R11, RZ, RZ, R115 ;  /* 0x000000ffff0b7224 */ /* 0x000fe400078e0073 */
[----:B------:R-:W-:Y:S02]  /*17f70*/  IMAD.U32 R87, R87, 0x10000, RZ ;  /* 0x0001000057577824 */ /* 0x000fe400078e00ff */
[----:B------:R-:W-:Y:S02]  /*17f80*/  IMAD.U32 R14, R14, 0x10000, RZ ;  /* 0x000100000e0e7824 */ /* 0x000fe400078e00ff */
[----:B------:R-:W-:Y:S02]  /*17f90*/  IMAD.SHL.U32 R12, R12, 0x100, RZ ;  /* 0x000001000c0c7824 */ /* 0x000fe400078e00ff */
[----:B------:R-:W-:-:S03]  /*17fa0*/  IMAD.SHL.U32 R15, R15, 0x1000000, RZ ;  /* 0x010000000f0f7824 */ /* 0x000fc600078e00ff */
[----:B------:R-:W-:Y:S01]  /*17fb0*/  LOP3.LUT R12, R12, R13, R8, 0xfe, !PT ;  /* 0x0000000d0c0c7212 */ /* 0x000fe200078efe08 */
[----:B------:R-:W-:-:S03]  /*17fc0*/  IMAD.MOV.U32 R8, RZ, RZ, R118 ;  /* 0x000000ffff087224 */ /* 0x000fc600078e0076 */
[----:B------:R-:W-:Y:S02]  /*17fd0*/  LOP3.LUT R15, R15, R14, R12, 0xfe, !PT ;  /* 0x0000000e0f0f7212 */ /* 0x000fe400078efe0c */
[----:B------:R0:W-:Y:S01]  /*17fe0*/  STL.128 [R1+0x30], R8 ;  /* 0x0000300801007387 */ /* 0x0001e20000100c00 */
[----:B-1----:R-:W-:-:S04]  /*17ff0*/  IMAD.WIDE.U32 R20, R94, 0x100, RZ ;  /* 0x000001005e147825 */ /* 0x002fc800078e00ff */
[----:B0-----:R-:W-:Y:S02]  /*18000*/  IMAD.MOV.U32 R11, RZ, RZ, R15 ;  /* 0x000000ffff0b7224 */ /* 0x001fe400078e000f */
[----:B------:R-:W-:-:S04]  /*18010*/  IMAD.WIDE.U32 R14, R89, 0x10000, RZ ;  /* 0x00010000590e7825 */ /* 0x000fc800078e00ff */
[----:B------:R-:W-:-:S04]  /*18020*/  IMAD.WIDE.U32 R12, R101, 0x100, RZ ;  /* 0x00000100650c7825 */ /* 0x000fc800078e00ff */
[----:B------:R-:W-:Y:S01]  /*18030*/  IMAD.WIDE.U32 R100, R100, 0x1000000, RZ ;  /* 0x0100000064647825 */ /* 0x000fe200078e00ff */
[----:B------:R-:W-:-:S03]  /*18040*/  LOP3.LUT R91, R14, R12, R91, 0xfe, !PT ;  /* 0x0000000c0e5b7212 */ /* 0x000fc600078efe5b */
[----:B------:R-:W-:Y:S02]  /*18050*/  IMAD.MOV.U32 R8, RZ, RZ, R111 ;  /* 0x000000ffff087224 */ /* 0x000fe400078e006f */
[----:B------:R-:W-:Y:S02]  /*18060*/  IMAD.MOV.U32 R9, RZ, RZ, R112 ;  /* 0x000000ffff097224 */ /* 0x000fe400078e0070 */
[----:B------:R-:W-:Y:S01]  /*18070*/  IMAD.MOV.U32 R10, RZ, RZ, R120 ;  /* 0x000000ffff0a7224 */ /* 0x000fe200078e0078 */
[----:B------:R-:W-:Y:S01]  /*18080*/  LOP3.LUT R12, R101, R15, R13, 0xfe, !PT ;  /* 0x0000000f650c7212 */ /* 0x000fe200078efe0d */
[----:B------:R-:W-:Y:S02]  /*18090*/  IMAD.SHL.U32 R84, R84, 0x100, RZ ;  /* 0x0000010054547824 */ /* 0x000fe400078e00ff */
[----:B------:R-:W-:Y:S01]  /*180a0*/  IMAD.WIDE.U32 R114, R98, 0x10000, RZ ;  /* 0x0001000062727825 */ /* 0x000fe200078e00ff */
[----:B------:R0:W-:Y:S03]  /*180b0*/  STL.128 [R1+0x40], R8 ;  /* 0x0000400801007387 */ /* 0x0001e60000100c00 */
[----:B------:R-:W-:Y:S01]  /*180c0*/  IMAD.WIDE.U32 R124, R97, 0x1000000, RZ ;  /* 0x01000000617c7825 */ /* 0x000fe200078e00ff */
[----:B------:R-:W-:-:S03]  /*180d0*/  LOP3.LUT R12, R84, R95, R12, 0xfe, !PT ;  /* 0x0000005f540c7212 */ /* 0x000fc600078efe0c */
[----:B------:R-:W-:Y:S01]  /*180e0*/  IMAD.SHL.U32 R99, R99, 0x100, RZ ;  /* 0x0000010063637824 */ /* 0x000fe200078e00ff */
[----:B------:R-:W-:Y:S01]  /*180f0*/  LOP3.LUT R91, R100, R91, RZ, 0xfc, !PT ;  /* 0x0000005b645b7212 */ /* 0x000fe200078efcff */
[----:B0-----:R-:W-:Y:S01]  /*18100*/  IMAD.SHL.U32 R8, R93, 0x1000000, RZ ;  /* 0x010000005d087824 */ /* 0x001fe200078e00ff */
[----:B------:R-:W-:Y:S01]  /*18110*/  LOP3.LUT R11, R125, R115, R21, 0xfe, !PT ;  /* 0x000000737d0b7212 */ /* 0x000fe200078efe15 */
[----:B------:R-:W-:Y:S01]  /*18120*/  IMAD.U32 R92, R92, 0x10000, RZ ;  /* 0x000100005c5c7824 */ /* 0x000fe200078e00ff */
[----:B------:R-:W-:Y:S01]  /*18130*/  LOP3.LUT R21, R114, R20, R88, 0xfe, !PT ;  /* 0x0000001472157212 */ /* 0x000fe200078efe58 */
[----:B------:R-:W-:Y:S01]  /*18140*/  IMAD.SHL.U32 R9, R90, 0x1000000, RZ ;  /* 0x010000005a097824 */ /* 0x000fe200078e00ff */
[----:B------:R-:W-:Y:S01]  /*18150*/  LOP3.LUT R20, R8, R87, R12, 0xfe, !PT ;  /* 0x0000005708147212 */ /* 0x000fe200078efe0c */
[----:B------:R-:W-:Y:S01]  /*18160*/  IMAD.WIDE.U32 R86, R86, 0x100, RZ ;  /* 0x0000010056567825 */ /* 0x000fe200078e00ff */
[----:B------:R-:W-:-:S03]  /*18170*/  LOP3.LUT R11, R99, R96, R11, 0xfe, !PT ;  /* 0x00000060630b7212 */ /* 0x000fc600078efe0b */
[----:B------:R-:W-:Y:S01]  /*18180*/  IMAD.WIDE.U32 R14, R85, 0x1000000, RZ ;  /* 0x01000000550e7825 */ /* 0x000fe200078e00ff */
[----:B------:R-:W-:Y:S02]  /*18190*/  LOP3.LUT R11, R9, R92, R11, 0xfe, !PT ;  /* 0x0000005c090b7212 */ /* 0x000fe400078efe0b */
[----:B------:R-:W-:Y:S01]  /*181a0*/  LOP3.LUT R10, R124, R21, RZ, 0xfc, !PT ;  /* 0x000000157c0a7212 */ /* 0x000fe200078efcff */
[----:B------:R-:W-:Y:S02]  /*181b0*/  IMAD.MOV.U32 R9, RZ, RZ, R20 ;  /* 0x000000ffff097224 */ /* 0x000fe400078e0014 */
[----:B------:R-:W-:-:S05]  /*181c0*/  IMAD.MOV.U32 R8, RZ, RZ, R91 ;  /* 0x000000ffff087224 */ /* 0x000fca00078e005b */
[----:B------:R0:W-:Y:S01]  /*181d0*/  STL.128 [R1+0x50], R8 ;  /* 0x0000500801007387 */ /* 0x0001e20000100c00 */
[----:B------:R-:W-:Y:S02]  /*181e0*/  IMAD.SHL.U32 R110, R110, 0x100, RZ ;  /* 0x000001006e6e7824 */ /* 0x000fe400078e00ff */
[----:B------:R-:W-:Y:S02]  /*181f0*/  IMAD.SHL.U32 R107, R107, 0x1000000, RZ ;  /* 0x010000006b6b7824 */ /* 0x000fe400078e00ff */
[----:B------:R-:W-:Y:S02]  /*18200*/  IMAD.U32 R113, R113, 0x10000, RZ ;  /* 0x0001000071717824 */ /* 0x000fe400078e00ff */
[----:B------:R-:W-:Y:S02]  /*18210*/  IMAD.U32 R93, RZ, RZ, UR14 ;  /* 0x0000000eff5d7e24 */ /* 0x000fe4000f8e00ff */
[----:B--2---:R-:W-:-:S03]  /*18220*/  IMAD.WIDE.U32 R12, R55, 0x10000, RZ ;  /* 0x00010000370c7825 */ /* 0x004fc600078e00ff */
[----:B---3--:R-:W-:Y:S02]  /*18230*/  LOP3.LUT R55, R12, R86, R54, 0xfe, !PT ;  /* 0x000000560c377212 */ /* 0x008fe400078efe36 */
[----:B------:R-:W-:Y:S01]  /*18240*/  LOP3.LUT R86, R15, R13, R87, 0xfe, !PT ;  /* 0x0000000d0f567212 */ /* 0x000fe200078efe57 */
[----:B----4-:R-:W-:-:S04]  /*18250*/  IMAD.WIDE.U32 R20, R49, 0x10000, RZ ;  /* 0x0001000031147825 */ /* 0x010fc800078e00ff */
[----:B-----5:R-:W-:-:S04]  /*18260*/  IMAD.WIDE.U32 R12, R52, 0x100, RZ ;  /* 0x00000100340c7825 */ /* 0x020fc800078e00ff */
[----:B------:R-:W-:-:S04]  /*18270*/  IMAD.WIDE.U32 R48, R48, 0x1000000, RZ ;  /* 0x0100000030307825 */ /* 0x000fc800078e00ff */
[----:B------:R-:W-:Y:S01]  /*18280*/  IMAD.SHL.U32 R50, R50, 0x100, RZ ;  /* 0x0000010032327824 */ /* 0x000fe200078e00ff */
[----:B0-----:R-:W-:-:S04]  /*18290*/  LOP3.LUT R8, R49, R21, R13, 0xfe, !PT ;  /* 0x0000001531087212 */ /* 0x001fc800078efe0d */
[----:B------:R-:W-:Y:S01]  /*182a0*/  LOP3.LUT R47, R50, R47, R8, 0xfe, !PT ;  /* 0x0000002f322f7212 */ /* 0x000fe200078efe08 */
[----:B------:R-:W-:-:S04]  /*182b0*/  IMAD.WIDE.U32 R8, R42, 0x10000, RZ ;  /* 0x000100002a087825 */ /* 0x000fc800078e00ff */
[----:B------:R-:W-:Y:S02]  /*182c0*/  IMAD.SHL.U32 R13, R45, 0x1000000, RZ ;  /* 0x010000002d0d7824 */ /* 0x000fe400078e00ff */
[----:B------:R-:W-:-:S04]  /*182d0*/  IMAD.WIDE.U32 R44, R44, 0x100, RZ ;  /* 0x000001002c2c7825 */ /* 0x000fc800078e00ff */
[----:B------:R-:W-:-:S04]  /*182e0*/  IMAD.WIDE.U32 R10, R43, 0x1000000, RZ ;  /* 0x010000002b0a7825 */ /* 0x000fc800078e00ff */
[----:B------:R-:W-:Y:S01]  /*182f0*/  IMAD.U32 R40, R40, 0x10000, RZ ;  /* 0x0001000028287824 */ /* 0x000fe200078e00ff */
[----:B------:R-:W-:-:S04]  /*18300*/  LOP3.LUT R52, R14, R55, RZ, 0xfc, !PT ;  /* 0x000000370e347212 */ /* 0x000fc800078efcff */
[----:B------:R-:W-:Y:S01]  /*18310*/  LOP3.LUT R40, R13, R40, R47, 0xfe, !PT ;  /* 0x000000280d287212 */ /* 0x000fe200078efe2f */
[----:B------:R-:W-:-:S05]  /*18320*/  IMAD.SHL.U32 R46, R46, 0x100, RZ ;  /* 0x000001002e2e7824 */ /* 0x000fca00078e00ff */
[----:B------:R-:W-:Y:S02]  /*18330*/  LOP3.LUT R53, R46, R53, R86, 0xfe, !PT ;  /* 0x000000352e357212 */ /* 0x000fe400078efe56 */
[----:B------:R-:W-:Y:S02]  /*18340*/  LOP3.LUT R49, R20, R12, R38, 0xfe, !PT ;  /* 0x0000000c14317212 */ /* 0x000fe400078efe26 */
[----:B------:R-:W-:Y:S02]  /*18350*/  LOP3.LUT R39, R8, R44, R39, 0xfe, !PT ;  /* 0x0000002c08277212 */ /* 0x000fe400078efe27 */
[----:B------:R-:W-:Y:S01]  /*18360*/  LOP3.LUT R44, R11, R9, R45, 0xfe, !PT ;  /* 0x000000090b2c7212 */ /* 0x000fe200078efe2d */
[----:B------:R-:W-:Y:S02]  /*18370*/  IMAD.SHL.U32 R46, R51, 0x1000000, RZ ;  /* 0x01000000332e7824 */ /* 0x000fe400078e00ff */
[----:B------:R-:W-:-:S04]  /*18380*/  IMAD.WIDE.U32 R12, R102, 0x10000, RZ ;  /* 0x00010000660c7825 */ /* 0x000fc800078e00ff */
[----:B------:R-:W-:-:S04]  /*18390*/  IMAD.WIDE.U32 R8, R19, 0x100, RZ ;  /* 0x0000010013087825 */ /* 0x000fc800078e00ff */
[----:B------:R-:W-:-:S04]  /*183a0*/  IMAD.WIDE.U32 R14, R103, 0x1000000, RZ ;  /* 0x01000000670e7825 */ /* 0x000fc800078e00ff */
[----:B------:R-:W-:Y:S01]  /*183b0*/  IMAD.U32 R41, R41, 0x10000, RZ ;  /* 0x0001000029297824 */ /* 0x000fe200078e00ff */
[----:B------:R-:W-:Y:S01]  /*183c0*/  LOP3.LUT R9, R15, R13, R9, 0xfe, !PT ;  /* 0x0000000d0f097212 */ /* 0x000fe200078efe09 */
[----:B------:R-:W-:-:S03]  /*183d0*/  IMAD.SHL.U32 R11, R104, 0x100, RZ ;  /* 0x00000100680b7824 */ /* 0x000fc600078e00ff */
[----:B------:R-:W-:Y:S02]  /*183e0*/  LOP3.LUT R41, R46, R41, R53, 0xfe, !PT ;  /* 0x000000292e297212 */ /* 0x000fe400078efe35 */
[----:B------:R-:W-:Y:S01]  /*183f0*/  LOP3.LUT R49, R48, R49, RZ, 0xfc, !PT ;  /* 0x0000003130317212 */ /* 0x000fe200078efcff */
[----:B------:R-:W-:Y:S01]  /*18400*/  IMAD.U32 R18, R18, 0x10000, RZ ;  /* 0x0001000012127824 */ /* 0x000fe200078e00ff */
[----:B------:R-:W-:Y:S02]  /*18410*/  LOP3.LUT R11, R11, R108, R44, 0xfe, !PT ;  /* 0x0000006c0b0b7212 */ /* 0x000fe400078efe2c */
[----:B------:R-:W-:Y:S01]  /*18420*/  LOP3.LUT R109, R110, R109, R9, 0xfe, !PT ;  /* 0x0000006d6e6d7212 */ /* 0x000fe200078efe09 */
[----:B------:R-:W-:Y:S01]  /*18430*/  IMAD.SHL.U32 R106, R106, 0x1000000, RZ ;  /* 0x010000006a6a7824 */ /* 0x000fe200078e00ff */
[----:B------:R-:W-:Y:S02]  /*18440*/  LOP3.LUT R19, R10, R39, RZ, 0xfc, !PT ;  /* 0x000000270a137212 */ /* 0x000fe400078efcff */
[----:B------:R-:W-:Y:S01]  /*18450*/  LOP3.LUT R15, R12, R8, R105, 0xfe, !PT ;  /* 0x000000080c0f7212 */ /* 0x000fe200078efe69 */
[----:B------:R-:W-:Y:S01]  /*18460*/  IMAD.MOV.U32 R8, RZ, RZ, R52 ;  /* 0x000000ffff087224 */ /* 0x000fe200078e0034 */
[----:B------:R-:W-:Y:S01]  /*18470*/  LOP3.LUT R18, R107, R18, R11, 0xfe, !PT ;  /* 0x000000126b127212 */ /* 0x000fe200078efe0b */
[----:B------:R-:W-:Y:S01]  /*18480*/  IMAD.MOV.U32 R9, RZ, RZ, R41 ;  /* 0x000000ffff097224 */ /* 0x000fe200078e0029 */
[----:B------:R-:W-:Y:S01]  /*18490*/  LOP3.LUT R15, R14, R15, RZ, 0xfc, !PT ;  /* 0x0000000f0e0f7212 */ /* 0x000fe200078efcff */
[----:B------:R-:W-:Y:S01]  /*184a0*/  IMAD.MOV.U32 R10, RZ, RZ, R49 ;  /* 0x000000ffff0a7224 */ /* 0x000fe200078e0031 */
[----:B------:R-:W-:Y:S01]  /*184b0*/  LOP3.LUT R106, R106, R113, R109, 0xfe, !PT ;  /* 0x000000716a6a7212 */ /* 0x000fe200078efe6d */
[----:B------:R-:W-:-:S05]  /*184c0*/  IMAD.MOV.U32 R11, RZ, RZ, R40 ;  /* 0x000000ffff0b7224 */ /* 0x000fca00078e0028 */
[----:B------:R0:W-:Y:S01]  /*184d0*/  STL.128 [R1+0x60], R8 ;  /* 0x0000600801007387 */ /* 0x0001e20000100c00 */
[----:B------:R-:W-:Y:S01]  /*184e0*/  IADD3 R12, P0, P1, R58, 0x80, -R16 ;  /* 0x000000803a0c7810 */ /* 0x000fe2000791e810 */
[----:B0-----:R-:W-:Y:S02]  /*184f0*/  IMAD.MOV.U32 R8, RZ, RZ, R19 ;  /* 0x000000ffff087224 */ /* 0x001fe400078e0013 */
[----:B------:R-:W-:Y:S02]  /*18500*/  IMAD.MOV.U32 R9, RZ, RZ, R18 ;  /* 0x000000ffff097224 */ /* 0x000fe400078e0012 */
[----:B------:R-:W-:Y:S02]  /*18510*/  IMAD.MOV.U32 R10, RZ, RZ, R15 ;  /* 0x000000ffff0a7224 */ /* 0x000fe400078e000f */
[----:B------:R-:W-:-:S05]  /*18520*/  IMAD.MOV.U32 R11, RZ, RZ, R106 ;  /* 0x000000ffff0b7224 */ /* 0x000fca00078e006a */
[----:B------:R0:W-:Y:S01]  /*18530*/  STL.128 [R1+0x70], R8 ;  /* 0x0000700801007387 */ /* 0x0001e20000100c00 */
[----:B------:R-:W-:Y:S02]  /*18540*/  IADD3.X R104, PT, PT, R59, RZ, ~R17, P0, P1 ;  /* 0x000000ff3b687210 */ /* 0x000fe400007e2c11 */
[----:B------:R-:W-:Y:S01]  /*18550*/  IADD3 R5, P0, PT, R5, 0x80, RZ ;  /* 0x0000008005057810 */ /* 0x000fe20007f1e0ff */
[----:B------:R-:W-:Y:S01]  /*18560*/  IMAD.U32 R90, RZ, RZ, UR15 ;  /* 0x0000000fff5a7e24 */ /* 0x000fe2000f8e00ff */
[----:B------:R-:W-:Y:S01]  /*18570*/  LOP3.LUT R106, R12, UR12, RZ, 0x3c, !PT ;  /* 0x0000000c0c6a7c12 */ /* 0x000fe2000f8e3cff */
[----:B------:R-:W-:Y:S01]  /*18580*/  IMAD.U32 R91, RZ, RZ, UR20 ;  /* 0x00000014ff5b7e24 */ /* 0x000fe2000f8e00ff */
[----:B------:R-:W-:Y:S01]  /*18590*/  LOP3.LUT R104, R104, UR13, RZ, 0x3c, !PT ;  /* 0x0000000d68687c12 */ /* 0x000fe2000f8e3cff */
        /* <DEDUP_REMOVED lines=11> */
[----:B------:R-:W-:Y:S02]  /*18650*/  IMAD.MOV.U32 R115, RZ, RZ, RZ ;  /* 0x000000ffff737224 */ /* 0x000fe400078e00ff */
[----:B------:R-:W-:Y:S02]  /*18660*/  IMAD.MOV.U32 R103, RZ, RZ, R22 ;  /* 0x000000ffff677224 */ /* 0x000fe400078e0016 */
[----:B------:R-:W-:-:S02]  /*18670*/  IMAD.MOV.U32 R97, RZ, RZ, R23 ;  /* 0x000000ffff617224 */ /* 0x000fc400078e0017 */
[----:B------:R-:W-:Y:S02]  /*18680*/  IMAD.MOV.U32 R96, RZ, RZ, R30 ;  /* 0x000000ffff607224 */ /* 0x000fe400078e001e */
[----:B------:R-:W-:Y:S02]  /*18690*/  IMAD.MOV.U32 R98, RZ, RZ, R31 ;  /* 0x000000ffff627224 */ /* 0x000fe400078e001f */
[----:B------:R-:W-:Y:S02]  /*186a0*/  IMAD.MOV.U32 R107, RZ, RZ, R24 ;  /* 0x000000ffff6b7224 */ /* 0x000fe400078e0018 */
[----:B------:R-:W-:Y:S02]  /*186b0*/  IMAD.MOV.U32 R101, RZ, RZ, R25 ;  /* 0x000000ffff657224 */ /* 0x000fe400078e0019 */
        /* <DEDUP_REMOVED lines=10> */
[----:B0-----:R-:W-:-:S07]  /*18760*/  IMAD.X R4, RZ, RZ, R4, P0 ;  /* 0x000000ffff047224 */ /* 0x001fce00000e0604 */
.L_x_77:
[----:B------:R-:W-:Y:S02]  /*18770*/  UMOV UR6, 0x40 ;  /* 0x0000004000067882 */ /* 0x000fe40000000000 */
[----:B------:R-:W-:-:S04]  /*18780*/  LEA R120, R115, UR6, 0x4 ;  /* 0x0000000673787c11 */ /* 0x000fc8000f8e20ff */
[----:B------:R-:W0:Y:S02]  /*18790*/  LDC.U8 R8, c[0x3][R120] ;  /* 0x00c0000078087b82 */ /* 0x000e240000000000 */
[----:B0-----:R-:W-:-:S05]  /*187a0*/  LEA R8, R8, UR16, 0x3 ;  /* 0x0000001008087c11 */ /* 0x001fca000f8e18ff */
[----:B------:R0:W2:Y:S01]  /*187b0*/  LDL.64 R14, [R8] ;  /* 0x00000000080e7983 */ /* 0x0000a20000100a00 */
[----:B------:R-:W1:Y:S08]  /*187c0*/  LDC.U8 R9, c[0x3][R120+0x1] ;  /* 0x00c0004078097b82 */ /* 0x000e700000000000 */
[----:B------:R-:W3:Y:S08]  /*187d0*/  LDC.U8 R10, c[0x3][R120+0x2] ;  /* 0x00c00080780a7b82 */ /* 0x000ef00000000000 */
[----:B------:R-:W4:Y:S08]  /*187e0*/  LDC.U8 R11, c[0x3][R120+0x4] ;  /* 0x00c00100780b7b82 */ /* 0x000f300000000000 */
[----:B------:R-:W5:Y:S01]  /*187f0*/  LDC.U8 R12, c[0x3][R120+0x6] ;  /* 0x00c00180780c7b82 */ /* 0x000f620000000000 */
[----:B-1----:R-:W-:-:S05]  /*18800*/  LEA R9, R9, UR16, 0x3 ;  /* 0x0000001009097c11 */ /* 0x002fca000f8e18ff */
[----:B------:R1:W2:Y:S01]  /*18810*/  LDL.64 R54, [R9] ;  /* 0x0000000009367983 */ /* 0x0002a20000100a00 */
[----:B---3--:R-:W-:Y:S01]  /*18820*/  LEA R10, R10, UR16, 0x3 ;  /* 0x000000100a0a7c11 */ /* 0x008fe2000f8e18ff */
[----:B0-----:R-:W0:Y:S04]  /*18830*/  LDC.U8 R8, c[0x3][R120+0x3] ;  /* 0x00c000c078087b82 */ /* 0x001e280000000000 */
[----:B------:R3:W2:Y:S01]  /*18840*/  LDL.64 R52, [R10] ;  /* 0x000000000a347983 */ /* 0x0006a20000100a00 */
[----:B----4-:R-:W-:-:S05]  /*18850*/  LEA R11, R11, UR16, 0x3 ;  /* 0x000000100b0b7c11 */ /* 0x010fca000f8e18ff */
[----:B------:R4:W2:Y:S01]  /*18860*/  LDL.64 R48, [R11] ;  /* 0x000000000b307983 */ /* 0x0008a20000100a00 */
[----:B-----5:R-:W-:-:S06]  /*18870*/  LEA R44, R12, UR16, 0x3 ;  /* 0x000000100c2c7c11 */ /* 0x020fcc000f8e18ff */
[----:B------:R-:W5:Y:S01]  /*18880*/  LDL.64 R44, [R44] ;  /* 0x000000002c2c7983 */ /* 0x000f620000100a00 */
[----:B------:R-:W3:Y:S01]  /*18890*/  LDC.U8 R12, c[0x3][R120+0x5] ;  /* 0x00c00140780c7b82 */ /* 0x000ee20000000000 */
[----:B0-----:R-:W-:-:S05]  /*188a0*/  LEA R8, R8, UR16, 0x3 ;  /* 0x0000001008087c11 */ /* 0x001fca000f8e18ff */
[----:B------:R0:W5:Y:S02]  /*188b0*/  LDL.64 R50, [R8] ;  /* 0x0000000008327983 */ /* 0x0001640000100a00 */
[----:B------:R-:W4:Y:S08]  /*188c0*/  LDC.U8 R13, c[0x3][R120+0x7] ;  /* 0x00c001c0780d7b82 */ /* 0x000f300000000000 */
[----:B-1----:R-:W1:Y:S01]  /*188d0*/  LDC.U8 R9, c[0x3][R120+0x8] ;  /* 0x00c0020078097b82 */ /* 0x002e620000000000 */
[----:B---3--:R-:W-:-:S05]  /*188e0*/  LEA R12, R12, UR16, 0x3 ;  /* 0x000000100c0c7c11 */ /* 0x008fca000f8e18ff */
[----:B------:R-:W3:Y:S01]  /*188f0*/  LDL.64 R46, [R12] ;  /* 0x000000000c2e7983 */ /* 0x000ee20000100a00 */
[----:B----4-:R-:W-:Y:S01]  /*18900*/  LEA R13, R13, UR16, 0x3 ;  /* 0x000000100d0d7c11 */ /* 0x010fe2000f8e18ff */
[----:B------:R-:W0:Y:S04]  /*18910*/  LDC.U8 R10, c[0x3][R120+0xa] ;  /* 0x00c00280780a7b82 */ /* 0x000e280000000000 */
[----:B------:R-:W4:Y:S01]  /*18920*/  LDL.64 R42, [R13] ;  /* 0x000000000d2a7983 */ /* 0x000f220000100a00 */
[----:B-1----:R-:W-:-:S03]  /*18930*/  LEA R40, R9, UR16, 0x3 ;  /* 0x0000001009287c11 */ /* 0x002fc6000f8e18ff */
[----:B------:R-:W1:Y:S03]  /*18940*/  LDC.U8 R11, c[0x3][R120+0xc] ;  /* 0x00c00300780b7b82 */ /* 0x000e660000000000 */
[----:B------:R-:W4:Y:S05]  /*18950*/  LDL.64 R40, [R40] ;  /* 0x0000000028287983 */ /* 0x000f2a0000100a00 */
[----:B------:R-:W1:Y:S08]  /*18960*/  LDC.U8 R20, c[0x3][R120+0xe] ;  /* 0x00c0038078147b82 */ /* 0x000e700000000000 */
[----:B------:R-:W1:Y:S01]  /*18970*/  LDC.U8 R18, c[0x3][R120+0x9] ;  /* 0x00c0024078127b82 */ /* 0x000e620000000000 */
[----:B0-----:R-:W-:-:S06]  /*18980*/  LEA R8, R10, UR16, 0x3 ;  /* 0x000000100a087c11 */ /* 0x001fcc000f8e18ff */
[----:B------:R-:W4:Y:S01]  /*18990*/  LDL.64 R8, [R8] ;  /* 0x0000000008087983 */ /* 0x000f220000100a00 */
[----:B-1----:R-:W-:Y:S01]  /*189a0*/  LEA R122, R11, UR16, 0x3 ;  /* 0x000000100b7a7c11 */ /* 0x002fe2000f8e18ff */
[----:B------:R-:W0:Y:S04]  /*189b0*/  LDC.U8 R108, c[0x3][R120+0xb] ;  /* 0x00c002c0786c7b82 */ /* 0x000e280000000000 */
[----:B------:R-:W4:Y:S01]  /*189c0*/  LDL.64 R12, [R122] ;  /* 0x000000007a0c7983 */ /* 0x000f220000100a00 */
[----:B------:R-:W-:-:S06]  /*189d0*/  LEA R10, R20, UR16, 0x3 ;  /* 0x00000010140a7c11 */ /* 0x000fcc000f8e18ff */
[----:B------:R-:W4:Y:S01]  /*189e0*/  LDL.64 R10, [R10] ;  /* 0x000000000a0a7983 */ /* 0x000f220000100a00 */
[----:B------:R-:W-:Y:S01]  /*189f0*/  LEA R38, R18, UR16, 0x3 ;  /* 0x0000001012267c11 */ /* 0x000fe2000f8e18ff */
[----:B------:R-:W1:Y:S05]  /*18a00*/  LDC.U8 R20, c[0x3][R120+0xf] ;  /* 0x00c003c078147b82 */ /* 0x000e6a0000000000 */
[----:B------:R-:W4:Y:S03]  /*18a10*/  LDL.64 R38, [R38] ;  /* 0x0000000026267983 */ /* 0x000f260000100a00 */
[----:B------:R-:W0:Y:S01]  /*18a20*/  LDC.U8 R18, c[0x3][R120+0xd] ;  /* 0x00c0034078127b82 */ /* 0x000e220000000000 */
[----:B-1----:R-:W-:-:S02]  /*18a30*/  LEA R20, R20, UR16, 0x3 ;  /* 0x0000001014147c11 */ /* 0x002fc4000f8e18ff */
[----:B0-----:R-:W-:Y:S02]  /*18a40*/  LEA R18, R18, UR16, 0x3 ;  /* 0x0000001012127c11 */ /* 0x001fe4000f8e18ff */
[----:B--2---:R-:W-:-:S04]  /*18a50*/  IADD3 R113, P0, P1, R19, R109, R14 ;  /* 0x0000006d13717210 */ /* 0x004fc8000791e00e */
[----:B------:R-:W-:Y:S02]  /*18a60*/  IADD3.X R118, PT, PT, R111, R102, R15, P0, P1 ;  /* 0x000000666f767210 */ /* 0x000fe400007e240f */
[----:B------:R-:W-:Y:S02]  /*18a70*/  LEA R14, R108, UR16, 0x3 ;  /* 0x000000106c0e7c11 */ /* 0x000fe4000f8e18ff */
[----:B------:R-:W-:Y:S02]  /*18a80*/  LOP3.LUT R104, R104, R118, RZ, 0x3c, !PT ;  /* 0x0000007668687212 */ /* 0x000fe400078e3cff */
[----:B------:R-:W-:Y:S02]  /*18a90*/  LOP3.LUT R106, R106, R113, RZ, 0x3c, !PT ;  /* 0x000000716a6a7212 */ /* 0x000fe400078e3cff */
[----:B------:R-:W-:Y:S01]  /*18aa0*/  IADD3 R102, P0, PT, R125, R104, RZ ;  /* 0x000000687d667210 */ /* 0x000fe20007f1e0ff */
[----:B------:R-:W2:Y:S03]  /*18ab0*/  LDL.64 R14, [R14] ;  /* 0x000000000e0e7983 */ /* 0x000ea60000100a00 */
[----:B------:R-:W-:Y:S01]  /*18ac0*/  LOP3.LUT R109, R19, R102, RZ, 0x3c, !PT ;  /* 0x00000066136d7212 */ /* 0x000fe200078e3cff */
[----:B------:R-:W-:Y:S01]  /*18ad0*/  IMAD.X R108, R21, 0x1, R106, P0 ;  /* 0x00000001156c7824 */ /* 0x000fe200000e066a */
[----:B------:R-:W2:Y:S04]  /*18ae0*/  LDL.64 R18, [R18] ;  /* 0x0000000012127983 */ /* 0x000ea80000100a00 */
[----:B------:R-:W2:Y:S01]  /*18af0*/  LDL.64 R20, [R20] ;  /* 0x0000000014147983 */ /* 0x000ea20000100a00 */
[----:B------:R-:W-:-:S04]  /*18b00*/  LOP3.LUT R120, R111, R108, RZ, 0x3c, !PT ;  /* 0x0000006c6f787212 */ /* 0x000fc800078e3cff */
[----:B------:R-:W-:Y:S02]  /*18b10*/  SHF.L.W.U32.HI R111, R120, 0x8, R109 ;  /* 0x00000008786f7819 */ /* 0x000fe40000010e6d */
[----:B------:R-:W-:-:S04]  /*18b20*/  SHF.L.W.U32.HI R109, R109, 0x8, R120 ;  /* 0x000000086d6d7819 */ /* 0x000fc80000010e78 */
[----:B------:R-:W-:-:S04]  /*18b30*/  IADD3 R113, P0, P1, R113, R109, R54 ;  /* 0x0000006d71717210 */ /* 0x000fc8000791e036 */
[----:B------:R-:W-:Y:S02]  /*18b40*/  IADD3.X R55, PT, PT, R118, R111, R55, P0, P1 ;  /* 0x0000006f76377210 */ /* 0x000fe400007e2437 */
[----:B------:R-:W-:-:S04]  /*18b50*/  IADD3 R52, P0, P1, R99, R114, R52 ;  /* 0x0000007263347210 */ /* 0x000fc8000791e034 */
[----:B------:R-:W-:Y:S02]  /*18b60*/  IADD3.X R53, PT, PT, R105, R112, R53, P0, P1 ;  /* 0x0000007069357210 */ /* 0x000fe400007e2435 */
[----:B------:R-:W-:-:S04]  /*18b70*/  IADD3 R48, P0, P1, R107, R110, R48 ;  /* 0x0000006e6b307210 */ /* 0x000fc8000791e030 */
[----:B------:R-:W-:Y:S02]  /*18b80*/  IADD3.X R49, PT, PT, R101, R100, R49, P0, P1 ;  /* 0x0000006465317210 */ /* 0x000fe400007e2431 */
[----:B-----5:R-:W-:Y:S02]  /*18b90*/  IADD3 R44, P0, P1, R103, R96, R44 ;  /* 0x00000060672c7210 */ /* 0x020fe4000791e02c */
[----:B------:R-:W-:Y:S02]  /*18ba0*/  LOP3.LUT R96, R92, R53, RZ, 0x3c, !PT ;  /* 0x000000355c607212 */ /* 0x000fe400078e3cff */
[----:B------:R-:W-:Y:S02]  /*18bb0*/  IADD3.X R125, PT, PT, R97, R98, R45, P0, P1 ;  /* 0x00000062617d7210 */ /* 0x000fe400007e242d */
[----:B------:R-:W-:Y:S02]  /*18bc0*/  LOP3.LUT R98, R95, R52, RZ, 0x3c, !PT ;  /* 0x000000345f627212 */ /* 0x000fe400078e3cff */
[----:B------:R-:W-:-:S05]  /*18bd0*/  IADD3 R54, P0, PT, R85, R96, RZ ;  /* 0x0000006055367210 */ /* 0x000fca0007f1e0ff */
[----:B------:R-:W-:Y:S01]  /*18be0*/  IMAD.X R94, R94, 0x1, R98, P0 ;  /* 0x000000015e5e7824 */ /* 0x000fe200000e0662 */
[----:B------:R-:W-:-:S04]  /*18bf0*/  LOP3.LUT R92, R99, R54, RZ, 0x3c, !PT ;  /* 0x00000036635c7212 */ /* 0x000fc800078e3cff */
[----:B------:R-:W-:-:S04]  /*18c00*/  LOP3.LUT R45, R105, R94, RZ, 0x3c, !PT ;  /* 0x0000005e692d7212 */ /* 0x000fc800078e3cff */
[----:B------:R-:W-:Y:S02]  /*18c10*/  SHF.L.W.U32.HI R95, R92, 0x8, R45 ;  /* 0x000000085c5f7819 */ /* 0x000fe40000010e2d */
[----:B------:R-:W-:Y:S02]  /*18c20*/  LOP3.LUT R104, R104, R113, RZ, 0x3c, !PT ;  /* 0x0000007168687212 */ /* 0x000fe400078e3cff */
[----:B------:R-:W-:Y:S02]  /*18c30*/  LOP3.LUT R105, R106, R55, RZ, 0x3c, !PT ;  /* 0x000000376a697212 */ /* 0x000fe400078e3cff */
[----:B------:R-:W-:Y:S02]  /*18c40*/  SHF.L.W.U32.HI R92, R45, 0x8, R92 ;  /* 0x000000082d5c7819 */ /* 0x000fe40000010e5c */
        /* <DEDUP_REMOVED lines=9> */
[----:B------:R-:W-:Y:S02]  /*18ce0*/  LOP3.LUT R98, R98, R105, RZ, 0x3c, !PT ;  /* 0x0000006962627212 */ /* 0x000fe400078e3cff */
[----:B------:R-:W-:Y:S02]  /*18cf0*/  LOP3.LUT R91, R91, R44, RZ, 0x3c, !PT ;  /* 0x0000002c5b5b7212 */ /* 0x000fe400078e3cff */
[----:B------:R-:W-:Y:S01]  /*18d00*/  IADD3 R52, P1, PT, R93, R88, RZ ;  /* 0x000000585d347210 */ /* 0x000fe20007f3e0ff */
[----:B------:R-:W-:Y:S01]  /*18d10*/  IMAD.X R86, R86, 0x1, R87, P0 ;  /* 0x0000000156567824 */ /* 0x000fe200000e0657 */
[----:B------:R-:W-:Y:S02]  /*18d20*/  SHF.L.W.U32.HI R51, R98, 0x10, R53 ;  /* 0x0000001062337819 */ /* 0x000fe40000010e35 */
[----:B------:R-:W-:Y:S01]  /*18d30*/  SHF.L.W.U32.HI R53, R53, 0x10, R98 ;  /* 0x0000001035357819 */ /* 0x000fe20000010e62 */
[----:B------:R-:W-:Y:S01]  /*18d40*/  IMAD.X R90, R90, 0x1, R91, P1 ;  /* 0x000000015a5a7824 */ /* 0x000fe200008e065b */
[----:B------:R-:W-:-:S02]  /*18d50*/  LOP3.LUT R93, R107, R50, RZ, 0x3c, !PT ;  /* 0x000000326b5d7212 */ /* 0x000fc400078e3cff */
[----:B------:R-:W-:Y:S02]  /*18d60*/  LOP3.LUT R98, R101, R86, RZ, 0x3c, !PT ;  /* 0x0000005665627212 */ /* 0x000fe400078e3cff */
[----:B------:R-:W-:Y:S02]  /*18d70*/  IADD3 R54, P0, PT, R53, R54, RZ ;  /* 0x0000003635367210 */ /* 0x000fe40007f1e0ff */
[----:B------:R-:W-:Y:S02]  /*18d80*/  LOP3.LUT R107, R97, R90, RZ, 0x3c, !PT ;  /* 0x0000005a616b7212 */ /* 0x000fe400078e3cff */
[----:B------:R-:W-:Y:S01]  /*18d90*/  SHF.L.W.U32.HI R97, R93, 0x8, R98 ;  /* 0x000000085d617819 */ /* 0x000fe20000010e62 */
[----:B------:R-:W-:Y:S01]  /*18da0*/  IMAD.X R89, R51, 0x1, R94, P0 ;  /* 0x0000000133597824 */ /* 0x000fe200000e065e */
[----:B------:R-:W-:Y:S02]  /*18db0*/  LOP3.LUT R96, R103, R52, RZ, 0x3c, !PT ;  /* 0x0000003467607212 */ /* 0x000fe400078e3cff */
[----:B------:R-:W-:-:S02]  /*18dc0*/  SHF.L.W.U32.HI R93, R98, 0x8, R93 ;  /* 0x00000008625d7819 */ /* 0x000fc40000010e5d */
[----:B---3--:R-:W-:Y:S02]  /*18dd0*/  IADD3 R101, P0, P1, R48, R97, R46 ;  /* 0x0000006130657210 */ /* 0x008fe4000791e02e */
[----:B------:R-:W-:Y:S02]  /*18de0*/  SHF.L.W.U32.HI R103, R96, 0x8, R107 ;  /* 0x0000000860677819 */ /* 0x000fe40000010e6b */
[----:B------:R-:W-:Y:S02]  /*18df0*/  IADD3.X R46, PT, PT, R49, R93, R47, P0, P1 ;  /* 0x0000005d312e7210 */ /* 0x000fe400007e242f */
[----:B------:R-:W-:Y:S02]  /*18e00*/  LOP3.LUT R48, R95, R54, RZ, 0x3c, !PT ;  /* 0x000000365f307212 */ /* 0x000fe400078e3cff */
[----:B------:R-:W-:Y:S02]  /*18e10*/  LOP3.LUT R94, R92, R89, RZ, 0x3c, !PT ;  /* 0x000000595c5e7212 */ /* 0x000fe400078e3cff */
[----:B------:R-:W-:-:S02]  /*18e20*/  SHF.L.W.U32.HI R92, R107, 0x8, R96 ;  /* 0x000000086b5c7819 */ /* 0x000fc40000010e60 */
[----:B----4-:R-:W-:Y:S02]  /*18e30*/  IADD3 R95, P2, P3, R44, R103, R42 ;  /* 0x000000672c5f7210 */ /* 0x010fe40007b5e02a */
[----:B------:R-:W-:Y:S02]  /*18e40*/  LOP3.LUT R47, R84, R101, RZ, 0x3c, !PT ;  /* 0x00000065542f7212 */ /* 0x000fe400078e3cff */
[----:B------:R-:W-:Y:S02]  /*18e50*/  LOP3.LUT R42, R87, R46, RZ, 0x3c, !PT ;  /* 0x0000002e572a7212 */ /* 0x000fe400078e3cff */
[----:B------:R-:W-:Y:S02]  /*18e60*/  IADD3.X R44, PT, PT, R125, R92, R43, P2, P3 ;  /* 0x0000005c7d2c7210 */ /* 0x000fe400017e642b */
[----:B------:R-:W-:Y:S02]  /*18e70*/  IADD3 R102, P0, PT, R45, R102, RZ ;  /* 0x000000662d667210 */ /* 0x000fe40007f1e0ff */
[----:B------:R-:W-:-:S02]  /*18e80*/  SHF.L.W.U32.HI R43, R42, 0x10, R47 ;  /* 0x000000102a2b7819 */ /* 0x000fc40000010e2f */
[----:B------:R-:W-:Y:S02]  /*18e90*/  SHF.L.W.U32.HI R47, R47, 0x10, R42 ;  /* 0x000000102f2f7819 */ /* 0x000fe40000010e2a */
[----:B------:R-:W-:Y:S02]  /*18ea0*/  LOP3.LUT R84, R88, R95, RZ, 0x3c, !PT ;  /* 0x0000005f58547212 */ /* 0x000fe400078e3cff */
[----:B------:R-:W-:Y:S01]  /*18eb0*/  LOP3.LUT R91, R91, R44, RZ, 0x3c, !PT ;  /* 0x0000002c5b5b7212 */ /* 0x000fe200078e3cff */
[----:B------:R-:W-:Y:S01]  /*18ec0*/  IMAD.X R108, R85, 0x1, R108, P0 ;  /* 0x00000001556c7824 */ /* 0x000fe200000e066c */
[----:B------:R-:W-:Y:S02]  /*18ed0*/  SHF.L.W.U32.HI R49, R48, 0x1, R94 ;  /* 0x0000000130317819 */ /* 0x000fe40000010e5e */
[----:B------:R-:W-:Y:S02]  /*18ee0*/  SHF.L.W.U32.HI R48, R94, 0x1, R48 ;  /* 0x000000015e307819 */ /* 0x000fe40000010e30 */
[----:B------:R-:W-:-:S02]  /*18ef0*/  IADD3 R87, P0, PT, R47, R50, RZ ;  /* 0x000000322f577210 */ /* 0x000fc40007f1e0ff */
[----:B------:R-:W-:Y:S02]  /*18f00*/  SHF.L.W.U32.HI R42, R91, 0x10, R84 ;  /* 0x000000105b2a7819 */ /* 0x000fe40000010e54 */
[----:B------:R-:W-:Y:S02]  /*18f10*/  SHF.L.W.U32.HI R84, R84, 0x10, R91 ;  /* 0x0000001054547819 */ /* 0x000fe40000010e5b */
[----:B------:R-:W-:Y:S01]  /*18f20*/  IADD3 R113, P1, P2, R48, R113, R40 ;  /* 0x0000007130717210 */ /* 0x000fe20007a3e028 */
[----:B------:R-:W-:Y:S01]  /*18f30*/  IMAD.X R98, R43, 0x1, R86, P0 ;  /* 0x000000012b627824 */ /* 0x000fe200000e0656 */
[----:B------:R-:W-:Y:S02]  /*18f40*/  IADD3 R94, P0, PT, R84, R52, RZ ;  /* 0x00000034545e7210 */ /* 0x000fe40007f1e0ff */
[----:B------:R-:W-:Y:S02]  /*18f50*/  IADD3.X R55, PT, PT, R49, R55, R41, P1, P2 ;  /* 0x0000003731377210 */ /* 0x000fe40000fe4429 */
[----:B------:R-:W-:Y:S01]  /*18f60*/  LOP3.LUT R97, R97, R87, RZ, 0x3c, !PT ;  /* 0x0000005761617212 */ /* 0x000fe200078e3cff */
[C---:B------:R-:W-:Y:S01]  /*18f70*/  IMAD.X R91, R42.reuse, 0x1, R90, P0 ;  /* 0x000000012a5b7824 */ /* 0x040fe200000e065a */
[----:B------:R-:W-:-:S02]  /*18f80*/  LOP3.LUT R50, R42, R55, RZ, 0x3c, !PT ;  /* 0x000000372a327212 */ /* 0x000fc400078e3cff */
[----:B------:R-:W-:Y:S02]  /*18f90*/  LOP3.LUT R96, R93, R98, RZ, 0x3c, !PT ;  /* 0x000000625d607212 */ /* 0x000fe400078e3cff */
[----:B------:R-:W-:Y:S02]  /*18fa0*/  IADD3 R52, P1, PT, R50, R87, RZ ;  /* 0x0000005732347210 */ /* 0x000fe40007f3e0ff */
[----:B------:R-:W-:Y:S02]  /*18fb0*/  SHF.L.W.U32.HI R88, R96, 0x1, R97 ;  /* 0x0000000160587819 */ /* 0x000fe40000010e61 */
[----:B------:R-:W-:Y:S02]  /*18fc0*/  LOP3.LUT R86, R84, R113, RZ, 0x3c, !PT ;  /* 0x0000007154567212 */ /* 0x000fe400078e3cff */
[----:B------:R-:W-:Y:S02]  /*18fd0*/  LOP3.LUT R87, R103, R94, RZ, 0x3c, !PT ;  /* 0x0000005e67577212 */ /* 0x000fe400078e3cff */
[----:B------:R-:W-:-:S02]  /*18fe0*/  LOP3.LUT R92, R92, R91, RZ, 0x3c, !PT ;  /* 0x0000005b5c5c7212 */ /* 0x000fc400078e3cff */
[----:B------:R-:W-:Y:S02]  /*18ff0*/  LOP3.LUT R109, R109, R102, RZ, 0x3c, !PT ;  /* 0x000000666d6d7212 */ /* 0x000fe400078e3cff */
[----:B------:R-:W-:Y:S01]  /*19000*/  LOP3.LUT R40, R111, R108, RZ, 0x3c, !PT ;  /* 0x0000006c6f287212 */ /* 0x000fe200078e3cff */
[----:B------:R-:W-:Y:S01]  /*19010*/  IMAD.X R86, R86, 0x1, R98, P1 ;  /* 0x0000000156567824 */ /* 0x000fe200008e0662 */
[----:B------:R-:W-:Y:S02]  /*19020*/  SHF.L.W.U32.HI R90, R97, 0x1, R96 ;  /* 0x00000001615a7819 */ /* 0x000fe40000010e60 */
[----:B------:R-:W-:Y:S02]  /*19030*/  IADD3 R8, P0, P2, R88, R99, R8 ;  /* 0x0000006358087210 */ /* 0x000fe40007a1e008 */
[----:B------:R-:W-:Y:S02]  /*19040*/  SHF.L.W.U32.HI R97, R87, 0x1, R92 ;  /* 0x0000000157617819 */ /* 0x000fe40000010e5c */
[----:B------:R-:W-:-:S02]  /*19050*/  SHF.L.W.U32.HI R41, R109, 0x1, R40 ;  /* 0x000000016d297819 */ /* 0x000fc40000010e28 */
[----:B------:R-:W-:Y:S02]  /*19060*/  SHF.L.W.U32.HI R87, R92, 0x1, R87 ;  /* 0x000000015c577819 */ /* 0x000fe40000010e57 */
[----:B------:R-:W-:Y:S02]  /*19070*/  SHF.L.W.U32.HI R40, R40, 0x1, R109 ;  /* 0x0000000128287819 */ /* 0x000fe40000010e6d */
[----:B------:R-:W-:Y:S02]  /*19080*/  IADD3.X R50, PT, PT, R90, R105, R9, P0, P2 ;  /* 0x000000695a327210 */ /* 0x000fe400007e4409 */
[----:B------:R-:W-:Y:S02]  /*19090*/  LOP3.LUT R48, R48, R52, RZ, 0x3c, !PT ;  /* 0x0000003430307212 */ /* 0x000fe400078e3cff */
[----:B------:R-:W-:Y:S02]  /*190a0*/  LOP3.LUT R49, R49, R86, RZ, 0x3c, !PT ;  /* 0x0000005631317212 */ /* 0x000fe400078e3cff */
[----:B------:R-:W-:-:S02]  /*190b0*/  IADD3 R101, P0, P1, R87, R101, R12 ;  /* 0x0000006557657210 */ /* 0x000fc4000791e00c */
[----:B------:R-:W-:Y:S02]  /*190c0*/  IADD3 R95, P2, P3, R40, R95, R10 ;  /* 0x0000005f285f7210 */ /* 0x000fe40007b5e00a */
[----:B------:R-:W-:Y:S02]  /*190d0*/  LOP3.LUT R93, R85, R50, RZ, 0x3c, !PT ;  /* 0x00000032555d7212 */ /* 0x000fe400078e3cff */
[----:B------:R-:W-:Y:S02]  /*190e0*/  SHF.L.W.U32.HI R99, R49, 0x8, R48 ;  /* 0x0000000831637819 */ /* 0x000fe40000010e30 */
[----:B------:R-:W-:Y:S02]  /*190f0*/  IADD3.X R12, PT, PT, R97, R46, R13, P0, P1 ;  /* 0x0000002e610c7210 */ /* 0x000fe400007e240d */
[----:B------:R-:W-:Y:S02]  /*19100*/  SHF.L.W.U32.HI R48, R48, 0x8, R49 ;  /* 0x0000000830307819 */ /* 0x000fe40000010e31 */
[----:B------:R-:W-:-:S02]  /*19110*/  IADD3.X R11, PT, PT, R41, R44, R11, P2, P3 ;  /* 0x0000002c290b7210 */ /* 0x000fc400017e640b */
[----:B------:R-:W-:Y:S02]  /*19120*/  IADD3 R93, P2, PT, R93, R94, RZ ;  /* 0x0000005e5d5d7210 */ /* 0x000fe40007f5e0ff */
[----:B------:R-:W-:Y:S02]  /*19130*/  LOP3.LUT R10, R45, R8, RZ, 0x3c, !PT ;  /* 0x000000082d0a7212 */ /* 0x000fe400078e3cff */
[----:B------:R-:W-:Y:S02]  /*19140*/  LOP3.LUT R49, R51, R12, RZ, 0x3c, !PT ;  /* 0x0000000c33317212 */ /* 0x000fe400078e3cff */
[----:B------:R-:W-:Y:S01]  /*19150*/  IADD3 R109, P0, P1, R113, R48, R38 ;  /* 0x00000030716d7210 */ /* 0x000fe2000791e026 */
[----:B------:R-:W-:Y:S01]  /*19160*/  IMAD.X R9, R10, 0x1, R91, P2 ;  /* 0x000000010a097824 */ /* 0x000fe200010e065b */
[----:B------:R-:W-:Y:S02]  /*19170*/  IADD3 R10, P2, PT, R49, R102, RZ ;  /* 0x00000066310a7210 */ /* 0x000fe40007f5e0ff */
[----:B------:R-:W-:-:S02]  /*19180*/  LOP3.LUT R13, R43, R11, RZ, 0x3c, !PT ;  /* 0x0000000b2b0d7212 */ /* 0x000fc400078e3cff */
[----:B------:R-:W-:Y:S02]  /*19190*/  IADD3.X R102, PT, PT, R55, R99, R39, P0, P1 ;  /* 0x0000006337667210 */ /* 0x000fe400007e2427 */
[----:B------:R-:W-:Y:S02]  /*191a0*/  IADD3 R54, P3, PT, R13, R54, RZ ;  /* 0x000000360d367210 */ /* 0x000fe40007f7e0ff */
[----:B------:R-:W-:Y:S02]  /*191b0*/  LOP3.LUT R42, R109, R42, R55, 0x96, !PT ;  /* 0x0000002a6d2a7212 */ /* 0x000fe400078e9637 */
[----:B------:R-:W-:Y:S02]  /*191c0*/  LOP3.LUT R113, R102, R84, R113, 0x96, !PT ;  /* 0x0000005466717212 */ /* 0x000fe400078e9671 */
[----:B------:R-:W-:Y:S02]  /*191d0*/  LOP3.LUT R94, R47, R95, RZ, 0x3c, !PT ;  /* 0x0000005f2f5e7212 */ /* 0x000fe400078e3cff */
[----:B------:R-:W-:-:S02]  /*191e0*/  LOP3.LUT R49, R53, R101, RZ, 0x3c, !PT ;  /* 0x0000006535317212 */ /* 0x000fc400078e3cff */
[----:B------:R-:W-:Y:S01]  /*191f0*/  SHF.L.W.U32.HI R91, R42, 0x10, R113 ;  /* 0x000000102a5b7819 */ /* 0x000fe20000010e71 */
[----:B------:R-:W-:Y:S01]  /*19200*/  IMAD.X R94, R94, 0x1, R89, P3 ;  /* 0x000000015e5e7824 */ /* 0x000fe200018e0659 */
[----:B------:R-:W-:Y:S01]  /*19210*/  LOP3.LUT R39, R88, R93, RZ, 0x3c, !PT ;  /* 0x0000005d58277212 */ /* 0x000fe200078e3cff */
[----:B------:R-:W-:Y:S01]  /*19220*/  IMAD.X R49, R49, 0x1, R108, P2 ;  /* 0x0000000131317824 */ /* 0x000fe200010e066c */
[----:B------:R-:W-:Y:S02]  /*19230*/  LOP3.LUT R90, R90, R9, RZ, 0x3c, !PT ;  /* 0x000000095a5a7212 */ /* 0x000fe400078e3cff */
[----:B------:R-:W-:Y:S02]  /*19240*/  SHF.L.W.U32.HI R88, R113, 0x10, R42 ;  /* 0x0000001071587819 */ /* 0x000fe40000010e2a */
[----:B------:R-:W-:Y:S02]  /*19250*/  IADD3 R89, P0, PT, R91, R52, RZ ;  /* 0x000000345b597210 */ /* 0x000fe40007f1e0ff */
[----:B------:R-:W-:-:S02]  /*19260*/  SHF.L.W.U32.HI R13, R90, 0x8, R39 ;  /* 0x000000085a0d7819 */ /* 0x000fc40000010e27 */
[----:B------:R-:W-:Y:S02]  /*19270*/  LOP3.LUT R38, R87, R10, RZ, 0x3c, !PT ;  /* 0x0000000a57267212 */ /* 0x000fe400078e3cff */
[----:B------:R-:W-:Y:S02]  /*19280*/  SHF.L.W.U32.HI R39, R39, 0x8, R90 ;  /* 0x0000000827277819 */ /* 0x000fe40000010e5a */
[----:B------:R-:W-:Y:S02]  /*19290*/  LOP3.LUT R40, R40, R54, RZ, 0x3c, !PT ;  /* 0x0000003628287212 */ /* 0x000fe400078e3cff */
[----:B------:R-:W-:Y:S02]  /*192a0*/  LOP3.LUT R87, R41, R94, RZ, 0x3c, !PT ;  /* 0x0000005e29577212 */ /* 0x000fe400078e3cff */
[----:B------:R-:W-:Y:S01]  /*192b0*/  LOP3.LUT R97, R97, R49, RZ, 0x3c, !PT ;  /* 0x0000003161617212 */ /* 0x000fe200078e3cff */
[----:B------:R-:W-:Y:S01]  /*192c0*/  IMAD.X R86, R88, 0x1, R86, P0 ;  /* 0x0000000158567824 */ /* 0x000fe200000e0656 */
[----:B------:R-:W-:-:S02]  /*192d0*/  SHF.L.W.U32.HI R41, R87, 0x8, R40 ;  /* 0x0000000857297819 */ /* 0x000fc40000010e28 */
[----:B------:R-:W-:Y:S02]  /*192e0*/  SHF.L.W.U32.HI R55, R97, 0x8, R38 ;  /* 0x0000000861377819 */ /* 0x000fe40000010e26 */
[----:B------:R-:W-:Y:S02]  /*192f0*/  SHF.L.W.U32.HI R40, R40, 0x8, R87 ;  /* 0x0000000828287819 */ /* 0x000fe40000010e57 */
[----:B------:R-:W-:Y:S01]  /*19300*/  SHF.L.W.U32.HI R38, R38, 0x8, R97 ;  /* 0x0000000826267819 */ /* 0x000fe20000010e61 */
[----:B------:R-:W-:Y:S01]  /*19310*/  VIADD R115, R115, 0x1 ;  /* 0x0000000173737836 */ /* 0x000fe20000000000 */
[----:B------:R-:W-:Y:S02]  /*19320*/  LOP3.LUT R48, R48, R89, RZ, 0x3c, !PT ;  /* 0x0000005930307212 */ /* 0x000fe400078e3cff */
[----:B------:R-:W-:Y:S02]  /*19330*/  LOP3.LUT R99, R99, R86, RZ, 0x3c, !PT ;  /* 0x0000005663637212 */ /* 0x000fe400078e3cff */
[----:B--2---:R-:W-:-:S04]  /*19340*/  IADD3 R114, P0, P1, R8, R39, R14 ;  /* 0x0000002708727210 */ /* 0x004fc8000791e00e */
[----:B------:R-:W-:Y:S02]  /*19350*/  IADD3.X R112, PT, PT, R50, R13, R15, P0, P1 ;  /* 0x0000000d32707210 */ /* 0x000fe400007e240f */
[----:B------:R-:W-:Y:S02]  /*19360*/  IADD3 R110, P2, P3, R101, R38, R18 ;  /* 0x00000026656e7210 */ /* 0x000fe40007b5e012 */
[----:B------:R-:W-:Y:S02]  /*19370*/  IADD3 R96, P0, P1, R95, R40, R20 ;  /* 0x000000285f607210 */ /* 0x000fe4000791e014 */
[----:B------:R-:W-:Y:S02]  /*19380*/  IADD3.X R100, PT, PT, R12, R55, R19, P2, P3 ;  /* 0x000000370c647210 */ /* 0x000fe400017e6413 */
[----:B------:R-:W-:Y:S02]  /*19390*/  IADD3.X R98, PT, PT, R11, R41, R21, P0, P1 ;  /* 0x000000290b627210 */ /* 0x000fe400007e2415 */
[----:B------:R-:W-:-:S02]  /*193a0*/  LOP3.LUT R45, R112, R45, R8, 0x96, !PT ;  /* 0x0000002d702d7212 */ /* 0x000fc400078e9608 */
[----:B------:R-:W-:Y:S02]  /*193b0*/  LOP3.LUT R11, R96, R43, R11, 0x96, !PT ;  /* 0x0000002b600b7212 */ /* 0x000fe400078e960b */
[----:B------:R-:W-:Y:S02]  /*193c0*/  LOP3.LUT R8, R98, R47, R95, 0x96, !PT ;  /* 0x0000002f62087212 */ /* 0x000fe400078e965f */
[----:B------:R-:W-:Y:S02]  /*193d0*/  LOP3.LUT R50, R114, R85, R50, 0x96, !PT ;  /* 0x0000005572327212 */ /* 0x000fe400078e9632 */
[----:B------:R-:W-:Y:S02]  /*193e0*/  LOP3.LUT R12, R110, R51, R12, 0x96, !PT ;  /* 0x000000336e0c7212 */ /* 0x000fe400078e960c */
[----:B------:R-:W-:Y:S02]  /*193f0*/  LOP3.LUT R53, R100, R53, R101, 0x96, !PT ;  /* 0x0000003564357212 */ /* 0x000fe400078e9665 */
[----:B------:R-:W-:-:S02]  /*19400*/  SHF.L.W.U32.HI R87, R11, 0x10, R8 ;  /* 0x000000100b577819 */ /* 0x000fc40000010e08 */
[----:B------:R-:W-:Y:S02]  /*19410*/  SHF.L.W.U32.HI R106, R50, 0x10, R45 ;  /* 0x00000010326a7819 */ /* 0x000fe40000010e2d */
[----:B------:R-:W-:Y:S02]  /*19420*/  SHF.L.W.U32.HI R95, R12, 0x10, R53 ;  /* 0x000000100c5f7819 */ /* 0x000fe40000010e35 */
[----:B------:R-:W-:Y:S02]  /*19430*/  SHF.L.W.U32.HI R84, R8, 0x10, R11 ;  /* 0x0000001008547819 */ /* 0x000fe40000010e0b */
[----:B------:R-:W-:Y:S02]  /*19440*/  ISETP.NE.AND P0, PT, R115, 0xc, PT ;  /* 0x0000000c7300780c */ /* 0x000fe40003f05270 */
[----:B------:R-:W-:Y:S02]  /*19450*/  IADD3 R85, P3, PT, R87, R54, RZ ;  /* 0x0000003657557210 */ /* 0x000fe40007f7e0ff */
[----:B------:R-:W-:-:S02]  /*19460*/  SHF.L.W.U32.HI R104, R45, 0x10, R50 ;  /* 0x000000102d687819 */ /* 0x000fc40000010e32 */
[----:B------:R-:W-:Y:S02]  /*19470*/  SHF.L.W.U32.HI R92, R53, 0x10, R12 ;  /* 0x00000010355c7819 */ /* 0x000fe40000010e0c */
[----:B------:R-:W-:Y:S02]  /*19480*/  IADD3 R93, P1, PT, R106, R93, RZ ;  /* 0x0000005d6a5d7210 */ /* 0x000fe40007f3e0ff */
        /* <DEDUP_REMOVED lines=15> */
[----:B------:R-:W-:Y:S02]  /*19580*/  SHF.L.W.U32.HI R97, R38, 0x1, R55 ;  /* 0x0000000126617819 */ /* 0x000fe40000010e37 */
[----:B------:R-:W-:-:S02]  /*19590*/  SHF.L.W.U32.HI R103, R55, 0x1, R38 ;  /* 0x0000000137677819 */ /* 0x000fc40000010e26 */
        /* <DEDUP_REMOVED lines=23> */
[----:B------:R-:W-:Y:S05]  /*19710*/  BSYNC.RECONVERGENT B1 ;  /* 0x0000000000017941 */ /* 0x000fea0003800200 */
.L_x_76:
[----:B------:R-:W-:Y:S02]  /*19720*/  IMAD.MOV.U32 R12, RZ, RZ, R36 ;  /* 0x000000ffff0c7224 */ /* 0x000fe400078e0024 */
[----:B------:R-:W-:Y:S02]  /*19730*/  IMAD.MOV.U32 R13, RZ, RZ, R37 ;  /* 0x000000ffff0d7224 */ /* 0x000fe400078e0025 */
[----:B------:R-:W-:Y:S02]  /*19740*/  IMAD.MOV.U32 R14, RZ, RZ, R34 ;  /* 0x000000ffff0e7224 */ /* 0x000fe400078e0022 */
[----:B------:R-:W-:Y:S02]  /*19750*/  IMAD.MOV.U32 R15, RZ, RZ, R35 ;  /* 0x000000ffff0f7224 */ /* 0x000fe400078e0023 */
[----:B------:R-:W-:Y:S02]  /*19760*/  IMAD.MOV.U32 R8, RZ, RZ, R32 ;  /* 0x000000ffff087224 */ /* 0x000fe400078e0020 */
[----:B------:R-:W-:Y:S01]  /*19770*/  IMAD.MOV.U32 R9, RZ, RZ, R33 ;  /* 0x000000ffff097224 */ /* 0x000fe200078e0021 */
[----:B------:R0:W-:Y:S01]  /*19780*/  STL.128 [R1+0x3840], R12 ;  /* 0x0038400c01007387 */ /* 0x0001e20000100c00 */
[----:B------:R-:W-:-:S02]  /*19790*/  IMAD.MOV.U32 R10, RZ, RZ, R30 ;  /* 0x000000ffff0a7224 */ /* 0x000fc400078e001e */
[----:B------:R-:W-:-:S05]  /*197a0*/  IMAD.MOV.U32 R11, RZ, RZ, R31 ;  /* 0x000000ffff0b7224 */ /* 0x000fca00078e001f */
[----:B------:R1:W-:Y:S01]  /*197b0*/  STL.128 [R1+0x3850], R8 ;  /* 0x0038500801007387 */ /* 0x0003e20000100c00 */
[----:B0-----:R-:W-:Y:S02]  /*197c0*/  IMAD.MOV.U32 R12, RZ, RZ, R28 ;  /* 0x000000ffff0c7224 */ /* 0x001fe400078e001c */
[----:B------:R-:W-:Y:S02]  /*197d0*/  IMAD.MOV.U32 R13, RZ, RZ, R29 ;  /* 0x000000ffff0d7224 */ /* 0x000fe400078e001d */
[----:B------:R-:W-:Y:S02]  /*197e0*/  IMAD.MOV.U32 R14, RZ, RZ, R26 ;  /* 0x000000ffff0e7224 */ /* 0x000fe400078e001a */
[----:B------:R-:W-:Y:S02]  /*197f0*/  IMAD.MOV.U32 R15, RZ, RZ, R27 ;  /* 0x000000ffff0f7224 */ /* 0x000fe400078e001b */
[----:B-1----:R-:W-:Y:S02]  /*19800*/  IMAD.MOV.U32 R8, RZ, RZ, R24 ;  /* 0x000000ffff087224 */ /* 0x002fe400078e0018 */
[----:B------:R-:W-:Y:S01]  /*19810*/  IMAD.MOV.U32 R9, RZ, RZ, R25 ;  /* 0x000000ffff097224 */ /* 0x000fe200078e0019 */
[----:B------:R1:W-:Y:S01]  /*19820*/  STL.128 [R1+0x3860], R12 ;  /* 0x0038600c01007387 */ /* 0x0003e20000100c00 */
[----:B------:R-:W-:-:S02]  /*19830*/  IMAD.MOV.U32 R10, RZ, RZ, R22 ;  /* 0x000000ffff0a7224 */ /* 0x000fc400078e0016 */
[----:B------:R-:W-:-:S05]  /*19840*/  IMAD.MOV.U32 R11, RZ, RZ, R23 ;  /* 0x000000ffff0b7224 */ /* 0x000fca00078e0017 */
[----:B------:R1:W-:Y:S02]  /*19850*/  STL.128 [R1+0x3870], R8 ;  /* 0x0038700801007387 */ /* 0x0003e40000100c00 */
.L_x_75:
[----:B------:R-:W-:Y:S05]  /*19860*/  BSYNC.RECONVERGENT B0 ;  /* 0x0000000000007941 */ /* 0x000fea0003800200 */
.L_x_74:
[C---:B------:R-:W-:Y:S01]  /*19870*/  ISETP.GE.U32.AND P0, PT, R16.reuse, 0x4, PT ;  /* 0x000000041000780c */ /* 0x040fe20003f06070 */
[----:B------:R-:W-:Y:S01]  /*19880*/  BSSY.RECONVERGENT B0, `(.L_x_79) ;  /* 0x0000072000007945 */ /* 0x000fe20003800200 */
[----:B------:R-:W-:Y:S01]  /*19890*/  LOP3.LUT R34, R16, 0x3, RZ, 0xc0, !PT ;  /* 0x0000000310227812 */ /* 0x000fe200078ec0ff */
[----:B01----:R-:W-:Y:S01]  /*198a0*/  IMAD.MOV.U32 R9, RZ, RZ, RZ ;  /* 0x000000ffff097224 */ /* 0x003fe200078e00ff */
[----:B------:R-:W-:Y:S01]  /*198b0*/  ISETP.GE.U32.AND.EX P0, PT, R17, RZ, PT, P0 ;  /* 0x000000ff1100720c */ /* 0x000fe20003f06100 */
[----:B------:R-:W-:-:S12]  /*198c0*/  IMAD.MOV.U32 R30, RZ, RZ, RZ ;  /* 0x000000ffff1e7224 */ /* 0x000fd800078e00ff */
[----:B------:R-:W-:Y:S05]  /*198d0*/  @!P0 BRA `(.L_x_80) ;  /* 0x0000000400b08947 */ /* 0x000fea0003800000 */
[----:B------:R-:W-:Y:S01]  /*198e0*/  LOP3.LUT R9, R16, 0xfc, RZ, 0xc0, !PT ;  /* 0x000000fc10097812 */ /* 0x000fe200078ec0ff */
[----:B------:R-:W-:Y:S01]  /*198f0*/  BSSY.RELIABLE B1, `(.L_x_81) ;  /* 0x000005a000017945 */ /* 0x000fe20003800100 */
[----:B------:R-:W-:Y:S02]  /*19900*/  IMAD.MOV.U32 R8, RZ, RZ, RZ ;  /* 0x000000ffff087224 */ /* 0x000fe400078e00ff */
[----:B------:R-:W-:Y:S01]  /*19910*/  ISETP.GT.U32.AND P0, PT, R9, RZ, PT ;  /* 0x000000ff0900720c */ /* 0x000fe20003f04070 */
[----:B------:R-:W-:-:S03]  /*19920*/  IMAD.MOV.U32 R31, RZ, RZ, RZ ;  /* 0x000000ffff1f7224 */ /* 0x000fc600078e00ff */
[----:B------:R-:W-:-:S13]  /*19930*/  ISETP.GT.AND.EX P0, PT, RZ, RZ, PT, P0 ;  /* 0x000000ffff00720c */ /* 0x000fda0003f04300 */
        /* <DEDUP_REMOVED lines=11> */
.L_x_85:
[----:B------:R-:W-:-:S04]  /*199f0*/  IADD3 R10, P1, P2, R56, R8, R5 ;  /* 0x00000008380a7210 */ /* 0x000fc80007a3e005 */
[----:B------:R-:W-:-:S05]  /*19a00*/  IADD3.X R11, PT, PT, R57, R31, R4, P1, P2 ;  /* 0x0000001f390b7210 */ /* 0x000fca0000fe4404 */
[----:B0-----:R-:W2:Y:S04]  /*19a10*/  LDG.E.U8 R12, desc[UR8][R10.64+0x3] ;  /* 0x000003080a0c7981 */ /* 0x001ea8000c1e1100 */
[----:B------:R-:W2:Y:S04]  /*19a20*/  LDG.E.U8 R13, desc[UR8][R10.64+0x2] ;  /* 0x000002080a0d7981 */ /* 0x000ea8000c1e1100 */
[----:B------:R-:W3:Y:S04]  /*19a30*/  LDG.E.U8 R14, desc[UR8][R10.64+0x1] ;  /* 0x000001080a0e7981 */ /* 0x000ee8000c1e1100 */
[----:B------:R-:W3:Y:S04]  /*19a40*/  LDG.E.U8 R15, desc[UR8][R10.64] ;  /* 0x000000080a0f7981 */ /* 0x000ee8000c1e1100 */
[----:B------:R-:W4:Y:S04]  /*19a50*/  LDG.E.U8 R18, desc[UR8][R10.64+0x7] ;  /* 0x000007080a127981 */ /* 0x000f28000c1e1100 */
[----:B------:R-:W4:Y:S04]  /*19a60*/  LDG.E.U8 R19, desc[UR8][R10.64+0x6] ;  /* 0x000006080a137981 */ /* 0x000f28000c1e1100 */
[----:B------:R-:W5:Y:S04]  /*19a70*/  LDG.E.U8 R20, desc[UR8][R10.64+0x5] ;  /* 0x000005080a147981 */ /* 0x000f68000c1e1100 */
        /* <DEDUP_REMOVED lines=8> */
[----:B------:R-:W5:Y:S01]  /*19b00*/  LDG.E.U8 R29, desc[UR8][R10.64+0xc] ;  /* 0x00000c080a1d7981 */ /* 0x000f62000c1e1100 */
[----:B--2---:R-:W-:Y:S01]  /*19b10*/  PRMT R12, R13, 0x3340, R12 ;  /* 0x000033400d0c7816 */ /* 0x004fe2000000000c */
[----:B------:R-:W-:Y:S01]  /*19b20*/  IMAD.IADD R13, R1, 0x1, R8 ;  /* 0x00000001010d7824 */ /* 0x000fe200078e0208 */
[----:B------:R-:W-:-:S05]  /*19b30*/  IADD3 R8, P1, PT, R8, 0x10, RZ ;  /* 0x0000001008087810 */ /* 0x000fca0007f3e0ff */
[----:B------:R-:W-:Y:S01]  /*19b40*/  IMAD.X R31, RZ, RZ, R31, P1 ;  /* 0x000000ffff1f7224 */ /* 0x000fe200008e061f */
[----:B---3--:R-:W-:Y:S02]  /*19b50*/  PRMT R15, R15, 0x3340, R14 ;  /* 0x000033400f0f7816 */ /* 0x008fe4000000000e */
[----:B------:R-:W-:Y:S02]  /*19b60*/  ISETP.GE.U32.AND P1, PT, R8, R33, PT ;  /* 0x000000210800720c */ /* 0x000fe40003f26070 */
[----:B------:R-:W-:Y:S02]  /*19b70*/  PRMT R12, R15, 0x5410, R12 ;  /* 0x000054100f0c7816 */ /* 0x000fe4000000000c */
[----:B------:R-:W-:Y:S02]  /*19b80*/  ISETP.GE.AND.EX P1, PT, R31, R32, PT, P1 ;  /* 0x000000201f00720c */ /* 0x000fe40003f26310 */
[----:B----4-:R-:W-:Y:S01]  /*19b90*/  PRMT R18, R19, 0x3340, R18 ;  /* 0x0000334013127816 */ /* 0x010fe20000000012 */
[----:B------:R0:W-:Y:S01]  /*19ba0*/  STL [R13+0x3880], R12 ;  /* 0x0038800c0d007387 */ /* 0x0001e20000100800 */
[----:B-----5:R-:W-:-:S04]  /*19bb0*/  PRMT R21, R21, 0x3340, R20 ;  /* 0x0000334015157816 */ /* 0x020fc80000000014 */
        /* <DEDUP_REMOVED lines=11> */
.L_x_84:
[----:B------:R-:W-:Y:S05]  /*19c70*/  BSYNC.RECONVERGENT B2 ;  /* 0x0000000000027941 */ /* 0x000fea0003800200 */
.L_x_83:
[----:B------:R-:W-:Y:S01]  /*19c80*/  IADD3 R10, P2, PT, -R8, R9, RZ ;  /* 0x00000009080a7210 */ /* 0x000fe20007f5e1ff */
[----:B------:R-:W-:Y:S03]  /*19c90*/  BSSY.RECONVERGENT B2, `(.L_x_86) ;  /* 0x000001b000027945 */ /* 0x000fe60003800200 */
[----:B------:R-:W-:Y:S01]  /*19ca0*/  ISETP.GT.U32.AND P1, PT, R10, 0x4, PT ;  /* 0x000000040a00780c */ /* 0x000fe20003f24070 */
[----:B------:R-:W-:-:S05]  /*19cb0*/  IMAD.X R10, R30, 0x1, ~R31, P2 ;  /* 0x000000011e0a7824 */ /* 0x000fca00010e0e1f */
[----:B------:R-:W-:-:S13]  /*19cc0*/  ISETP.GT.AND.EX P1, PT, R10, RZ, PT, P1 ;  /* 0x000000ff0a00720c */ /* 0x000fda0003f24310 */
[----:B------:R-:W-:Y:S05]  /*19cd0*/  @!P1 BRA `(.L_x_87) ;  /* 0x0000000000589947 */ /* 0x000fea0003800000 */
        /* <DEDUP_REMOVED lines=9> */
[----:B------:R-:W5:Y:S01]  /*19d70*/  LDG.E.U8 R21, desc[UR8][R10.64+0x4] ;  /* 0x000004080a157981 */ /* 0x000f62000c1e1100 */
[----:B------:R-:W-:-:S02]  /*19d80*/  PLOP3.LUT P0, PT, PT, PT, PT, 0x8, 0x80 ;  /* 0x000000000080781c */ /* 0x000fc40003f0e170 */
[----:B--2---:R-:W-:Y:S01]  /*19d90*/  PRMT R12, R13, 0x3340, R12 ;  /* 0x000033400d0c7816 */ /* 0x004fe2000000000c */
[----:B------:R-:W-:Y:S01]  /*19da0*/  IMAD.IADD R13, R1, 0x1, R8 ;  /* 0x00000001010d7824 */ /* 0x000fe200078e0208 */
[----:B------:R-:W-:-:S05]  /*19db0*/  IADD3 R8, P1, PT, R8, 0x8, RZ ;  /* 0x0000000808087810 */ /* 0x000fca0007f3e0ff */
[----:B------:R-:W-:Y:S01]  /*19dc0*/  IMAD.X R31, RZ, RZ, R31, P1 ;  /* 0x000000ffff1f7224 */ /* 0x000fe200008e061f */
[----:B---3--:R-:W-:-:S04]  /*19dd0*/  PRMT R15, R15, 0x3340, R14 ;  /* 0x000033400f0f7816 */ /* 0x008fc8000000000e */
[----:B------:R-:W-:Y:S02]  /*19de0*/  PRMT R12, R15, 0x5410, R12 ;  /* 0x000054100f0c7816 */ /* 0x000fe4000000000c */
[----:B----4-:R-:W-:-:S03]  /*19df0*/  PRMT R18, R19, 0x3340, R18 ;  /* 0x0000334013127816 */ /* 0x010fc60000000012 */
[----:B------:R1:W-:Y:S01]  /*19e00*/  STL [R13+0x3880], R12 ;  /* 0x0038800c0d007387 */ /* 0x0003e20000100800 */
[----:B-----5:R-:W-:-:S04]  /*19e10*/  PRMT R21, R21, 0x3340, R20 ;  /* 0x0000334015157816 */ /* 0x020fc80000000014 */
[----:B------:R-:W-:-:S05]  /*19e20*/  PRMT R18, R21, 0x5410, R18 ;  /* 0x0000541015127816 */ /* 0x000fca0000000012 */
[----:B------:R1:W-:Y:S02]  /*19e30*/  STL [R13+0x3884], R18 ;  /* 0x003884120d007387 */ /* 0x0003e40000100800 */
.L_x_87:
[----:B------:R-:W-:Y:S05]  /*19e40*/  BSYNC.RECONVERGENT B2 ;  /* 0x0000000000027941 */ /* 0x000fea0003800200 */
.L_x_86:
[----:B------:R-:W-:-:S04]  /*19e50*/  ISETP.NE.U32.AND P1, PT, R8, R9, PT ;  /* 0x000000090800720c */ /* 0x000fc80003f25070 */
[----:B------:R-:W-:-:S13]  /*19e60*/  ISETP.NE.OR.EX P0, PT, R31, R30, P0, P1 ;  /* 0x0000001e1f00720c */ /* 0x000fda0000705710 */
[----:B------:R-:W-:Y:S05]  /*19e70*/  @!P0 BREAK.RELIABLE B1 ;  /* 0x0000000000018942 */ /* 0x000fea0003800100 */
[----:B------:R-:W-:Y:S05]  /*19e80*/  @!P0 BRA `(.L_x_80) ;  /* 0x0000000000448947 */ /* 0x000fea0003800000 */
.L_x_82:
[----:B------:R-:W-:Y:S05]  /*19e90*/  BSYNC.RELIABLE B1 ;  /* 0x0000000000017941 */ /* 0x000fea0003800100 */
.L_x_81:
[----:B------:R-:W-:-:S04]  /*19ea0*/  IADD3 R10, P0, P1, R56, R8, R5 ;  /* 0x00000008380a7210 */ /* 0x000fc8000791e005 */
[----:B------:R-:W-:-:S05]  /*19eb0*/  IADD3.X R11, PT, PT, R57, R31, R4, P0, P1 ;  /* 0x0000001f390b7210 */ /* 0x000fca00007e2404 */
[----:B01----:R-:W2:Y:S04]  /*19ec0*/  LDG.E.U8 R12, desc[UR8][R10.64+0x3] ;  /* 0x000003080a0c7981 */ /* 0x003ea8000c1e1100 */
[----:B------:R-:W2:Y:S04]  /*19ed0*/  LDG.E.U8 R13, desc[UR8][R10.64+0x2] ;  /* 0x000002080a0d7981 */ /* 0x000ea8000c1e1100 */
[----:B------:R-:W3:Y:S04]  /*19ee0*/  LDG.E.U8 R14, desc[UR8][R10.64+0x1] ;  /* 0x000001080a0e7981 */ /* 0x000ee8000c1e1100 */
[----:B------:R-:W3:Y:S01]  /*19ef0*/  LDG.E.U8 R15, desc[UR8][R10.64] ;  /* 0x000000080a0f7981 */ /* 0x000ee2000c1e1100 */
[----:B--2---:R-:W-:Y:S01]  /*19f00*/  PRMT R12, R13, 0x3340, R12 ;  /* 0x000033400d0c7816 */ /* 0x004fe2000000000c */
[----:B------:R-:W-:Y:S01]  /*19f10*/  IMAD.IADD R13, R1, 0x1, R8 ;  /* 0x00000001010d7824 */ /* 0x000fe200078e0208 */
[----:B------:R-:W-:-:S05]  /*19f20*/  IADD3 R8, P0, PT, R8, 0x4, RZ ;  /* 0x0000000408087810 */ /* 0x000fca0007f1e0ff */
[----:B------:R-:W-:Y:S01]  /*19f30*/  IMAD.X R31, RZ, RZ, R31, P0 ;  /* 0x000000ffff1f7224 */ /* 0x000fe200000e061f */
[----:B---3--:R-:W-:Y:S02]  /*19f40*/  PRMT R15, R15, 0x3340, R14 ;  /* 0x000033400f0f7816 */ /* 0x008fe4000000000e */
[----:B------:R-:W-:Y:S02]  /*19f50*/  ISETP.NE.U32.AND P0, PT, R8, R9, PT ;  /* 0x000000090800720c */ /* 0x000fe40003f05070 */
[----:B------:R-:W-:Y:S02]  /*19f60*/  PRMT R12, R15, 0x5410, R12 ;  /* 0x000054100f0c7816 */ /* 0x000fe4000000000c */
[----:B------:R-:W-:-:S03]  /*19f70*/  ISETP.NE.AND.EX P0, PT, R31, R30, PT, P0 ;  /* 0x0000001e1f00720c */ /* 0x000fc60003f05300 */
[----:B------:R2:W-:Y:S10]  /*19f80*/  STL [R13+0x3880], R12 ;  /* 0x0038800c0d007387 */ /* 0x0005f40000100800 */
[----:B--2---:R-:W-:Y:S05]  /*19f90*/  @P0 BRA `(.L_x_81) ;  /* 0xfffffffc00c00947 */ /* 0x004fea000383ffff */
.L_x_80:
[----:B------:R-:W-:Y:S05]  /*19fa0*/  BSYNC.RECONVERGENT B0 ;  /* 0x0000000000007941 */ /* 0x000fea0003800200 */
.L_x_79:
[----:B------:R-:W-:-:S04]  /*19fb0*/  ISETP.NE.U32.AND P0, PT, R34, RZ, PT ;  /* 0x000000ff2200720c */ /* 0x000fc80003f05070 */
[----:B------:R-:W-:-:S13]  /*19fc0*/  ISETP.NE.AND.EX P0, PT, RZ, RZ, PT, P0 ;  /* 0x000000ffff00720c */ /* 0x000fda0003f05300 */
[----:B------:R-:W-:Y:S05]  /*19fd0*/  @!P0 BRA `(.L_x_61) ;  /* 0x0000000000388947 */ /* 0x000fea0003800000 */
[----:B------:R-:W-:-:S04]  /*19fe0*/  IADD3 R10, P0, P1, R56, R9, R5 ;  /* 0x00000009380a7210 */ /* 0x000fc8000791e005 */
[----:B------:R-:W-:-:S05]  /*19ff0*/  IADD3.X R11, PT, PT, R57, R30, R4, P0, P1 ;  /* 0x0000001e390b7210 */ /* 0x000fca00007e2404 */
[----:B------:R-:W2:Y:S01]  /*1a000*/  LDG.E.U8 R4, desc[UR8][R10.64] ;  /* 0x000000080a047981 */ /* 0x000ea2000c1e1100 */
[----:B------:R-:W-:Y:S01]  /*1a010*/  IMAD.IADD R9, R1, 0x1, R9 ;  /* 0x0000000101097824 */ /* 0x000fe200078e0209 */
[----:B------:R-:W-:-:S04]  /*1a020*/  ISETP.NE.U32.AND P0, PT, R34, 0x1, PT ;  /* 0x000000012200780c */ /* 0x000fc80003f05070 */
[----:B------:R-:W-:Y:S01]  /*1a030*/  ISETP.NE.AND.EX P0, PT, RZ, RZ, PT, P0 ;  /* 0x000000ffff00720c */ /* 0x000fe20003f05300 */
[----:B--2---:R2:W-:-:S12]  /*1a040*/  STL.U8 [R9+0x3880], R4 ;  /* 0x0038800409007387 */ /* 0x0045d80000100000 */
[----:B------:R-:W-:Y:S05]  /*1a050*/  @!P0 BRA `(.L_x_61) ;  /* 0x0000000000188947 */ /* 0x000fea0003800000 */
[----:B------:R-:W-:Y:S01]  /*1a060*/  ISETP.NE.U32.AND P0, PT, R34, 0x2, PT ;  /* 0x000000022200780c */ /* 0x000fe20003f05070 */
[----:B--2---:R-:W2:Y:S03]  /*1a070*/  LDG.E.U8 R4, desc[UR8][R10.64+0x1] ;  /* 0x000001080a047981 */ /* 0x004ea6000c1e1100 */
[----:B------:R-:W-:-:S13]  /*1a080*/  ISETP.NE.AND.EX P0, PT, RZ, RZ, PT, P0 ;  /* 0x000000ffff00720c */ /* 0x000fda0003f05300 */
[----:B------:R-:W3:Y:S04]  /*1a090*/  @P0 LDG.E.U8 R5, desc[UR8][R10.64+0x2] ;  /* 0x000002080a050981 */ /* 0x000ee8000c1e1100 */
[----:B--2---:R4:W-:Y:S04]  /*1a0a0*/  STL.U8 [R9+0x3881], R4 ;  /* 0x0038810409007387 */ /* 0x0049e80000100000 */
[----:B---3--:R4:W-:Y:S02]  /*1a0b0*/  @P0 STL.U8 [R9+0x3882], R5 ;  /* 0x0038820509000387 */ /* 0x0089e40000100000 */
.L_x_61:
[----:B------:R-:W-:Y:S05]  /*1a0c0*/  BSYNC.RECONVERGENT B3 ;  /* 0x0000000000037941 */ /* 0x000fea0003800200 */
.L_x_59:
[----:B------:R-:W3:Y:S02]  /*1a0d0*/  LDL R8, [R1+0x3954] ;  /* 0x0039540001087983 */ /* 0x000ee40000100800 */
[----:B---3--:R-:W-:-:S04]  /*1a0e0*/  VIADD R8, R8, 0x1 ;  /* 0x0000000108087836 */ /* 0x008fc80000000000 */
[----:B--2-4-:R-:W-:-:S05]  /*1a0f0*/  IMAD.SHL.U32 R4, R8, 0x8, RZ ;  /* 0x0000000808047824 */ /* 0x014fca00078e00ff */
[----:B------:R-:W-:-:S04]  /*1a100*/  LOP3.LUT R5, R4, 0x38, RZ, 0xc0, !PT ;  /* 0x0000003804057812 */ /* 0x000fc800078ec0ff */
[----:B------:R-:W-:-:S05]  /*1a110*/  IADD3 R4, P0, PT, R5, R56, RZ ;  /* 0x0000003805047210 */ /* 0x000fca0007f1e0ff */
[----:B------:R-:W-:-:S05]  /*1a120*/  IMAD.X R5, RZ, RZ, R57, P0 ;  /* 0x000000ffff057224 */ /* 0x000fca00000e0639 */
[----:B------:R-:W2:Y:S04]  /*1a130*/  LDG.E.U8 R10, desc[UR8][R4.64+0x1] ;  /* 0x00000108040a7981 */ /* 0x000ea8000c1e1100 */
[----:B01----:R-:W3:Y:S04]  /*1a140*/  LDG.E.U8 R12, desc[UR8][R4.64+0x2] ;  /* 0x00000208040c7981 */ /* 0x003ee8000c1e1100 */
[----:B------:R-:W4:Y:S04]  /*1a150*/  LDG.E.U8 R14, desc[UR8][R4.64+0x3] ;  /* 0x00000308040e7981 */ /* 0x000f28000c1e1100 */
[----:B------:R-:W5:Y:S04]  /*1a160*/  LDG.E.U8 R18, desc[UR8][R4.64+0x5] ;  /* 0x0000050804127981 */ /* 0x000f68000c1e1100 */
[----:B------:R-:W5:Y:S04]  /*1a170*/  LDG.E.U8 R9, desc[UR8][R4.64] ;  /* 0x0000000804097981 */ /* 0x000f68000c1e1100 */
[----:B------:R-:W5:Y:S04]  /*1a180*/  LDG.E.U8 R20, desc[UR8][R4.64+0x6] ;  /* 0x0000060804147981 */ /* 0x000f68000c1e1100 */
[----:B------:R-:W5:Y:S04]  /*1a190*/  LDG.E.U8 R21, desc[UR8][R4.64+0x7] ;  /* 0x0000070804157981 */ /* 0x000f68000c1e1100 */
[----:B------:R0:W5:Y:S04]  /*1a1a0*/  LDG.E.U8 R19, desc[UR8][R4.64+0x4] ;  /* 0x0000040804137981 */ /* 0x000168000c1e1100 */
[----:B------:R1:W-:Y:S04]  /*1a1b0*/  STL.64 [R1+0x3900], R16 ;  /* 0x0039001001007387 */ /* 0x0003e80000100a00 */
[----:B------:R1:W-:Y:S01]  /*1a1c0*/  STL [R1+0x3954], R8 ;  /* 0x0039540801007387 */ /* 0x0003e20000100800 */
[----:B--2---:R-:W-:-:S04]  /*1a1d0*/  IMAD.WIDE.U32 R10, R10, 0x100, RZ ;  /* 0x000001000a0a7825 */ /* 0x004fc800078e00ff */
[----:B---3--:R-:W-:-:S04]  /*1a1e0*/  IMAD.WIDE.U32 R12, R12, 0x10000, RZ ;  /* 0x000100000c0c7825 */ /* 0x008fc800078e00ff */
[----:B----4-:R-:W-:-:S04]  /*1a1f0*/  IMAD.WIDE.U32 R14, R14, 0x1000000, RZ ;  /* 0x010000000e0e7825 */ /* 0x010fc800078e00ff */
[----:B-----5:R-:W-:Y:S01]  /*1a200*/  IMAD.SHL.U32 R18, R18, 0x100, RZ ;  /* 0x0000010012127824 */ /* 0x020fe200078e00ff */
[----:B------:R-:W-:Y:S02]  /*1a210*/  LOP3.LUT R11, R15, R13, R11, 0xfe, !PT ;  /* 0x0000000d0f0b7212 */ /* 0x000fe400078efe0b */
[----:B------:R-:W-:Y:S01]  /*1a220*/  LOP3.LUT R9, R12, R10, R9, 0xfe, !PT ;  /* 0x0000000a0c097212 */ /* 0x000fe200078efe09 */
[----:B0-----:R-:W-:Y:S02]  /*1a230*/  IMAD.U32 R5, R20, 0x10000, RZ ;  /* 0x0001000014057824 */ /* 0x001fe400078e00ff */
[----:B------:R-:W-:Y:S01]  /*1a240*/  IMAD.SHL.U32 R10, R21, 0x1000000, RZ ;  /* 0x01000000150a7824 */ /* 0x000fe200078e00ff */
[----:B------:R-:W-:Y:S02]  /*1a250*/  LOP3.LUT R18, R18, R19, R11, 0xfe, !PT ;  /* 0x0000001312127212 */ /* 0x000fe400078efe0b */
[----:B------:R-:W-:Y:S02]  /*1a260*/  LOP3.LUT R4, R14, R9, RZ, 0xfc, !PT ;  /* 0x000000090e047212 */ /* 0x000fe400078efcff */
[----:B------:R-:W-:Y:S01]  /*1a270*/  LOP3.LUT R5, R10, R5, R18, 0xfe, !PT ;  /* 0x000000050a057212 */ /* 0x000fe200078efe12 */
[----:B-1----:R-:W-:Y:S06]  /*1a280*/  BRA `(.L_x_88) ;  /* 0x0000005000187947 */ /* 0x002fec0003800000 */
.L_x_58:
[----:B------:R-:W-:-:S06]  /*1a290*/  LEA R4, R79, UR17, 0x3 ;  /* 0x000000114f047c11 */ /* 0x000fcc000f8e18ff */
[----:B------:R-:W5:Y:S01]  /*1a2a0*/  LDL.64 R4, [R4] ;  /* 0x0000000004047983 */ /* 0x000f620000100a00 */
[----:B------:R-:W-:Y:S05]  /*1a2b0*/  BRA `(.L_x_88) ;  /* 0x00000050000c7947 */ /* 0x000fea0003800000 */
.L_x_57:
[----:B------:R-:W-:-:S13]  /*1a2c0*/  ISETP.NE.AND P0, PT, R8, 0x2, PT ;  /* 0x000000020800780c */ /* 0x000fda0003f05270 */
[----:B------:R-:W-:Y:S05]  /*1a2d0*/  @!P0 BRA `(.L_x_88) ;  /* 0x0000005000048947 */ /* 0x000fea0003800000 */
[----:B------:R-:W-:-:S13]  /*1a2e0*/  ISETP.NE.AND P0, PT, R8, 0x3, PT ;  /* 0x000000030800780c */ /* 0x000fda0003f05270 */
[----:B------:R-:W-:Y:S05]  /*1a2f0*/  @!P0 BRA `(.L_x_89) ;  /* 0x0000002800608947 */ /* 0x000fea0003800000 */
[----:B------:R-:W2:Y:S04]  /*1a300*/  LDL.128 R20, [R1+0x3880] ;  /* 0x0038800001147983 */ /* 0x000ea80000100c00 */
[----:B------:R-:W3:Y:S04]  /*1a310*/  LDL.128 R24, [R1+0x3890] ;  /* 0x0038900001187983 */ /* 0x000ee80000100c00 */
[----:B------:R-:W4:Y:S04]  /*1a320*/  LDL.128 R28, [R1+0x38a0] ;  /* 0x0038a000011c7983 */ /* 0x000f280000100c00 */
[----:B------:R-:W5:Y:S04]  /*1a330*/  LDL.128 R32, [R1+0x38b0] ;  /* 0x0038b00001207983 */ /* 0x000f680000100c00 */
        /* <DEDUP_REMOVED lines=8> */
[----:B------:R-:W5:Y:S01]  /*1a3c0*/  LDL.128 R16, [R1+0x3870] ;  /* 0x0038700001107983 */ /* 0x000f620000100c00 */
[----:B------:R-:W-:Y:S03]  /*1a3d0*/  BSSY.RECONVERGENT B0, `(.L_x_90) ;  /* 0x000006f000007945 */ /* 0x000fe60003800200 */
[----:B------:R1:W-:Y:S04]  /*1a3e0*/  STL.128 [R1+0x2000], RZ ;  /* 0x002000ff01007387 */ /* 0x0003e80000100c00 */
[----:B------:R1:W-:Y:S04]  /*1a3f0*/  STL.128 [R1+0x2010], RZ ;  /* 0x002010ff01007387 */ /* 0x0003e80000100c00 */
[----:B------:R1:W-:Y:S04]  /*1a400*/  STL.128 [R1+0x2020], RZ ;  /* 0x002020ff01007387 */ /* 0x0003e80000100c00 */
[----:B------:R1:W-:Y:S04]  /*1a410*/  STL.128 [R1+0x2030], RZ ;  /* 0x002030ff01007387 */ /* 0x0003e80000100c00 */
[----:B------:R1:W-:Y:S04]  /*1a420*/  STL.128 [R1+0x2040], RZ ;  /* 0x002040ff01007387 */ /* 0x0003e80000100c00 */
[----:B------:R1:W-:Y:S04]  /*1a430*/  STL.128 [R1+0x2050], RZ ;  /* 0x002050ff01007387 */ /* 0x0003e80000100c00 */
[----:B------:R1:W-:Y:S04]  /*1a440*/  STL.128 [R1+0x2060], RZ ;  /* 0x002060ff01007387 */ /* 0x0003e80000100c00 */
[----:B------:R1:W-:Y:S04]  /*1a450*/  STL.128 [R1+0x2070], RZ ;  /* 0x002070ff01007387 */ /* 0x0003e80000100c00 */
[----:B--2---:R1:W-:Y:S04]  /*1a460*/  STL.128 [R1+0x40], R20 ;  /* 0x0000401401007387 */ /* 0x0043e80000100c00 */
[----:B---3--:R1:W-:Y:S04]  /*1a470*/  STL.128 [R1+0x50], R24 ;  /* 0x0000501801007387 */ /* 0x0083e80000100c00 */
[----:B----4-:R1:W-:Y:S04]  /*1a480*/  STL.128 [R1+0x60], R28 ;  /* 0x0000601c01007387 */ /* 0x0103e80000100c00 */
[----:B-----5:R1:W-:Y:S04]  /*1a490*/  STL.128 [R1+0x70], R32 ;  /* 0x0000702001007387 */ /* 0x0203e80000100c00 */
[----:B------:R1:W-:Y:S04]  /*1a4a0*/  STL.128 [R1+0x80], R36 ;  /* 0x0000802401007387 */ /* 0x0003e80000100c00 */
[----:B------:R1:W-:Y:S04]  /*1a4b0*/  STL.128 [R1+0x90], R40 ;  /* 0x0000902801007387 */ /* 0x0003e80000100c00 */
[----:B------:R1:W-:Y:S04]  /*1a4c0*/  STL.128 [R1+0xa0], R44 ;  /* 0x0000a02c01007387 */ /* 0x0003e80000100c00 */
[----:B------:R1:W-:Y:S04]  /*1a4d0*/  STL.128 [R1+0xb0], R48 ;  /* 0x0000b03001007387 */ /* 0x0003e80000100c00 */
[----:B------:R1:W-:Y:S01]  /*1a4e0*/  STL.128 [R1], R52 ;  /* 0x0000003401007387 */ /* 0x0003e20000100c00 */
[----:B------:R-:W-:-:S02]  /*1a4f0*/  IMAD.MOV.U32 R5, RZ, RZ, R54 ;  /* 0x000000ffff057224 */ /* 0x000fc400078e0036 */
[----:B------:R-:W-:Y:S01]  /*1a500*/  IMAD.MOV.U32 R87, RZ, RZ, R55 ;  /* 0x000000ffff577224 */ /* 0x000fe200078e0037 */
[----:B------:R1:W-:Y:S01]  /*1a510*/  STL.128 [R1+0x10], R56 ;  /* 0x0000103801007387 */ /* 0x0003e20000100c00 */
[----:B------:R-:W-:Y:S02]  /*1a520*/  IMAD.MOV.U32 R85, RZ, RZ, R56 ;  /* 0x000000ffff557224 */ /* 0x000fe400078e0038 */
[----:B------:R-:W-:Y:S01]  /*1a530*/  IMAD.MOV.U32 R91, RZ, RZ, R57 ;  /* 0x000000ffff5b7224 */ /* 0x000fe200078e0039 */
[----:B------:R1:W-:Y:S01]  /*1a540*/  STL.128 [R1+0xc0], R8 ;  /* 0x0000c00801007387 */ /* 0x0003e20000100c00 */
[----:B------:R-:W-:Y:S01]  /*1a550*/  ISETP.NE.U32.AND P0, PT, R8, RZ, PT ;  /* 0x000000ff0800720c */ /* 0x000fe20003f05070 */
[----:B------:R-:W-:Y:S02]  /*1a560*/  IMAD.MOV.U32 R89, RZ, RZ, R58 ;  /* 0x000000ffff597224 */ /* 0x000fe400078e003a */
[----:B------:R1:W-:Y:S01]  /*1a570*/  STL.128 [R1+0x20], R12 ;  /* 0x0000200c01007387 */ /* 0x0003e20000100c00 */
[----:B------:R-:W-:-:S03]  /*1a580*/  ISETP.NE.AND.EX P0, PT, R9, RZ, PT, P0 ;  /* 0x000000ff0900720c */ /* 0x000fc60003f05300 */
[----:B------:R1:W-:Y:S10]  /*1a590*/  STL.128 [R1+0x30], R16 ;  /* 0x0000301001007387 */ /* 0x0003f40000100c00 */
[----:B------:R-:W-:Y:S05]  /*1a5a0*/  @!P0 BRA `(.L_x_91) ;  /* 0x0000000400448947 */ /* 0x000fea0003800000 */
[C---:B------:R-:W-:Y:S01]  /*1a5b0*/  ISETP.GE.U32.AND P0, PT, R8.reuse, 0x4, PT ;  /* 0x000000040800780c */ /* 0x040fe20003f06070 */
[----:B------:R-:W-:Y:S01]  /*1a5c0*/  BSSY.RECONVERGENT B1, `(.L_x_92) ;  /* 0x0000040000017945 */ /* 0x000fe20003800200 */
[----:B-1----:R-:W-:Y:S01]  /*1a5d0*/  LOP3.LUT R26, R8, 0x3, RZ, 0xc0, !PT ;  /* 0x00000003081a7812 */ /* 0x002fe200078ec0ff */
[----:B------:R-:W-:Y:S01]  /*1a5e0*/  IMAD.MOV.U32 R4, RZ, RZ, RZ ;  /* 0x000000ffff047224 */ /* 0x000fe200078e00ff */
[----:B------:R-:W-:-:S13]  /*1a5f0*/  ISETP.GE.U32.AND.EX P0, PT, R9, RZ, PT, P0 ;  /* 0x000000ff0900720c */ /* 0x000fda0003f06100 */
[----:B------:R-:W-:Y:S05]  /*1a600*/  @!P0 BRA `(.L_x_93) ;  /* 0x0000000000ec8947 */ /* 0x000fea0003800000 */
[----:B------:R-:W-:Y:S01]  /*1a610*/  LOP3.LUT R4, R8, 0xfffffffc, RZ, 0xc0, !PT ;  /* 0xfffffffc08047812 */ /* 0x000fe200078ec0ff */
[----:B------:R-:W-:Y:S01]  /*1a620*/  BSSY.RELIABLE B2, `(.L_x_94) ;  /* 0x0000030000027945 */ /* 0x000fe20003800100 */
[----:B------:R-:W-:Y:S02]  /*1a630*/  IMAD.MOV.U32 R23, RZ, RZ, R9 ;  /* 0x000000ffff177224 */ /* 0x000fe400078e0009 */
[----:B------:R-:W-:Y:S01]  /*1a640*/  ISETP.GT.U32.AND P0, PT, R4, RZ, PT ;  /* 0x000000ff0400720c */ /* 0x000fe20003f04070 */
[----:B------:R-:W-:Y:S02]  /*1a650*/  VIADD R24, R1, 0x40 ;  /* 0x0000004001187836 */ /* 0x000fe40000000000 */
[----:B------:R-:W-:Y:S01]  /*1a660*/  IMAD.U32 R25, RZ, RZ, UR10 ;  /* 0x0000000aff197e24 */ /* 0x000fe2000f8e00ff */
[----:B------:R-:W-:Y:S01]  /*1a670*/  ISETP.GT.AND.EX P0, PT, R9, RZ, PT, P0 ;  /* 0x000000ff0900720c */ /* 0x000fe20003f04300 */
[----:B------:R-:W-:-:S12]  /*1a680*/  IMAD.MOV.U32 R22, RZ, RZ, R4 ;  /* 0x000000ffff167224 */ /* 0x000fd800078e0004 */
[----:B------:R-:W-:Y:S05]  /*1a690*/  @!P0 BRA `(.L_x_95) ;  /* 0x0000000000a08947 */ /* 0x000fea0003800000 */
[----:B------:R-:W-:Y:S01]  /*1a6a0*/  ISETP.GT.U32.AND P1, PT, R22, 0xc, PT ;  /* 0x0000000c1600780c */ /* 0x000fe20003f24070 */
[----:B------:R-:W-:Y:S01]  /*1a6b0*/  BSSY.RECONVERGENT B3, `(.L_x_96) ;  /* 0x0000014000037945 */ /* 0x000fe20003800200 */
[----:B------:R-:W-:Y:S02]  /*1a6c0*/  PLOP3.LUT P0, PT, PT, PT, PT, 0x80, 0x8 ;  /* 0x000000000008781c */ /* 0x000fe40003f0f070 */
[----:B------:R-:W-:-:S13]  /*1a6d0*/  ISETP.GT.AND.EX P1, PT, R23, RZ, PT, P1 ;  /* 0x000000ff1700720c */ /* 0x000fda0003f24310 */
[----:B------:R-:W-:Y:S05]  /*1a6e0*/  @!P1 BRA `(.L_x_97) ;  /* 0x0000000000409947 */ /* 0x000fea0003800000 */
[----:B------:R-:W-:-:S13]  /*1a6f0*/  PLOP3.LUT P0, PT, PT, PT, PT, 0x8, 0x80 ;  /* 0x000000000080781c */ /* 0x000fda0003f0e170 */
.L_x_98:
[----:B------:R-:W2:Y:S04]  /*1a700*/  LDL R8, [R24] ;  /* 0x0000000018087983 */ /* 0x000ea80000100800 */
[----:B--2---:R-:W-:Y:S04]  /*1a710*/  STL [R25], R8 ;  /* 0x0000000819007387 */ /* 0x004fe80000100800 */
[----:B------:R-:W2:Y:S04]  /*1a720*/  LDL R9, [R24+0x4] ;  /* 0x0000040018097983 */ /* 0x000ea80000100800 */
[----:B--2---:R-:W-:Y:S04]  /*1a730*/  STL [R25+0x4], R9 ;  /* 0x0000040919007387 */ /* 0x004fe80000100800 */
[----:B------:R-:W2:Y:S01]  /*1a740*/  LDL R20, [R24+0x8] ;  /* 0x0000080018147983 */ /* 0x000ea20000100800 */
[----:B------:R-:W-:-:S04]  /*1a750*/  IADD3 R22, P1, PT, R22, -0x10, RZ ;  /* 0xfffffff016167810 */ /* 0x000fc80007f3e0ff */
[----:B------:R-:W-:Y:S02]  /*1a760*/  IADD3.X R23, PT, PT, R23, -0x1, RZ, P1, !PT ;  /* 0xffffffff17177810 */ /* 0x000fe40000ffe4ff */
[----:B------:R-:W-:-:S04]  /*1a770*/  ISETP.GT.U32.AND P1, PT, R22, 0xc, PT ;  /* 0x0000000c1600780c */ /* 0x000fc80003f24070 */
[----:B------:R-:W-:Y:S01]  /*1a780*/  ISETP.GT.AND.EX P1, PT, R23, RZ, PT, P1 ;  /* 0x000000ff1700720c */ /* 0x000fe20003f24310 */
[----:B--2---:R-:W-:Y:S04]  /*1a790*/  STL [R25+0x8], R20 ;  /* 0x0000081419007387 */ /* 0x004fe80000100800 */
[----:B------:R1:W2:Y:S02]  /*1a7a0*/  LDL R21, [R24+0xc] ;  /* 0x00000c0018157983 */ /* 0x0002a40000100800 */
[----:B-1----:R-:W-:Y:S02]  /*1a7b0*/  VIADD R24, R24, 0x10 ;  /* 0x0000001018187836 */ /* 0x002fe40000000000 */
[----:B--2---:R1:W-:Y:S02]  /*1a7c0*/  STL [R25+0xc], R21 ;  /* 0x00000c1519007387 */ /* 0x0043e40000100800 */
[----:B-1----:R-:W-:-:S02]  /*1a7d0*/  VIADD R25, R25, 0x10 ;  /* 0x0000001019197836 */ /* 0x002fc40000000000 */
[----:B------:R-:W-:Y:S05]  /*1a7e0*/  @P1 BRA `(.L_x_98) ;  /* 0xfffffffc00c41947 */ /* 0x000fea000383ffff */
.L_x_97:
[----:B------:R-:W-:Y:S05]  /*1a7f0*/  BSYNC.RECONVERGENT B3 ;  /* 0x0000000000037941 */ /* 0x000fea0003800200 */
.L_x_96:
[----:B------:R-:W-:Y:S01]  /*1a800*/  ISETP.GT.U32.AND P1, PT, R22, 0x4, PT ;  /* 0x000000041600780c */ /* 0x000fe20003f24070 */
[----:B------:R-:W-:Y:S03]  /*1a810*/  BSSY.RECONVERGENT B3, `(.L_x_99) ;  /* 0x000000c000037945 */ /* 0x000fe60003800200 */
[----:B------:R-:W-:-:S13]  /*1a820*/  ISETP.GT.AND.EX P1, PT, R23, RZ, PT, P1 ;  /* 0x000000ff1700720c */ /* 0x000fda0003f24310 */
[----:B------:R-:W-:Y:S05]  /*1a830*/  @!P1 BRA `(.L_x_100) ;  /* 0x0000000000249947 */ /* 0x000fea0003800000 */
[----:B------:R-:W2:Y:S01]  /*1a840*/  LDL R8, [R24] ;  /* 0x0000000018087983 */ /* 0x000ea20000100800 */
[----:B------:R-:W-:-:S03]  /*1a850*/  IADD3 R22, P1, PT, R22, -0x8, RZ ;  /* 0xfffffff816167810 */ /* 0x000fc60007f3e0ff */
[----:B--2---:R-:W-:Y:S04]  /*1a860*/  STL [R25], R8 ;  /* 0x0000000819007387 */ /* 0x004fe80000100800 */
[----:B------:R1:W2:Y:S01]  /*1a870*/  LDL R9, [R24+0x4] ;  /* 0x0000040018097983 */ /* 0x0002a20000100800 */
[----:B------:R-:W-:Y:S02]  /*1a880*/  PLOP3.LUT P0, PT, PT, PT, PT, 0x8, 0x80 ;  /* 0x000000000080781c */ /* 0x000fe40003f0e170 */
[----:B------:R-:W-:Y:S01]  /*1a890*/  IADD3.X R23, PT, PT, R23, -0x1, RZ, P1, !PT ;  /* 0xffffffff17177810 */ /* 0x000fe20000ffe4ff */
[----:B-1----:R-:W-:Y:S01]  /*1a8a0*/  VIADD R24, R24, 0x8 ;  /* 0x0000000818187836 */ /* 0x002fe20000000000 */
[----:B--2---:R1:W-:Y:S02]  /*1a8b0*/  STL [R25+0x4], R9 ;  /* 0x0000040919007387 */ /* 0x0043e40000100800 */
[----:B-1----:R-:W-:-:S07]  /*1a8c0*/  VIADD R25, R25, 0x8 ;  /* 0x0000000819197836 */ /* 0x002fce0000000000 */
.L_x_100:
[----:B------:R-:W-:Y:S05]  /*1a8d0*/  BSYNC.RECONVERGENT B3 ;  /* 0x0000000000037941 */ /* 0x000fea0003800200 */
.L_x_99:
[----:B------:R-:W-:-:S04]  /*1a8e0*/  ISETP.EQ.U32.AND P1, PT, R22, RZ, PT ;  /* 0x000000ff1600720c */ /* 0x000fc80003f22070 */
[----:B------:R-:W-:-:S13]  /*1a8f0*/  ISETP.EQ.AND.EX P1, PT, R23, RZ, PT, P1 ;  /* 0x000000ff1700720c */ /* 0x000fda0003f22310 */
[----:B------:R-:W-:Y:S05]  /*1a900*/  @!P0 BREAK.RELIABLE P1, B2 ;  /* 0x0000000000028942 */ /* 0x000fea0000800100 */
[----:B------:R-:W-:Y:S05]  /*1a910*/  @!P0 BRA P1, `(.L_x_93) ;  /* 0x0000000000288947 */ /* 0x000fea0000800000 */
.L_x_95:
[----:B------:R-:W-:Y:S05]  /*1a920*/  BSYNC.RELIABLE B2 ;  /* 0x0000000000027941 */ /* 0x000fea0003800100 */
.L_x_94:
[----:B------:R1:W2:Y:S01]  /*1a930*/  LDL R8, [R24] ;  /* 0x0000000018087983 */ /* 0x0002a20000100800 */
[----:B------:R-:W-:-:S04]  /*1a940*/  IADD3 R22, P0, PT, R22, -0x4, RZ ;  /* 0xfffffffc16167810 */ /* 0x000fc80007f1e0ff */
[----:B------:R-:W-:Y:S02]  /*1a950*/  IADD3.X R23, PT, PT, R23, -0x1, RZ, P0, !PT ;  /* 0xffffffff17177810 */ /* 0x000fe400007fe4ff */
[----:B------:R-:W-:Y:S01]  /*1a960*/  ISETP.NE.U32.AND P0, PT, R22, RZ, PT ;  /* 0x000000ff1600720c */ /* 0x000fe20003f05070 */
[----:B-1----:R-:W-:-:S03]  /*1a970*/  VIADD R24, R24, 0x4 ;  /* 0x0000000418187836 */ /* 0x002fc60000000000 */
[----:B------:R-:W-:Y:S01]  /*1a980*/  ISETP.NE.AND.EX P0, PT, R23, RZ, PT, P0 ;  /* 0x000000ff1700720c */ /* 0x000fe20003f05300 */
[----:B--2---:R1:W-:Y:S02]  /*1a990*/  STL [R25], R8 ;  /* 0x0000000819007387 */ /* 0x0043e40000100800 */
[----:B-1----:R-:W-:-:S10]  /*1a9a0*/  VIADD R25, R25, 0x4 ;  /* 0x0000000419197836 */ /* 0x002fd40000000000 */
[----:B------:R-:W-:Y:S05]  /*1a9b0*/  @P0 BRA `(.L_x_94) ;  /* 0xfffffffc00dc0947 */ /* 0x000fea000383ffff */
.L_x_93:
[----:B------:R-:W-:Y:S05]  /*1a9c0*/  BSYNC.RECONVERGENT B1 ;  /* 0x0000000000017941 */ /* 0x000fea0003800200 */
.L_x_92:
[----:B------:R-:W-:-:S04]  /*1a9d0*/  ISETP.NE.U32.AND P0, PT, R26, RZ, PT ;  /* 0x000000ff1a00720c */ /* 0x000fc80003f05070 */
[----:B------:R-:W-:-:S13]  /*1a9e0*/  ISETP.NE.AND.EX P0, PT, RZ, RZ, PT, P0 ;  /* 0x000000ffff00720c */ /* 0x000fda0003f05300 */
[----:B------:R-:W-:Y:S05]  /*1a9f0*/  @!P0 BRA `(.L_x_91) ;  /* 0x0000000000308947 */ /* 0x000fea0003800000 */
[----:B------:R-:W-:-:S05]  /*1aa00*/  IMAD.IADD R9, R1, 0x1, R4 ;  /* 0x0000000101097824 */ /* 0x000fca00078e0204 */
[----:B------:R-:W2:Y:S01]  /*1aa10*/  LDL.U8 R4, [R9+0x40] ;  /* 0x0000400009047983 */ /* 0x000ea20000100000 */
[----:B------:R-:W-:-:S04]  /*1aa20*/  ISETP.NE.U32.AND P0, PT, R26, 0x1, PT ;  /* 0x000000011a00780c */ /* 0x000fc80003f05070 */
[----:B------:R-:W-:Y:S01]  /*1aa30*/  ISETP.NE.AND.EX P0, PT, RZ, RZ, PT, P0 ;  /* 0x000000ffff00720c */ /* 0x000fe20003f05300 */
[----:B--2---:R2:W-:-:S12]  /*1aa40*/  STL.U8 [R9+0x2000], R4 ;  /* 0x0020000409007387 */ /* 0x0045d80000100000 */
[----:B------:R-:W-:Y:S05]  /*1aa50*/  @!P0 BRA `(.L_x_91) ;  /* 0x0000000000188947 */ /* 0x000fea0003800000 */
[----:B------:R-:W-:Y:S01]  /*1aa60*/  ISETP.NE.U32.AND P0, PT, R26, 0x2, PT ;  /* 0x000000021a00780c */ /* 0x000fe20003f05070 */
[----:B--2---:R-:W2:Y:S03]  /*1aa70*/  LDL.U8 R4, [R9+0x41] ;  /* 0x0000410009047983 */ /* 0x004ea60000100000 */
[----:B------:R-:W-:-:S13]  /*1aa80*/  ISETP.NE.AND.EX P0, PT, RZ, RZ, PT, P0 ;  /* 0x000000ffff00720c */ /* 0x000fda0003f05300 */
[----:B------:R-:W3:Y:S04]  /*1aa90*/  @P0 LDL.U8 R8, [R9+0x42] ;  /* 0x0000420009080983 */ /* 0x000ee80000100000 */
[----:B--2---:R4:W-:Y:S04]  /*1aaa0*/  STL.U8 [R9+0x2001], R4 ;  /* 0x0020010409007387 */ /* 0x0049e80000100000 */
[----:B---3--:R4:W-:Y:S02]  /*1aab0*/  @P0 STL.U8 [R9+0x2002], R8 ;  /* 0x0020020809000387 */ /* 0x0089e40000100000 */
.L_x_91:
[----:B------:R-:W-:Y:S05]  /*1aac0*/  BSYNC.RECONVERGENT B0 ;  /* 0x0000000000007941 */ /* 0x000fea0003800200 */
.L_x_90:
[----:B-1----:R-:W3:Y:S01]  /*1aad0*/  LDL.128 R48, [R1+0x2000] ;  /* 0x0020000001307983 */ /* 0x002ee20000100c00 */
[----:B------:R-:W1:Y:S03]  /*1aae0*/  LDCU.64 UR12, c[0x3][0x20] ;  /* 0x00c00400ff0c77ac */ /* 0x000e660008000a00 */
[----:B------:R-:W5:Y:S01]  /*1aaf0*/  LDL.128 R20, [R1+0x2010] ;  /* 0x0020100001147983 */ /* 0x000f620000100c00 */
[----:B------:R-:W0:Y:S03]  /*1ab00*/  LDCU.64 UR14, c[0x3][0x18] ;  /* 0x00c00300ff0e77ac */ /* 0x000e260008000a00 */
[----:B------:R-:W5:Y:S01]  /*1ab10*/  LDL.128 R24, [R1+0x2020] ;  /* 0x0020200001187983 */ /* 0x000f620000100c00 */
[----:B------:R-:W1:Y:S03]  /*1ab20*/  LDCU.64 UR20, c[0x3][0x38] ;  /* 0x00c00700ff1477ac */ /* 0x000e660008000a00 */
[----:B------:R-:W5:Y:S01]  /*1ab30*/  LDL.128 R28, [R1+0x2030] ;  /* 0x00203000011c7983 */ /* 0x000f620000100c00 */
[----:B------:R-:W1:Y:S03]  /*1ab40*/  LDCU.64 UR22, c[0x3][0x10] ;  /* 0x00c00200ff1677ac */ /* 0x000e660008000a00 */
[----:B------:R-:W5:Y:S01]  /*1ab50*/  LDL.128 R32, [R1+0x2040] ;  /* 0x0020400001207983 */ /* 0x000f620000100c00 */
[----:B------:R-:W0:Y:S03]  /*1ab60*/  LDCU.64 UR24, c[0x3][0x8] ;  /* 0x00c00100ff1877ac */ /* 0x000e260008000a00 */
[----:B------:R-:W5:Y:S01]  /*1ab70*/  LDL.128 R36, [R1+0x2050] ;  /* 0x0020500001247983 */ /* 0x000f620000100c00 */
[----:B------:R-:W2:Y:S03]  /*1ab80*/  LDCU.64 UR26, c[0x3][0x28] ;  /* 0x00c00500ff1a77ac */ /* 0x000ea60008000a00 */
[----:B------:R-:W5:Y:S01]  /*1ab90*/  LDL.128 R40, [R1+0x2060] ;  /* 0x0020600001287983 */ /* 0x000f620000100c00 */
[----:B------:R-:W4:Y:S03]  /*1aba0*/  LDCU.64 UR28, c[0x3][URZ] ;  /* 0x00c00000ff1c77ac */ /* 0x000f260008000a00 */
[----:B------:R-:W5:Y:S01]  /*1abb0*/  LDL.128 R44, [R1+0x2070] ;  /* 0x00207000012c7983 */ /* 0x000f620000100c00 */
[----:B------:R-:W-:Y:S01]  /*1abc0*/  IMAD.MOV.U32 R88, RZ, RZ, R121 ;  /* 0x000000ffff587224 */ /* 0x000fe200078e0079 */
[----:B------:R-:W-:Y:S01]  /*1abd0*/  UMOV UR6, URZ ;  /* 0x000000ff00067c82 */ /* 0x000fe20008000000 */
[----:B------:R-:W-:-:S02]  /*1abe0*/  IMAD.MOV.U32 R90, RZ, RZ, R119 ;  /* 0x000000ffff5a7224 */ /* 0x000fc400078e0077 */
[----:B--2---:R-:W-:Y:S02]  /*1abf0*/  IMAD.U32 R86, RZ, RZ, UR26 ;  /* 0x0000001aff567e24 */ /* 0x004fe4000f8e00ff */
[----:B----4-:R-:W-:Y:S02]  /*1ac00*/  IMAD.U32 R92, RZ, RZ, UR28 ;  /* 0x0000001cff5c7e24 */ /* 0x010fe4000f8e00ff */
[----:B------:R-:W-:Y:S01]  /*1ac10*/  IMAD.U32 R97, RZ, RZ, UR29 ;  /* 0x0000001dff617e24 */ /* 0x000fe2000f8e00ff */
[C---:B---3--:R-:W-:Y:S02]  /*1ac20*/  PRMT R56, R50.reuse, 0x7771, RZ ;  /* 0x0000777132387816 */ /* 0x048fe400000000ff */
[C---:B------:R-:W-:Y:S02]  /*1ac30*/  PRMT R54, R50.reuse, 0x7772, RZ ;  /* 0x0000777232367816 */ /* 0x040fe400000000ff */
[----:B------:R-:W-:Y:S01]  /*1ac40*/  PRMT R8, R50, 0x7773, RZ ;  /* 0x0000777332087816 */ /* 0x000fe200000000ff */
[----:B------:R-:W-:Y:S01]  /*1ac50*/  IMAD.WIDE.U32 R56, R56, 0x100, RZ ;  /* 0x0000010038387825 */ /* 0x000fe200078e00ff */
[----:B------:R-:W-:-:S02]  /*1ac60*/  PRMT R93, R50, 0x7770, RZ ;  /* 0x00007770325d7816 */ /* 0x000fc400000000ff */
[----:B------:R-:W-:Y:S01]  /*1ac70*/  PRMT R50, R49, 0x7771, RZ ;  /* 0x0000777131327816 */ /* 0x000fe200000000ff */
[----:B------:R-:W-:Y:S01]  /*1ac80*/  IMAD.WIDE.U32 R54, R54, 0x10000, RZ ;  /* 0x0001000036367825 */ /* 0x000fe200078e00ff */
[----:B------:R-:W-:-:S03]  /*1ac90*/  PRMT R4, R51, 0x7770, RZ ;  /* 0x0000777033047816 */ /* 0x000fc600000000ff */
[----:B------:R-:W-:-:S05]  /*1aca0*/  IMAD.WIDE.U32 R8, R8, 0x1000000, RZ ;  /* 0x0100000008087825 */ /* 0x000fca00078e00ff */
[----:B------:R-:W-:Y:S02]  /*1acb0*/  LOP3.LUT R9, R9, R55, R57, 0xfe, !PT ;  /* 0x0000003709097212 */ /* 0x000fe400078efe39 */
[----:B------:R-:W-:Y:S01]  /*1acc0*/  LOP3.LUT R57, R56, 0xff, R93, 0xf8, !PT ;  /* 0x000000ff38397812 */ /* 0x000fe200078ef85d */
[----:B------:R-:W-:Y:S01]  /*1acd0*/  IMAD.SHL.U32 R56, R50, 0x100, RZ ;  /* 0x0000010032387824 */ /* 0x000fe200078e00ff */
        /* <DEDUP_REMOVED lines=8> */
[----:B------:R-:W-:Y:S01]  /*1ad60*/  LOP3.LUT R56, R56, 0xff00, RZ, 0xc0, !PT ;  /* 0x0000ff0038387812 */ /* 0x000fe200078ec0ff */
[----:B------:R-:W-:Y:S01]  /*1ad70*/  IMAD.U32 R9, R9, 0x10000, RZ ;  /* 0x0001000009097824 */ /* 0x000fe200078e00ff */
[----:B------:R-:W-:Y:S02]  /*1ad80*/  LOP3.LUT R4, R8, R54, R57, 0xfe, !PT ;  /* 0x0000003608047212 */ /* 0x000fe400078efe39 */
[----:B------:R-:W-:Y:S02]  /*1ad90*/  LOP3.LUT R56, R56, 0xff, R55, 0xf8, !PT ;  /* 0x000000ff38387812 */ /* 0x000fe400078ef837 */
[----:B------:R-:W-:-:S02]  /*1ada0*/  LOP3.LUT R93, R93, 0xff0000, R50, 0xf8, !PT ;  /* 0x00ff00005d5d7812 */ /* 0x000fc400078ef832 */
[C---:B-----5:R-:W-:Y:S02]  /*1adb0*/  PRMT R50, R22.reuse, 0x7771, RZ ;  /* 0x0000777116327816 */ /* 0x060fe400000000ff */
[C---:B------:R-:W-:Y:S02]  /*1adc0*/  PRMT R8, R22.reuse, 0x7772, RZ ;  /* 0x0000777216087816 */ /* 0x040fe400000000ff */
[----:B------:R-:W-:Y:S02]  /*1add0*/  PRMT R54, R22, 0x7773, RZ ;  /* 0x0000777316367816 */ /* 0x000fe400000000ff */
[----:B------:R-:W-:Y:S01]  /*1ade0*/  LOP3.LUT R95, R56, 0xff0000, R9, 0xf8, !PT ;  /* 0x00ff0000385f7812 */ /* 0x000fe200078ef809 */
[----:B------:R-:W-:Y:S01]  /*1adf0*/  IMAD.WIDE.U32 R8, R8, 0x10000, RZ ;  /* 0x0001000008087825 */ /* 0x000fe200078e00ff */
[----:B------:R-:W-:Y:S02]  /*1ae00*/  PRMT R49, R49, 0x7773, RZ ;  /* 0x0000777331317816 */ /* 0x000fe400000000ff */
[----:B------:R-:W-:Y:S01]  /*1ae10*/  PRMT R56, R51, 0x7773, RZ ;  /* 0x0000777333387816 */ /* 0x000fe200000000ff */
[----:B------:R-:W-:Y:S01]  /*1ae20*/  IMAD.WIDE.U32 R50, R50, 0x100, RZ ;  /* 0x0000010032327825 */ /* 0x000fe200078e00ff */
[----:B------:R-:W-:-:S03]  /*1ae30*/  PRMT R57, R23, 0x7770, RZ ;  /* 0x0000777017397816 */ /* 0x000fc600000000ff */
[----:B------:R-:W-:-:S04]  /*1ae40*/  IMAD.WIDE.U32 R54, R54, 0x1000000, RZ ;  /* 0x0100000036367825 */ /* 0x000fc800078e00ff */
[----:B------:R-:W-:Y:S01]  /*1ae50*/  IMAD.SHL.U32 R58, R49, 0x1000000, RZ ;  /* 0x01000000313a7824 */ /* 0x000fe200078e00ff */
[----:B------:R-:W-:Y:S01]  /*1ae60*/  PRMT R49, R21, 0x7771, RZ ;  /* 0x0000777115317816 */ /* 0x000fe200000000ff */
[----:B------:R-:W-:Y:S01]  /*1ae70*/  IMAD.SHL.U32 R56, R56, 0x1000000, RZ ;  /* 0x0100000038387824 */ /* 0x000fe200078e00ff */
[----:B------:R-:W-:Y:S02]  /*1ae80*/  LOP3.LUT R84, R55, R9, R51, 0xfe, !PT ;  /* 0x0000000937547212 */ /* 0x000fe400078efe33 */
[----:B------:R-:W-:Y:S01]  /*1ae90*/  PRMT R9, R23, 0x7771, RZ ;  /* 0x0000777117097816 */ /* 0x000fe200000000ff */
[----:B------:R-:W-:Y:S01]  /*1aea0*/  IMAD.SHL.U32 R49, R49, 0x100, RZ ;  /* 0x0000010031317824 */ /* 0x000fe200078e00ff */
[----:B------:R-:W-:Y:S02]  /*1aeb0*/  LOP3.LUT R93, R56, R93, RZ, 0xfc, !PT ;  /* 0x0000005d385d7212 */ /* 0x000fe400078efcff */
[----:B------:R-:W-:Y:S01]  /*1aec0*/  LOP3.LUT R56, R84, 0xff, R57, 0xf8, !PT ;  /* 0x000000ff54387812 */ /* 0x000fe200078ef839 */
[----:B------:R-:W-:Y:S01]  /*1aed0*/  IMAD.SHL.U32 R9, R9, 0x100, RZ ;  /* 0x0000010009097824 */ /* 0x000fe200078e00ff */
[----:B------:R-:W-:Y:S01]  /*1aee0*/  LOP3.LUT R95, R58, R95, RZ, 0xfc, !PT ;  /* 0x0000005f3a5f7212 */ /* 0x000fe200078efcff */
[----:B------:R-:W-:Y:S01]  /*1aef0*/  IMAD.U32 R84, RZ, RZ, UR27 ;  /* 0x0000001bff547e24 */ /* 0x000fe2000f8e00ff */
[----:B------:R-:W-:-:S02]  /*1af00*/  PRMT R55, R21, 0x7770, RZ ;  /* 0x0000777015377816 */ /* 0x000fc400000000ff */
[----:B------:R-:W-:Y:S01]  /*1af10*/  LOP3.LUT R58, R49, 0xff00, RZ, 0xc0, !PT ;  /* 0x0000ff00313a7812 */ /* 0x000fe200078ec0ff */
[----:B------:R-:W-:Y:S01]  /*1af20*/  IMAD.MOV.U32 R49, RZ, RZ, R95 ;  /* 0x000000ffff317224 */ /* 0x000fe200078e005f */
[----:B------:R-:W-:Y:S01]  /*1af30*/  PRMT R51, R21, 0x7772, RZ ;  /* 0x0000777215337816 */ /* 0x000fe200000000ff */
[----:B------:R-:W-:Y:S01]  /*1af40*/  IMAD.MOV.U32 R95, RZ, RZ, R52 ;  /* 0x000000ffff5f7224 */ /* 0x000fe200078e0034 */
[----:B------:R-:W-:Y:S02]  /*1af50*/  LOP3.LUT R56, R56, 0xff00, R9, 0xf8, !PT ;  /* 0x0000ff0038387812 */ /* 0x000fe400078ef809 */
[----:B------:R-:W-:Y:S02]  /*1af60*/  PRMT R9, R23, 0x7772, RZ ;  /* 0x0000777217097816 */ /* 0x000fe400000000ff */
[----:B------:R-:W-:Y:S01]  /*1af70*/  LOP3.LUT R58, R58, 0xff, R55, 0xf8, !PT ;  /* 0x000000ff3a3a7812 */ /* 0x000fe200078ef837 */
[----:B------:R-:W-:Y:S01]  /*1af80*/  IMAD.U32 R55, R51, 0x10000, RZ ;  /* 0x0001000033377824 */ /* 0x000fe200078e00ff */
[----:B------:R-:W-:Y:S01]  /*1af90*/  PRMT R51, R21, 0x7773, RZ ;  /* 0x0000777315337816 */ /* 0x000fe200000000ff */
[----:B------:R-:W-:Y:S01]  /*1afa0*/  IMAD.U32 R9, R9, 0x10000, RZ ;  /* 0x0001000009097824 */ /* 0x000fe200078e00ff */
[----:B------:R-:W-:-:S02]  /*1afb0*/  PRMT R23, R23, 0x7773, RZ ;  /* 0x0000777317177816 */ /* 0x000fc400000000ff */
[----:B------:R-:W-:Y:S01]  /*1afc0*/  PRMT R21, R22, 0x7770, RZ ;  /* 0x0000777016157816 */ /* 0x000fe200000000ff */
[----:B------:R-:W-:Y:S01]  /*1afd0*/  IMAD.SHL.U32 R51, R51, 0x1000000, RZ ;  /* 0x0100000033337824 */ /* 0x000fe200078e00ff */
[----:B------:R-:W-:Y:S01]  /*1afe0*/  LOP3.LUT R58, R58, 0xff0000, R55, 0xf8, !PT ;  /* 0x00ff00003a3a7812 */ /* 0x000fe200078ef837 */
[----:B------:R-:W-:Y:S01]  /*1aff0*/  IMAD.SHL.U32 R23, R23, 0x1000000, RZ ;  /* 0x0100000017177824 */ /* 0x000fe200078e00ff */
[----:B------:R-:W-:Y:S01]  /*1b000*/  LOP3.LUT R21, R50, 0xff, R21, 0xf8, !PT ;  /* 0x000000ff32157812 */ /* 0x000fe200078ef815 */
[----:B------:R-:W-:Y:S01]  /*1b010*/  IMAD.MOV.U32 R50, RZ, RZ, R4 ;  /* 0x000000ffff327224 */ /* 0x000fe200078e0004 */
[----:B------:R-:W-:Y:S02]  /*1b020*/  LOP3.LUT R22, R56, 0xff0000, R9, 0xf8, !PT ;  /* 0x00ff000038167812 */ /* 0x000fe400078ef809 */
[----:B------:R-:W-:Y:S02]  /*1b030*/  PRMT R4, R25, 0x7771, RZ ;  /* 0x0000777119047816 */ /* 0x000fe400000000ff */
[----:B------:R-:W-:Y:S01]  /*1b040*/  LOP3.LUT R9, R51, R58, RZ, 0xfc, !PT ;  /* 0x0000003a33097212 */ /* 0x000fe200078efcff */
[----:B------:R-:W-:Y:S01]  /*1b050*/  IMAD.MOV.U32 R51, RZ, RZ, R93 ;  /* 0x000000ffff337224 */ /* 0x000fe200078e005d */
[----:B------:R-:W-:Y:S01]  /*1b060*/  LOP3.LUT R56, R54, R8, R21, 0xfe, !PT ;  /* 0x0000000836387212 */ /* 0x000fe200078efe15 */
[----:B------:R-:W-:Y:S01]  /*1b070*/  IMAD.SHL.U32 R4, R4, 0x100, RZ ;  /* 0x0000010004047824 */ /* 0x000fe200078e00ff */
[----:B------:R-:W-:Y:S01]  /*1b080*/  LOP3.LUT R23, R23, R22, RZ, 0xfc, !PT ;  /* 0x0000001617177212 */ /* 0x000fe200078efcff */
[----:B------:R-:W-:Y:S01]  /*1b090*/  IMAD.MOV.U32 R21, RZ, RZ, R9 ;  /* 0x000000ffff157224 */ /* 0x000fe200078e0009 */
[C---:B------:R-:W-:Y:S01]  /*1b0a0*/  PRMT R54, R26.reuse, 0x7771, RZ ;  /* 0x000077711a367816 */ /* 0x040fe200000000ff */
[----:B------:R2:W-:Y:S01]  /*1b0b0*/  STL.128 [R1+0x3450], R48 ;  /* 0x0034503001007387 */ /* 0x0005e20000100c00 */
[C---:B------:R-:W-:Y:S01]  /*1b0c0*/  PRMT R8, R26.reuse, 0x7772, RZ ;  /* 0x000077721a087816 */ /* 0x040fe200000000ff */
[----:B0-----:R-:W-:Y:S01]  /*1b0d0*/  IMAD.U32 R58, RZ, RZ, UR24 ;  /* 0x00000018ff3a7e24 */ /* 0x001fe2000f8e00ff */
[----:B------:R-:W-:Y:S01]  /*1b0e0*/  PRMT R22, R26, 0x7773, RZ ;  /* 0x000077731a167816 */ /* 0x000fe200000000ff */
[----:B------:R-:W-:Y:S01]  /*1b0f0*/  IMAD.WIDE.U32 R54, R54, 0x100, RZ ;  /* 0x0000010036367825 */ /* 0x000fe200078e00ff */
[----:B------:R-:W-:-:S02]  /*1b100*/  PRMT R57, R26, 0x7770, RZ ;  /* 0x000077701a397816 */ /* 0x000fc400000000ff */
[----:B------:R-:W-:Y:S01]  /*1b110*/  PRMT R26, R25, 0x7770, RZ ;  /* 0x00007770191a7816 */ /* 0x000fe200000000ff */
[----:B------:R-:W-:Y:S01]  /*1b120*/  IMAD.WIDE.U32 R8, R8, 0x10000, RZ ;  /* 0x0001000008087825 */ /* 0x000fe200078e00ff */
[----:B------:R-:W-:-:S03]  /*1b130*/  LOP3.LUT R57, R54, 0xff, R57, 0xf8, !PT ;  /* 0x000000ff36397812 */ /* 0x000fc600078ef839 */
[----:B------:R-:W-:Y:S02]  /*1b140*/  IMAD.MOV.U32 R93, RZ, RZ, R53 ;  /* 0x000000ffff5d7224 */ /* 0x000fe400078e0035 */
[----:B--2---:R-:W-:Y:S01]  /*1b150*/  IMAD.WIDE.U32 R48, R22, 0x1000000, RZ ;  /* 0x0100000016307825 */ /* 0x004fe200078e00ff */
[----:B------:R-:W-:Y:S02]  /*1b160*/  LOP3.LUT R51, R4, 0xff00, RZ, 0xc0, !PT ;  /* 0x0000ff0004337812 */ /* 0x000fe400078ec0ff */
[----:B------:R-:W-:Y:S01]  /*1b170*/  PRMT R4, R27, 0x7771, RZ ;  /* 0x000077711b047816 */ /* 0x000fe200000000ff */
[----:B------:R-:W-:Y:S01]  /*1b180*/  IMAD.MOV.U32 R22, RZ, RZ, R56 ;  /* 0x000000ffff167224 */ /* 0x000fe200078e0038 */
[----:B------:R-:W-:Y:S02]  /*1b190*/  LOP3.LUT R54, R49, R9, R55, 0xfe, !PT ;  /* 0x0000000931367212 */ /* 0x000fe400078efe37 */
[----:B------:R-:W-:Y:S02]  /*1b1a0*/  PRMT R9, R27, 0x7770, RZ ;  /* 0x000077701b097816 */ /* 0x000fe400000000ff */
[----:B------:R0:W-:Y:S01]  /*1b1b0*/  STL.128 [R1+0x3460], R20 ;  /* 0x0034601401007387 */ /* 0x0001e20000100c00 */
[----:B------:R-:W-:-:S02]  /*1b1c0*/  LOP3.LUT R57, R48, R8, R57, 0xfe, !PT ;  /* 0x0000000830397212 */ /* 0x000fc400078efe39 */
[----:B------:R-:W-:Y:S01]  /*1b1d0*/  LOP3.LUT R49, R54, 0xff, R9, 0xf8, !PT ;  /* 0x000000ff36317812 */ /* 0x000fe200078ef809 */
[----:B------:R-:W-:Y:S01]  /*1b1e0*/  IMAD.U32 R54, RZ, RZ, UR14 ;  /* 0x0000000eff367e24 */ /* 0x000fe2000f8e00ff */
[----:B------:R-:W-:Y:S02]  /*1b1f0*/  PRMT R9, R25, 0x7772, RZ ;  /* 0x0000777219097816 */ /* 0x000fe400000000ff */
[----:B------:R-:W-:Y:S01]  /*1b200*/  LOP3.LUT R26, R51, 0xff, R26, 0xf8, !PT ;  /* 0x000000ff331a7812 */ /* 0x000fe200078ef81a */
[----:B------:R-:W-:Y:S01]  /*1b210*/  IMAD.U32 R51, RZ, RZ, UR15 ;  /* 0x0000000fff337e24 */ /* 0x000fe2000f8e00ff */
[C---:B------:R-:W-:Y:S01]  /*1b220*/  PRMT R8, R30.reuse, 0x7772, RZ ;  /* 0x000077721e087816 */ /* 0x040fe200000000ff */
[----:B------:R-:W-:Y:S01]  /*1b230*/  IMAD.U32 R9, R9, 0x10000, RZ ;  /* 0x0001000009097824 */ /* 0x000fe200078e00ff */
[----:B------:R-:W-:Y:S02]  /*1b240*/  PRMT R48, R30, 0x7773, RZ ;  /* 0x000077731e307816 */ /* 0x000fe400000000ff */
[----:B------:R-:W-:-:S02]  /*1b250*/  PRMT R25, R25, 0x7773, RZ ;  /* 0x0000777319197816 */ /* 0x000fc400000000ff */
[----:B------:R-:W-:Y:S01]  /*1b260*/  LOP3.LUT R26, R26, 0xff0000, R9, 0xf8, !PT ;  /* 0x00ff00001a1a7812 */ /* 0x000fe200078ef809 */
[----:B0-----:R-:W-:Y:S01]  /*1b270*/  IMAD.SHL.U32 R20, R4, 0x100, RZ ;  /* 0x0000010004147824 */ /* 0x001fe200078e00ff */
[C---:B------:R-:W-:Y:S01]  /*1b280*/  PRMT R4, R27.reuse, 0x7772, RZ ;  /* 0x000077721b047816 */ /* 0x040fe200000000ff */
[----:B------:R-:W-:Y:S01]  /*1b290*/  IMAD.WIDE.U32 R8, R8, 0x10000, RZ ;  /* 0x0001000008087825 */ /* 0x000fe200078e00ff */
[----:B------:R-:W-:Y:S02]  /*1b2a0*/  PRMT R27, R27, 0x7773, RZ ;  /* 0x000077731b1b7816 */ /* 0x000fe400000000ff */
[----:B------:R-:W-:Y:S01]  /*1b2b0*/  LOP3.LUT R49, R49, 0xff00, R20, 0xf8, !PT ;  /* 0x0000ff0031317812 */ /* 0x000fe200078ef814 */
[----:B------:R-:W-:Y:S01]  /*1b2c0*/  IMAD.U32 R4, R4, 0x10000, RZ ;  /* 0x0001000004047824 */ /* 0x000fe200078e00ff */
[----:B------:R-:W-:Y:S01]  /*1b2d0*/  PRMT R20, R30, 0x7771, RZ ;  /* 0x000077711e147816 */ /* 0x000fe200000000ff */
[----:B------:R-:W-:Y:S01]  /*1b2e0*/  IMAD.SHL.U32 R27, R27, 0x1000000, RZ ;  /* 0x010000001b1b7824 */ /* 0x000fe200078e00ff */
[----:B------:R-:W-:Y:S01]  /*1b2f0*/  PRMT R22, R31, 0x7770, RZ ;  /* 0x000077701f167816 */ /* 0x000fe200000000ff */
[----:B------:R-:W-:Y:S01]  /*1b300*/  IMAD.SHL.U32 R25, R25, 0x1000000, RZ ;  /* 0x0100000019197824 */ /* 0x000fe200078e00ff */
[----:B------:R-:W-:Y:S01]  /*1b310*/  LOP3.LUT R4, R49, 0xff0000, R4, 0xf8, !PT ;  /* 0x00ff000031047812 */ /* 0x000fe200078ef804 */
[----:B------:R-:W-:Y:S01]  /*1b320*/  IMAD.WIDE.U32 R20, R20, 0x100, RZ ;  /* 0x0000010014147825 */ /* 0x000fe200078e00ff */
[----:B------:R-:W-:-:S02]  /*1b330*/  PRMT R23, R30, 0x7770, RZ ;  /* 0x000077701e177816 */ /* 0x000fc400000000ff */
[----:B------:R-:W-:Y:S01]  /*1b340*/  LOP3.LUT R50, R27, R4, RZ, 0xfc, !PT ;  /* 0x000000041b327212 */ /* 0x000fe200078efcff */
[----:B------:R-:W-:Y:S01]  /*1b350*/  IMAD.WIDE.U32 R48, R48, 0x1000000, RZ ;  /* 0x0100000030307825 */ /* 0x000fe200078e00ff */
[----:B------:R-:W-:Y:S02]  /*1b360*/  PRMT R4, R29, 0x7771, RZ ;  /* 0x000077711d047816 */ /* 0x000fe400000000ff */
[----:B------:R-:W-:Y:S02]  /*1b370*/  LOP3.LUT R23, R20, 0xff, R23, 0xf8, !PT ;  /* 0x000000ff14177812 */ /* 0x000fe400078ef817 */
[----:B------:R-:W-:Y:S01]  /*1b380*/  LOP3.LUT R21, R49, R9, R21, 0xfe, !PT ;  /* 0x0000000931157212 */ /* 0x000fe200078efe15 */
[----:B------:R-:W-:Y:S01]  /*1b390*/  IMAD.SHL.U32 R9, R4, 0x100, RZ ;  /* 0x0000010004097824 */ /* 0x000fe200078e00ff */
[----:B------:R-:W-:Y:S02]  /*1b3a0*/  PRMT R4, R31, 0x7771, RZ ;  /* 0x000077711f047816 */ /* 0x000fe400000000ff */
[----:B------:R-:W-:-:S02]  /*1b3b0*/  LOP3.LUT R22, R21, 0xff, R22, 0xf8, !PT ;  /* 0x000000ff15167812 */ /* 0x000fc400078ef816 */
[----:B------:R-:W-:Y:S01]  /*1b3c0*/  LOP3.LUT R27, R9, 0xff00, RZ, 0xc0, !PT ;  /* 0x0000ff00091b7812 */ /* 0x000fe200078ec0ff */
[----:B------:R-:W-:Y:S01]  /*1b3d0*/  IMAD.SHL.U32 R21, R4, 0x100, RZ ;  /* 0x0000010004157824 */ /* 0x000fe200078e00ff */
        /* <DEDUP_REMOVED lines=9> */
[----:B-1----:R-:W-:Y:S01]  /*1b470*/  IMAD.U32 R50, RZ, RZ, UR22 ;  /* 0x00000016ff327e24 */ /* 0x002fe2000f8e00ff */
[----:B------:R-:W-:-:S02]  /*1b480*/  LOP3.LUT R49, R20, 0xff0000, R9, 0xf8, !PT ;  /* 0x00ff000014317812 */ /* 0x000fc400078ef809 */
[----:B------:R-:W-:Y:S02]  /*1b490*/  LOP3.LUT R30, R21, 0xff0000, R4, 0xf8, !PT ;  /* 0x00ff0000151e7812 */ /* 0x000fe400078ef804 */
[C---:B------:R-:W-:Y:S02]  /*1b4a0*/  PRMT R20, R34.reuse, 0x7771, RZ ;  /* 0x0000777122147816 */ /* 0x040fe400000000ff */
[C---:B------:R-:W-:Y:S02]  /*1b4b0*/  PRMT R8, R34.reuse, 0x7772, RZ ;  /* 0x0000777222087816 */ /* 0x040fe400000000ff */
[----:B------:R-:W-:Y:S01]  /*1b4c0*/  PRMT R4, R34, 0x7773, RZ ;  /* 0x0000777322047816 */ /* 0x000fe200000000ff */
[----:B------:R-:W-:Y:S01]  /*1b4d0*/  IMAD.WIDE.U32 R20, R20, 0x100, RZ ;  /* 0x0000010014147825 */ /* 0x000fe200078e00ff */
[----:B------:R-:W-:Y:S02]  /*1b4e0*/  LOP3.LUT R25, R25, R26, RZ, 0xfc, !PT ;  /* 0x0000001a19197212 */ /* 0x000fe400078efcff */
[----:B------:R-:W-:Y:S01]  /*1b4f0*/  PRMT R29, R29, 0x7773, RZ ;  /* 0x000077731d1d7816 */ /* 0x000fe200000000ff */
[----:B------:R-:W-:Y:S01]  /*1b500*/  IMAD.MOV.U32 R26, RZ, RZ, R57 ;  /* 0x000000ffff1a7224 */ /* 0x000fe200078e0039 */
[----:B------:R-:W-:Y:S01]  /*1b510*/  PRMT R31, R31, 0x7773, RZ ;  /* 0x000077731f1f7816 */ /* 0x000fe200000000ff */
[----:B------:R-:W-:Y:S01]  /*1b520*/  IMAD.WIDE.U32 R8, R8, 0x10000, RZ ;  /* 0x0001000008087825 */ /* 0x000fe200078e00ff */
[----:B------:R-:W-:-:S02]  /*1b530*/  LOP3.LUT R55, R10, UR12, RZ, 0x3c, !PT ;  /* 0x0000000c0a377c12 */ /* 0x000fc4000f8e3cff */
[----:B------:R0:W-:Y:S01]  /*1b540*/  STL.128 [R1+0x3470], R24 ;  /* 0x0034701801007387 */ /* 0x0001e20000100c00 */
[----:B------:R-:W-:Y:S01]  /*1b550*/  IMAD.WIDE.U32 R22, R4, 0x1000000, RZ ;  /* 0x0100000004167825 */ /* 0x000fe200078e00ff */
[----:B------:R-:W-:Y:S02]  /*1b560*/  PRMT R4, R35, 0x7770, RZ ;  /* 0x0000777023047816 */ /* 0x000fe400000000ff */
[----:B------:R-:W-:Y:S01]  /*1b570*/  LOP3.LUT R56, R11, UR13, RZ, 0x3c, !PT ;  /* 0x0000000d0b387c12 */ /* 0x000fe2000f8e3cff */
[----:B------:R-:W-:Y:S01]  /*1b580*/  IMAD.SHL.U32 R31, R31, 0x1000000, RZ ;  /* 0x010000001f1f7824 */ /* 0x000fe200078e00ff */
[----:B------:R-:W-:Y:S01]  /*1b590*/  LOP3.LUT R23, R23, R9, R21, 0xfe, !PT ;  /* 0x0000000917177212 */ /* 0x000fe200078efe15 */
[----:B------:R-:W-:Y:S01]  /*1b5a0*/  IMAD.U32 R57, RZ, RZ, UR25 ;  /* 0x00000019ff397e24 */ /* 0x000fe2000f8e00ff */
[----:B------:R-:W-:Y:S02]  /*1b5b0*/  PRMT R21, R33, 0x7770, RZ ;  /* 0x0000777021157816 */ /* 0x000fe400000000ff */
[----:B------:R-:W-:-:S02]  /*1b5c0*/  LOP3.LUT R23, R23, 0xff, R4, 0xf8, !PT ;  /* 0x000000ff17177812 */ /* 0x000fc400078ef804 */
[----:B------:R-:W-:Y:S02]  /*1b5d0*/  PRMT R4, R35, 0x7771, RZ ;  /* 0x0000777123047816 */ /* 0x000fe400000000ff */
[C---:B------:R-:W-:Y:S02]  /*1b5e0*/  PRMT R9, R33.reuse, 0x7772, RZ ;  /* 0x0000777221097816 */ /* 0x040fe400000000ff */
[C---:B0-----:R-:W-:Y:S01]  /*1b5f0*/  PRMT R24, R33.reuse, 0x7771, RZ ;  /* 0x0000777121187816 */ /* 0x041fe200000000ff */
[----:B------:R-:W-:Y:S01]  /*1b600*/  IMAD.SHL.U32 R4, R4, 0x100, RZ ;  /* 0x0000010004047824 */ /* 0x000fe200078e00ff */
[----:B------:R-:W-:Y:S01]  /*1b610*/  PRMT R33, R33, 0x7773, RZ ;  /* 0x0000777321217816 */ /* 0x000fe200000000ff */
[----:B------:R-:W-:Y:S01]  /*1b620*/  IMAD.U32 R9, R9, 0x10000, RZ ;  /* 0x0001000009097824 */ /* 0x000fe200078e00ff */
[----:B------:R-:W-:Y:S01]  /*1b630*/  LOP3.LUT R31, R31, R30, RZ, 0xfc, !PT ;  /* 0x0000001e1f1f7212 */ /* 0x000fe200078efcff */
[----:B------:R-:W-:Y:S02]  /*1b640*/  IMAD.SHL.U32 R24, R24, 0x100, RZ ;  /* 0x0000010018187824 */ /* 0x000fe400078e00ff */
[----:B------:R-:W-:-:S02]  /*1b650*/  IMAD.SHL.U32 R33, R33, 0x1000000, RZ ;  /* 0x0100000021217824 */ /* 0x000fc400078e00ff */
[----:B------:R-:W-:Y:S01]  /*1b660*/  IMAD.SHL.U32 R26, R29, 0x1000000, RZ ;  /* 0x010000001d1a7824 */ /* 0x000fe200078e00ff */
[----:B------:R-:W-:Y:S01]  /*1b670*/  LOP3.LUT R24, R24, 0xff00, RZ, 0xc0, !PT ;  /* 0x0000ff0018187812 */ /* 0x000fe200078ec0ff */
[----:B------:R-:W-:Y:S02]  /*1b680*/  IMAD.MOV.U32 R30, RZ, RZ, R48 ;  /* 0x000000ffff1e7224 */ /* 0x000fe400078e0030 */
[----:B------:R-:W-:Y:S01]  /*1b690*/  IMAD.U32 R48, RZ, RZ, UR21 ;  /* 0x00000015ff307e24 */ /* 0x000fe2000f8e00ff */
[----:B------:R-:W-:Y:S02]  /*1b6a0*/  LOP3.LUT R24, R24, 0xff, R21, 0xf8, !PT ;  /* 0x000000ff18187812 */ /* 0x000fe400078ef815 */
[----:B------:R-:W-:Y:S02]  /*1b6b0*/  LOP3.LUT R21, R23, 0xff00, R4, 0xf8, !PT ;  /* 0x0000ff0017157812 */ /* 0x000fe400078ef804 */
[C---:B------:R-:W-:Y:S02]  /*1b6c0*/  PRMT R4, R35.reuse, 0x7772, RZ ;  /* 0x0000777223047816 */ /* 0x040fe400000000ff */
[----:B------:R-:W-:-:S02]  /*1b6d0*/  PRMT R35, R35, 0x7773, RZ ;  /* 0x0000777323237816 */ /* 0x000fc400000000ff */
[----:B------:R-:W-:Y:S01]  /*1b6e0*/  LOP3.LUT R24, R24, 0xff0000, R9, 0xf8, !PT ;  /* 0x00ff000018187812 */ /* 0x000fe200078ef809 */
[----:B------:R-:W-:Y:S01]  /*1b6f0*/  IMAD.U32 R4, R4, 0x10000, RZ ;  /* 0x0001000004047824 */ /* 0x000fe200078e00ff */
[----:B------:R-:W-:Y:S01]  /*1b700*/  PRMT R9, R34, 0x7770, RZ ;  /* 0x0000777022097816 */ /* 0x000fe200000000ff */
[----:B------:R-:W-:Y:S01]  /*1b710*/  IMAD.SHL.U32 R35, R35, 0x1000000, RZ ;  /* 0x0100000023237824 */ /* 0x000fe200078e00ff */
[----:B------:R-:W-:Y:S02]  /*1b720*/  LOP3.LUT R33, R33, R24, RZ, 0xfc, !PT ;  /* 0x0000001821217212 */ /* 0x000fe400078efcff */
[----:B------:R-:W-:Y:S02]  /*1b730*/  LOP3.LUT R9, R20, 0xff, R9, 0xf8, !PT ;  /* 0x000000ff14097812 */ /* 0x000fe400078ef809 */
[----:B------:R-:W-:Y:S02]  /*1b740*/  LOP3.LUT R4, R21, 0xff0000, R4, 0xf8, !PT ;  /* 0x00ff000015047812 */ /* 0x000fe400078ef804 */
[----:B------:R-:W-:-:S02]  /*1b750*/  LOP3.LUT R34, R22, R8, R9, 0xfe, !PT ;  /* 0x0000000816227212 */ /* 0x000fc400078efe09 */
[----:B------:R-:W-:Y:S02]  /*1b760*/  LOP3.LUT R35, R35, R4, RZ, 0xfc, !PT ;  /* 0x0000000423237212 */ /* 0x000fe400078efcff */
[C---:B------:R-:W-:Y:S02]  /*1b770*/  PRMT R20, R38.reuse, 0x7771, RZ ;  /* 0x0000777126147816 */ /* 0x040fe400000000ff */
[C---:B------:R-:W-:Y:S01]  /*1b780*/  PRMT R8, R38.reuse, 0x7772, RZ ;  /* 0x0000777226087816 */ /* 0x040fe200000000ff */
[----:B------:R0:W-:Y:S01]  /*1b790*/  STL.128 [R1+0x3490], R32 ;  /* 0x0034902001007387 */ /* 0x0001e20000100c00 */
[----:B------:R-:W-:Y:S01]  /*1b7a0*/  PRMT R24, R38, 0x7773, RZ ;  /* 0x0000777326187816 */ /* 0x000fe200000000ff */
[----:B------:R-:W-:Y:S01]  /*1b7b0*/  IMAD.WIDE.U32 R20, R20, 0x100, RZ ;  /* 0x0000010014147825 */ /* 0x000fe200078e00ff */
[----:B------:R-:W-:Y:S02]  /*1b7c0*/  PRMT R4, R37, 0x7771, RZ ;  /* 0x0000777125047816 */ /* 0x000fe400000000ff */
[----:B------:R-:W-:Y:S01]  /*1b7d0*/  PRMT R23, R38, 0x7770, RZ ;  /* 0x0000777026177816 */ /* 0x000fe200000000ff */
[----:B------:R-:W-:Y:S01]  /*1b7e0*/  IMAD.WIDE.U32 R8, R8, 0x10000, RZ ;  /* 0x0001000008087825 */ /* 0x000fe200078e00ff */
[----:B------:R-:W-:-:S02]  /*1b7f0*/  LOP3.LUT R29, R26, R49, RZ, 0xfc, !PT ;  /* 0x000000311a1d7212 */ /* 0x000fc400078efcff */
[----:B------:R-:W-:Y:S01]  /*1b800*/  LOP3.LUT R23, R20, 0xff, R23, 0xf8, !PT ;  /* 0x000000ff14177812 */ /* 0x000fe200078ef817 */
[----:B------:R-:W-:Y:S01]  /*1b810*/  IMAD.WIDE.U32 R24, R24, 0x1000000, RZ ;  /* 0x0100000018187825 */ /* 0x000fe200078e00ff */
[----:B------:R-:W-:Y:S01]  /*1b820*/  PRMT R20, R37, 0x7772, RZ ;  /* 0x0000777225147816 */ /* 0x000fe200000000ff */
[----:B------:R0:W-:Y:S02]  /*1b830*/  STL.128 [R1+0x3480], R28 ;  /* 0x0034801c01007387 */ /* 0x0001e40000100c00 */
[----:B------:R-:W-:Y:S01]  /*1b840*/  IMAD.SHL.U32 R4, R4, 0x100, RZ ;  /* 0x0000010004047824 */ /* 0x000fe200078e00ff */
[----:B------:R-:W-:Y:S01]  /*1b850*/  LOP3.LUT R22, R25, R9, R21, 0xfe, !PT ;  /* 0x0000000919167212 */ /* 0x000fe200078efe15 */
[----:B------:R-:W-:Y:S01]  /*1b860*/  IMAD.U32 R20, R20, 0x10000, RZ ;  /* 0x0001000014147824 */ /* 0x000fe200078e00ff */
[----:B------:R-:W-:Y:S01]  /*1b870*/  PRMT R9, R39, 0x7770, RZ ;  /* 0x0000777027097816 */ /* 0x000fe200000000ff */
[----:B------:R-:W-:Y:S01]  /*1b880*/  IMAD.U32 R49, RZ, RZ, UR23 ;  /* 0x00000017ff317e24 */ /* 0x000fe2000f8e00ff */
[----:B------:R-:W-:-:S02]  /*1b890*/  LOP3.LUT R26, R4, 0xff00, RZ, 0xc0, !PT ;  /* 0x0000ff00041a7812 */ /* 0x000fc400078ec0ff */
[----:B------:R-:W-:Y:S02]  /*1b8a0*/  PRMT R4, R39, 0x7771, RZ ;  /* 0x0000777127047816 */ /* 0x000fe400000000ff */
[C---:B------:R-:W-:Y:S02]  /*1b8b0*/  PRMT R21, R37.reuse, 0x7770, RZ ;  /* 0x0000777025157816 */ /* 0x040fe400000000ff */
[----:B------:R-:W-:Y:S02]  /*1b8c0*/  PRMT R37, R37, 0x7773, RZ ;  /* 0x0000777325257816 */ /* 0x000fe400000000ff */
[----:B------:R-:W-:Y:S01]  /*1b8d0*/  LOP3.LUT R9, R22, 0xff, R9, 0xf8, !PT ;  /* 0x000000ff16097812 */ /* 0x000fe200078ef809 */
[----:B------:R-:W-:Y:S01]  /*1b8e0*/  IMAD.SHL.U32 R22, R4, 0x100, RZ ;  /* 0x0000010004167824 */ /* 0x000fe200078e00ff */
[----:B------:R-:W-:Y:S01]  /*1b8f0*/  LOP3.LUT R21, R26, 0xff, R21, 0xf8, !PT ;  /* 0x000000ff1a157812 */ /* 0x000fe200078ef815 */
[----:B------:R-:W-:Y:S01]  /*1b900*/  IMAD.SHL.U32 R37, R37, 0x1000000, RZ ;  /* 0x0100000025257824 */ /* 0x000fe200078e00ff */
[----:B------:R-:W-:-:S02]  /*1b910*/  PRMT R4, R39, 0x7772, RZ ;  /* 0x0000777227047816 */ /* 0x000fc400000000ff */
[----:B------:R-:W-:Y:S02]  /*1b920*/  LOP3.LUT R20, R21, 0xff0000, R20, 0xf8, !PT ;  /* 0x00ff000015147812 */ /* 0x000fe400078ef814 */
[----:B------:R-:W-:Y:S01]  /*1b930*/  PRMT R39, R39, 0x7773, RZ ;  /* 0x0000777327277816 */ /* 0x000fe200000000ff */
[----:B------:R-:W-:Y:S01]  /*1b940*/  IMAD.U32 R4, R4, 0x10000, RZ ;  /* 0x0001000004047824 */ /* 0x000fe200078e00ff */
[----:B------:R-:W-:Y:S02]  /*1b950*/  LOP3.LUT R9, R9, 0xff00, R22, 0xf8, !PT ;  /* 0x0000ff0009097812 */ /* 0x000fe400078ef816 */
[----:B------:R-:W-:Y:S01]  /*1b960*/  LOP3.LUT R38, R24, R8, R23, 0xfe, !PT ;  /* 0x0000000818267212 */ /* 0x000fe200078efe17 */
[----:B------:R-:W-:Y:S01]  /*1b970*/  IMAD.SHL.U32 R39, R39, 0x1000000, RZ ;  /* 0x0100000027277824 */ /* 0x000fe200078e00ff */
[----:B------:R-:W-:Y:S02]  /*1b980*/  LOP3.LUT R37, R37, R20, RZ, 0xfc, !PT ;  /* 0x0000001425257212 */ /* 0x000fe400078efcff */
[----:B------:R-:W-:-:S02]  /*1b990*/  PRMT R20, R42, 0x7771, RZ ;  /* 0x000077712a147816 */ /* 0x000fc400000000ff */
[C---:B------:R-:W-:Y:S02]  /*1b9a0*/  PRMT R22, R42.reuse, 0x7772, RZ ;  /* 0x000077722a167816 */ /* 0x040fe400000000ff */
[----:B------:R-:W-:Y:S01]  /*1b9b0*/  PRMT R24, R42, 0x7773, RZ ;  /* 0x000077732a187816 */ /* 0x000fe200000000ff */
[----:B------:R-:W-:Y:S01]  /*1b9c0*/  IMAD.WIDE.U32 R20, R20, 0x100, RZ ;  /* 0x0000010014147825 */ /* 0x000fe200078e00ff */
[----:B------:R-:W-:Y:S02]  /*1b9d0*/  LOP3.LUT R4, R9, 0xff0000, R4, 0xf8, !PT ;  /* 0x00ff000009047812 */ /* 0x000fe400078ef804 */
[----:B------:R-:W-:Y:S01]  /*1b9e0*/  PRMT R42, R42, 0x7770, RZ ;  /* 0x000077702a2a7816 */ /* 0x000fe200000000ff */
[----:B------:R-:W-:Y:S01]  /*1b9f0*/  IMAD.WIDE.U32 R22, R22, 0x10000, RZ ;  /* 0x0001000016167825 */ /* 0x000fe200078e00ff */
[----:B------:R-:W-:Y:S02]  /*1ba00*/  LOP3.LUT R39, R39, R4, RZ, 0xfc, !PT ;  /* 0x0000000427277212 */ /* 0x000fe400078efcff */
[----:B------:R-:W-:Y:S01]  /*1ba10*/  PRMT R4, R41, 0x7771, RZ ;  /* 0x0000777129047816 */ /* 0x000fe200000000ff */
[----:B------:R-:W-:Y:S01]  /*1ba20*/  IMAD.WIDE.U32 R24, R24, 0x1000000, RZ ;  /* 0x0100000018187825 */ /* 0x000fe200078e00ff */
[----:B------:R-:W-:Y:S01]  /*1ba30*/  PRMT R8, R43, 0x7770, RZ ;  /* 0x000077702b087816 */ /* 0x000fe200000000ff */
[----:B------:R0:W-:Y:S02]  /*1ba40*/  STL.128 [R1+0x34a0], R36 ;  /* 0x0034a02401007387 */ /* 0x0001e40000100c00 */
[----:B------:R-:W-:Y:S01]  /*1ba50*/  IMAD.SHL.U32 R9, R4, 0x100, RZ ;  /* 0x0000010004097824 */ /* 0x000fe200078e00ff */
[----:B------:R-:W-:-:S02]  /*1ba60*/  LOP3.LUT R21, R25, R23, R21, 0xfe, !PT ;  /* 0x0000001719157212 */ /* 0x000fc400078efe15 */
[----:B------:R-:W-:Y:S02]  /*1ba70*/  LOP3.LUT R23, R20, 0xff, R42, 0xf8, !PT ;  /* 0x000000ff14177812 */ /* 0x000fe400078ef82a */
[----:B------:R-:W-:Y:S02]  /*1ba80*/  LOP3.LUT R20, R21, 0xff, R8, 0xf8, !PT ;  /* 0x000000ff15147812 */ /* 0x000fe400078ef808 */
[----:B------:R-:W-:Y:S02]  /*1ba90*/  PRMT R4, R43, 0x7771, RZ ;  /* 0x000077712b047816 */ /* 0x000fe400000000ff */
[C---:B------:R-:W-:Y:S02]  /*1baa0*/  PRMT R21, R41.reuse, 0x7772, RZ ;  /* 0x0000777229157816 */ /* 0x040fe400000000ff */
[----:B------:R-:W-:Y:S01]  /*1bab0*/  PRMT R8, R41, 0x7770, RZ ;  /* 0x0000777029087816 */ /* 0x000fe200000000ff */
[----:B------:R-:W-:Y:S01]  /*1bac0*/  IMAD.SHL.U32 R25, R4, 0x100, RZ ;  /* 0x0000010004197824 */ /* 0x000fe200078e00ff */
[----:B------:R-:W-:Y:S01]  /*1bad0*/  LOP3.LUT R9, R9, 0xff00, RZ, 0xc0, !PT ;  /* 0x0000ff0009097812 */ /* 0x000fe200078ec0ff */
[----:B------:R-:W-:Y:S01]  /*1bae0*/  IMAD.U32 R21, R21, 0x10000, RZ ;  /* 0x0001000015157824 */ /* 0x000fe200078e00ff */
[----:B------:R-:W-:-:S02]  /*1baf0*/  PRMT R41, R41, 0x7773, RZ ;  /* 0x0000777329297816 */ /* 0x000fc400000000ff */
[----:B------:R-:W-:Y:S02]  /*1bb00*/  PRMT R4, R43, 0x7772, RZ ;  /* 0x000077722b047816 */ /* 0x000fe400000000ff */
[----:B------:R-:W-:Y:S01]  /*1bb10*/  LOP3.LUT R8, R9, 0xff, R8, 0xf8, !PT ;  /* 0x000000ff09087812 */ /* 0x000fe200078ef808 */
[----:B------:R-:W-:Y:S01]  /*1bb20*/  IMAD.SHL.U32 R41, R41, 0x1000000, RZ ;  /* 0x0100000029297824 */ /* 0x000fe200078e00ff */
[----:B------:R-:W-:Y:S01]  /*1bb30*/  LOP3.LUT R42, R24, R22, R23, 0xfe, !PT ;  /* 0x00000016182a7212 */ /* 0x000fe200078efe17 */
[----:B------:R-:W-:Y:S01]  /*1bb40*/  IMAD.U32 R4, R4, 0x10000, RZ ;  /* 0x0001000004047824 */ /* 0x000fe200078e00ff */
[----:B------:R-:W-:Y:S02]  /*1bb50*/  LOP3.LUT R25, R20, 0xff00, R25, 0xf8, !PT ;  /* 0x0000ff0014197812 */ /* 0x000fe400078ef819 */
[----:B------:R-:W-:Y:S02]  /*1bb60*/  LOP3.LUT R24, R8, 0xff0000, R21, 0xf8, !PT ;  /* 0x00ff000008187812 */ /* 0x000fe400078ef815 */
[----:B------:R-:W-:-:S02]  /*1bb70*/  PRMT R43, R43, 0x7773, RZ ;  /* 0x000077732b2b7816 */ /* 0x000fc400000000ff */
[C---:B------:R-:W-:Y:S02]  /*1bb80*/  PRMT R22, R46.reuse, 0x7771, RZ ;  /* 0x000077712e167816 */ /* 0x040fe400000000ff */
[C---:B------:R-:W-:Y:S01]  /*1bb90*/  PRMT R8, R46.reuse, 0x7772, RZ ;  /* 0x000077722e087816 */ /* 0x040fe200000000ff */
[----:B------:R-:W-:Y:S01]  /*1bba0*/  IMAD.SHL.U32 R43, R43, 0x1000000, RZ ;  /* 0x010000002b2b7824 */ /* 0x000fe200078e00ff */
[----:B------:R-:W-:Y:S01]  /*1bbb0*/  PRMT R20, R46, 0x7773, RZ ;  /* 0x000077732e147816 */ /* 0x000fe200000000ff */
[----:B------:R-:W-:Y:S01]  /*1bbc0*/  IMAD.WIDE.U32 R22, R22, 0x100, RZ ;  /* 0x0000010016167825 */ /* 0x000fe200078e00ff */
[----:B------:R-:W-:Y:S02]  /*1bbd0*/  LOP3.LUT R41, R41, R24, RZ, 0xfc, !PT ;  /* 0x0000001829297212 */ /* 0x000fe400078efcff */
[----:B------:R-:W-:Y:S01]  /*1bbe0*/  LOP3.LUT R4, R25, 0xff0000, R4, 0xf8, !PT ;  /* 0x00ff000019047812 */ /* 0x000fe200078ef804 */
[----:B------:R-:W-:Y:S01]  /*1bbf0*/  IMAD.WIDE.U32 R8, R8, 0x10000, RZ ;  /* 0x0001000008087825 */ /* 0x000fe200078e00ff */
[----:B------:R-:W-:-:S02]  /*1bc00*/  PRMT R24, R45, 0x7771, RZ ;  /* 0x000077712d187816 */ /* 0x000fc400000000ff */
[----:B------:R-:W-:Y:S01]  /*1bc10*/  LOP3.LUT R43, R43, R4, RZ, 0xfc, !PT ;  /* 0x000000042b2b7212 */ /* 0x000fe200078efcff */
[----:B------:R-:W-:Y:S01]  /*1bc20*/  IMAD.WIDE.U32 R20, R20, 0x1000000, RZ ;  /* 0x0100000014147825 */ /* 0x000fe200078e00ff */
[----:B------:R-:W-:Y:S02]  /*1bc30*/  PRMT R25, R46, 0x7770, RZ ;  /* 0x000077702e197816 */ /* 0x000fe400000000ff */
[----:B------:R-:W-:Y:S01]  /*1bc40*/  PRMT R4, R47, 0x7770, RZ ;  /* 0x000077702f047816 */ /* 0x000fe200000000ff */
[----:B------:R-:W-:Y:S01]  /*1bc50*/  IMAD.SHL.U32 R24, R24, 0x100, RZ ;  /* 0x0000010018187824 */ /* 0x000fe200078e00ff */
[----:B------:R-:W-:Y:S01]  /*1bc60*/  LOP3.LUT R9, R21, R9, R23, 0xfe, !PT ;  /* 0x0000000915097212 */ /* 0x000fe200078efe17 */
[----:B------:R0:W-:Y:S01]  /*1bc70*/  STL.128 [R1+0x34b0], R40 ;  /* 0x0034b02801007387 */ /* 0x0001e20000100c00 */
[----:B------:R-:W-:Y:S02]  /*1bc80*/  LOP3.LUT R25, R22, 0xff, R25, 0xf8, !PT ;  /* 0x000000ff16197812 */ /* 0x000fe400078ef819 */
[----:B------:R-:W-:-:S02]  /*1bc90*/  LOP3.LUT R22, R9, 0xff, R4, 0xf8, !PT ;  /* 0x000000ff09167812 */ /* 0x000fc400078ef804 */
[----:B------:R-:W-:Y:S02]  /*1bca0*/  PRMT R21, R45, 0x7770, RZ ;  /* 0x000077702d157816 */ /* 0x000fe400000000ff */
[----:B------:R-:W-:Y:S02]  /*1bcb0*/  LOP3.LUT R24, R24, 0xff00, RZ, 0xc0, !PT ;  /* 0x0000ff0018187812 */ /* 0x000fe400078ec0ff */
[----:B------:R-:W-:Y:S02]  /*1bcc0*/  PRMT R4, R47, 0x7771, RZ ;  /* 0x000077712f047816 */ /* 0x000fe400000000ff */
[----:B------:R-:W-:Y:S02]  /*1bcd0*/  LOP3.LUT R24, R24, 0xff, R21, 0xf8, !PT ;  /* 0x000000ff18187812 */ /* 0x000fe400078ef815 */
[----:B------:R-:W-:Y:S01]  /*1bce0*/  PRMT R9, R45, 0x7772, RZ ;  /* 0x000077722d097816 */ /* 0x000fe200000000ff */
[----:B------:R-:W-:Y:S01]  /*1bcf0*/  IMAD.SHL.U32 R21, R4, 0x100, RZ ;  /* 0x0000010004157824 */ /* 0x000fe200078e00ff */
[----:B------:R-:W-:-:S02]  /*1bd00*/  PRMT R4, R47, 0x7772, RZ ;  /* 0x000077722f047816 */ /* 0x000fc400000000ff */
[----:B------:R-:W-:Y:S01]  /*1bd10*/  PRMT R45, R45, 0x7773, RZ ;  /* 0x000077732d2d7816 */ /* 0x000fe200000000ff */
[----:B------:R-:W-:Y:S01]  /*1bd20*/  IMAD.U32 R9, R9, 0x10000, RZ ;  /* 0x0001000009097824 */ /* 0x000fe200078e00ff */
[----:B------:R-:W-:Y:S01]  /*1bd30*/  PRMT R47, R47, 0x7773, RZ ;  /* 0x000077732f2f7816 */ /* 0x000fe200000000ff */
[----:B------:R-:W-:Y:S01]  /*1bd40*/  IMAD.U32 R4, R4, 0x10000, RZ ;  /* 0x0001000004047824 */ /* 0x000fe200078e00ff */
[----:B------:R-:W-:Y:S01]  /*1bd50*/  LOP3.LUT R21, R22, 0xff00, R21, 0xf8, !PT ;  /* 0x0000ff0016157812 */ /* 0x000fe200078ef815 */
[----:B------:R-:W-:Y:S01]  /*1bd60*/  IMAD.SHL.U32 R45, R45, 0x1000000, RZ ;  /* 0x010000002d2d7824 */ /* 0x000fe200078e00ff */
[----:B------:R-:W-:Y:S01]  /*1bd70*/  LOP3.LUT R22, R24, 0xff0000, R9, 0xf8, !PT ;  /* 0x00ff000018167812 */ /* 0x000fe200078ef809 */
[----:B------:R-:W-:Y:S01]  /*1bd80*/  IMAD.SHL.U32 R47, R47, 0x1000000, RZ ;  /* 0x010000002f2f7824 */ /* 0x000fe200078e00ff */
[----:B------:R-:W-:Y:S02]  /*1bd90*/  LOP3.LUT R4, R21, 0xff0000, R4, 0xf8, !PT ;  /* 0x00ff000015047812 */ /* 0x000fe400078ef804 */
[----:B------:R-:W-:-:S02]  /*1bda0*/  LOP3.LUT R46, R20, R8, R25, 0xfe, !PT ;  /* 0x00000008142e7212 */ /* 0x000fc400078efe19 */
[----:B------:R-:W-:Y:S02]  /*1bdb0*/  LOP3.LUT R45, R45, R22, RZ, 0xfc, !PT ;  /* 0x000000162d2d7212 */ /* 0x000fe400078efcff */
[----:B------:R-:W-:Y:S01]  /*1bdc0*/  LOP3.LUT R47, R47, R4, RZ, 0xfc, !PT ;  /* 0x000000042f2f7212 */ /* 0x000fe200078efcff */
[----:B------:R-:W-:-:S04]  /*1bdd0*/  IMAD.U32 R4, RZ, RZ, UR20 ;  /* 0x00000014ff047e24 */ /* 0x000fc8000f8e00ff */
[----:B------:R0:W-:Y:S03]  /*1bde0*/  STL.128 [R1+0x34c0], R44 ;  /* 0x0034c02c01007387 */ /* 0x0001e60000100c00 */
.L_x_101:
[----:B------:R-:W-:Y:S02]  /*1bdf0*/  UMOV UR12, 0x40 ;  /* 0x00000040000c7882 */ /* 0x000fe40000000000 */
[----:B------:R-:W-:-:S12]  /*1be00*/  ULEA UR12, UR6, UR12, 0x4 ;  /* 0x0000000c060c7291 */ /* 0x000fd8000f8e20ff */
[----:B------:R-:W1:Y:S01]  /*1be10*/  LDCU.U8 UR13, c[0x3][UR12] ;  /* 0x00c000000c0d77ac */ /* 0x000e620008000000 */
[----:B------:R-:W2:Y:S01]  /*1be20*/  LDCU.U8 UR15, c[0x3][UR12+0x2] ;  /* 0x00c000400c0f77ac */ /* 0x000ea20008000000 */
[----:B------:R-:W3:Y:S01]  /*1be30*/  LDCU.U8 UR14, c[0x3][UR12+0x1] ;  /* 0x00c000200c0e77ac */ /* 0x000ee20008000000 */
[----:B-1----:R-:W-:-:S09]  /*1be40*/  ULEA UR13, UR13, UR7, 0x3 ;  /* 0x000000070d0d7291 */ /* 0x002fd2000f8e18ff */
[----:B------:R-:W4:Y:S01]  /*1be50*/  LDL.64 R8, [UR13] ;  /* 0x0000000dff087983 */ /* 0x000f220008100a00 */
[----:B------:R-:W1:Y:S01]  /*1be60*/  LDCU.U8 UR20, c[0x3][UR12+0x6] ;  /* 0x00c000c00c1477ac */ /* 0x000e620008000000 */
[----:B------:R-:W5:Y:S01]  /*1be70*/  LDCU.U8 UR13, c[0x3][UR12+0x4] ;  /* 0x00c000800c0d77ac */ /* 0x000f620008000000 */
[----:B--2---:R-:W-:Y:S02]  /*1be80*/  ULEA UR15, UR15, UR7, 0x3 ;  /* 0x000000070f0f7291 */ /* 0x004fe4000f8e18ff */
[----:B---3--:R-:W-:-:S07]  /*1be90*/  ULEA UR14, UR14, UR7, 0x3 ;  /* 0x000000070e0e7291 */ /* 0x008fce000f8e18ff */
[----:B------:R-:W2:Y:S01]  /*1bea0*/  LDL.64 R20, [UR15] ;  /* 0x0000000fff147983 */ /* 0x000ea20008100a00 */
[----:B-1----:R-:W-:-:S03]  /*1beb0*/  ULEA UR20, UR20, UR7, 0x3 ;  /* 0x0000000714147291 */ /* 0x002fc6000f8e18ff */
[----:B------:R-:W3:Y:S01]  /*1bec0*/  LDL.64 R10, [UR14] ;  /* 0x0000000eff0a7983 */ /* 0x000ee20008100a00 */
[----:B-----5:R-:W-:Y:S01]  /*1bed0*/  ULEA UR18, UR13, UR7, 0x3 ;  /* 0x000000070d127291 */ /* 0x020fe2000f8e18ff */
[----:B------:R-:W1:Y:S04]  /*1bee0*/  LDCU.U8 UR13, c[0x3][UR12+0x3] ;  /* 0x00c000600c0d77ac */ /* 0x000e680008000000 */
[----:B------:R-:W5:Y:S01]  /*1bef0*/  LDL.64 R24, [UR20] ;  /* 0x00000014ff187983 */ /* 0x000f620008100a00 */
[----:B------:R-:W0:Y:S03]  /*1bf00*/  LDCU.U8 UR14, c[0x3][UR12+0x5] ;  /* 0x00c000a00c0e77ac */ /* 0x000e260008000000 */
[----:B------:R-:W5:Y:S01]  /*1bf10*/  LDL.64 R22, [UR18] ;  /* 0x00000012ff167983 */ /* 0x000f620008100a00 */
[----:B------:R-:W0:Y:S01]  /*1bf20*/  LDCU.U8 UR15, c[0x3][UR12+0x7] ;  /* 0x00c000e00c0f77ac */ /* 0x000e220008000000 */
[----:B-1----:R-:W-:-:S02]  /*1bf30*/  ULEA UR13, UR13, UR7, 0x3 ;  /* 0x000000070d0d7291 */ /* 0x002fc4000f8e18ff */
[----:B0-----:R-:W-:-:S07]  /*1bf40*/  ULEA UR14, UR14, UR7, 0x3 ;  /* 0x000000070e0e7291 */ /* 0x001fce000f8e18ff */
[----:B------:R-:W5:Y:S04]  /*1bf50*/  LDL.64 R26, [UR13] ;  /* 0x0000000dff1a7983 */ /* 0x000f680008100a00 */
[----:B------:R-:W5:Y:S01]  /*1bf60*/  LDL.64 R28, [UR14] ;  /* 0x0000000eff1c7983 */ /* 0x000f620008100a00 */
[----:B------:R-:W-:Y:S01]  /*1bf70*/  ULEA UR15, UR15, UR7, 0x3 ;  /* 0x000000070f0f7291 */ /* 0x000fe2000f8e18ff */
[----:B------:R-:W0:Y:S01]  /*1bf80*/  LDCU.U8 UR14, c[0x3][UR12+0xa] ;  /* 0x00c001400c0e77ac */ /* 0x000e220008000000 */
[----:B------:R-:W1:Y:S07]  /*1bf90*/  LDCU.U8 UR13, c[0x3][UR12+0x8] ;  /* 0x00c001000c0d77ac */ /* 0x000e6e0008000000 */
[----:B------:R-:W5:Y:S02]  /*1bfa0*/  LDL.64 R30, [UR15] ;  /* 0x0000000fff1e7983 */ /* 0x000f640008100a00 */
[----:B------:R-:W1:Y:S01]  /*1bfb0*/  LDCU.U8 UR15, c[0x3][UR12+0xc] ;  /* 0x00c001800c0f77ac */ /* 0x000e620008000000 */
[----:B0-----:R-:W-:-:S02]  /*1bfc0*/  ULEA UR14, UR14, UR7, 0x3 ;  /* 0x000000070e0e7291 */ /* 0x001fc4000f8e18ff */
[----:B-1----:R-:W-:Y:S01]  /*1bfd0*/  ULEA UR13, UR13, UR7, 0x3 ;  /* 0x000000070d0d7291 */ /* 0x002fe2000f8e18ff */
[----:B------:R-:W0:Y:S06]  /*1bfe0*/  LDCU.U8 UR18, c[0x3][UR12+0xe] ;  /* 0x00c001c00c1277ac */ /* 0x000e2c0008000000 */
[----:B------:R-:W5:Y:S04]  /*1bff0*/  LDL.64 R34, [UR14] ;  /* 0x0000000eff227983 */ /* 0x000f680008100a00 */
[----:B------:R-:W5:Y:S01]  /*1c000*/  LDL.64 R32, [UR13] ;  /* 0x0000000dff207983 */ /* 0x000f620008100a00 */
[----:B------:R-:W1:Y:S01]  /*1c010*/  LDCU.U8 UR13, c[0x3][UR12+0x9] ;  /* 0x00c001200c0d77ac */ /* 0x000e620008000000 */
[----:B------:R-:W-:-:S02]  /*1c020*/  ULEA UR15, UR15, UR7, 0x3 ;  /* 0x000000070f0f7291 */ /* 0x000fc4000f8e18ff */
[----:B0-----:R-:W-:Y:S01]  /*1c030*/  ULEA UR18, UR18, UR7, 0x3 ;  /* 0x0000000712127291 */ /* 0x001fe2000f8e18ff */
[----:B------:R-:W0:Y:S06]  /*1c040*/  LDCU.U8 UR14, c[0x3][UR12+0xb] ;  /* 0x00c001600c0e77ac */ /* 0x000e2c0008000000 */
[----:B------:R-:W5:Y:S01]  /*1c050*/  LDL.64 R36, [UR15] ;  /* 0x0000000fff247983 */ /* 0x000f620008100a00 */
[----:B-1----:R-:W-:-:S03]  /*1c060*/  ULEA UR13, UR13, UR7, 0x3 ;  /* 0x000000070d0d7291 */ /* 0x002fc6000f8e18ff */
[----:B------:R-:W5:Y:S01]  /*1c070*/  LDL.64 R38, [UR18] ;  /* 0x00000012ff267983 */ /* 0x000f620008100a00 */
[----:B------:R-:W1:Y:S01]  /*1c080*/  LDCU.U8 UR15, c[0x3][UR12+0xd] ;  /* 0x00c001a00c0f77ac */ /* 0x000e620008000000 */
[----:B------:R-:W1:Y:S04]  /*1c090*/  LDCU.U8 UR12, c[0x3][UR12+0xf] ;  /* 0x00c001e00c0c77ac */ /* 0x000e680008000000 */
[----:B------:R-:W5:Y:S01]  /*1c0a0*/  LDL.64 R40, [UR13] ;  /* 0x0000000dff287983 */ /* 0x000f620008100a00 */
[----:B0-----:R-:W-:Y:S02]  /*1c0b0*/  ULEA UR14, UR14, UR7, 0x3 ;  /* 0x000000070e0e7291 */ /* 0x001fe4000f8e18ff */
[----:B-1----:R-:W-:-:S07]  /*1c0c0*/  ULEA UR15, UR15, UR7, 0x3 ;  /* 0x000000070f0f7291 */ /* 0x002fce000f8e18ff */
[----:B------:R-:W5:Y:S01]  /*1c0d0*/  LDL.64 R42, [UR14] ;  /* 0x0000000eff2a7983 */ /* 0x000f620008100a00 */
[----:B------:R-:W-:-:S03]  /*1c0e0*/  ULEA UR12, UR12, UR7, 0x3 ;  /* 0x000000070c0c7291 */ /* 0x000fc6000f8e18ff */
[----:B------:R-:W5:Y:S06]  /*1c0f0*/  LDL.64 R44, [UR15] ;  /* 0x0000000fff2c7983 */ /* 0x000f6c0008100a00 */
[----:B------:R-:W5:Y:S01]  /*1c100*/  LDL.64 R46, [UR12] ;  /* 0x0000000cff2e7983 */ /* 0x000f620008100a00 */
[----:B----4-:R-:W-:-:S04]  /*1c110*/  IADD3 R98, P0, P1, R12, R95, R8 ;  /* 0x0000005f0c627210 */ /* 0x010fc8000791e008 */
[----:B------:R-:W-:-:S04]  /*1c120*/  IADD3.X R99, PT, PT, R13, R93, R9, P0, P1 ;  /* 0x0000005d0d637210 */ /* 0x000fc800007e2409 */
[----:B------:R-:W-:Y:S02]  /*1c130*/  LOP3.LUT R96, R56, R99, RZ, 0x3c, !PT ;  /* 0x0000006338607212 */ /* 0x000fe400078e3cff */
[----:B------:R-:W-:Y:S02]  /*1c140*/  LOP3.LUT R94, R55, R98, RZ, 0x3c, !PT ;  /* 0x00000062375e7212 */ /* 0x000fe400078e3cff */
[----:B------:R-:W-:-:S05]  /*1c150*/  IADD3 R55, P0, PT, R92, R96, RZ ;  /* 0x000000605c377210 */ /* 0x000fca0007f1e0ff */
[----:B------:R-:W-:Y:S01]  /*1c160*/  IMAD.X R9, R97, 0x1, R94, P0 ;  /* 0x0000000161097824 */ /* 0x000fe200000e065e */
[----:B------:R-:W-:-:S04]  /*1c170*/  LOP3.LUT R8, R12, R55, RZ, 0x3c, !PT ;  /* 0x000000370c087212 */ /* 0x000fc800078e3cff */
[----:B------:R-:W-:Y:S02]  /*1c180*/  LOP3.LUT R13, R13, R9, RZ, 0x3c, !PT ;  /* 0x000000090d0d7212 */ /* 0x000fe400078e3cff */
[----:B--2---:R-:W-:Y:S02]  /*1c190*/  IADD3 R97, P2, P3, R14, R5, R20 ;  /* 0x000000050e617210 */ /* 0x004fe40007b5e014 */
[----:B------:R-:W-:Y:S02]  /*1c1a0*/  SHF.L.W.U32.HI R93, R8, 0x8, R13 ;  /* 0x00000008085d7819 */ /* 0x000fe40000010e0d */
[----:B------:R-:W-:Y:S02]  /*1c1b0*/  SHF.L.W.U32.HI R13, R13, 0x8, R8 ;  /* 0x000000080d0d7819 */ /* 0x000fe40000010e08 */
[----:B---3--:R-:W-:Y:S02]  /*1c1c0*/  IADD3 R95, P0, P1, R98, R93, R10 ;  /* 0x0000005d625f7210 */ /* 0x008fe4000791e00a */
[----:B-----5:R-:W-:-:S02]  /*1c1d0*/  IADD3 R85, P4, P5, R16, R85, R22 ;  /* 0x0000005510557210 */ /* 0x020fc40007d9e016 */
[----:B------:R-:W-:Y:S02]  /*1c1e0*/  IADD3.X R101, PT, PT, R15, R87, R21, P2, P3 ;  /* 0x000000570f657210 */ /* 0x000fe400017e6415 */
[----:B------:R-:W-:Y:S02]  /*1c1f0*/  IADD3.X R11, PT, PT, R99, R13, R11, P0, P1 ;  /* 0x0000000d630b7210 */ /* 0x000fe400007e240b */
[----:B------:R-:W-:Y:S02]  /*1c200*/  IADD3.X R99, PT, PT, R17, R91, R23, P4, P5 ;  /* 0x0000005b11637210 */ /* 0x000fe400027ea417 */
[----:B------:R-:W-:Y:S02]  /*1c210*/  LOP3.LUT R84, R84, R101, RZ, 0x3c, !PT ;  /* 0x0000006554547212 */ /* 0x000fe400078e3cff */
[----:B------:R-:W-:Y:S02]  /*1c220*/  LOP3.LUT R86, R86, R97, RZ, 0x3c, !PT ;  /* 0x0000006156567212 */ /* 0x000fe400078e3cff */
[----:B------:R-:W-:-:S02]  /*1c230*/  LOP3.LUT R56, R90, R99, RZ, 0x3c, !PT ;  /* 0x000000635a387212 */ /* 0x000fc400078e3cff */
[----:B------:R-:W-:Y:S02]  /*1c240*/  IADD3 R5, P0, PT, R58, R84, RZ ;  /* 0x000000543a057210 */ /* 0x000fe40007f1e0ff */
[----:B------:R-:W-:Y:S02]  /*1c250*/  IADD3 R89, P2, P3, R18, R89, R24 ;  /* 0x0000005912597210 */ /* 0x000fe40007b5e018 */
[----:B------:R-:W-:Y:S01]  /*1c260*/  LOP3.LUT R12, R88, R85, RZ, 0x3c, !PT ;  /* 0x00000055580c7212 */ /* 0x000fe200078e3cff */
[----:B------:R-:W-:Y:S01]  /*1c270*/  IMAD.X R57, R57, 0x1, R86, P0 ;  /* 0x0000000139397824 */ /* 0x000fe200000e0656 */
[----:B------:R-:W-:Y:S02]  /*1c280*/  IADD3 R23, P1, PT, R50, R56, RZ ;  /* 0x0000003832177210 */ /* 0x000fe40007f3e0ff */
[----:B------:R-:W-:Y:S02]  /*1c290*/  IADD3.X R87, PT, PT, R19, R59, R25, P2, P3 ;  /* 0x0000003b13577210 */ /* 0x000fe400017e6419 */
[----:B------:R-:W-:Y:S01]  /*1c2a0*/  LOP3.LUT R8, R96, R95, RZ, 0x3c, !PT ;  /* 0x0000005f60087212 */ /* 0x000fe200078e3cff */
[----:B------:R-:W-:Y:S01]  /*1c2b0*/  IMAD.X R91, R49, 0x1, R12, P1 ;  /* 0x00000001315b7824 */ /* 0x000fe200008e060c */
[----:B------:R-:W-:-:S02]  /*1c2c0*/  LOP3.LUT R21, R94, R11, RZ, 0x3c, !PT ;  /* 0x0000000b5e157212 */ /* 0x000fc400078e3cff */
[----:B------:R-:W-:Y:S02]  /*1c2d0*/  LOP3.LUT R20, R14, R5, RZ, 0x3c, !PT ;  /* 0x000000050e147212 */ /* 0x000fe400078e3cff */
[----:B------:R-:W-:Y:S02]  /*1c2e0*/  LOP3.LUT R15, R15, R57, RZ, 0x3c, !PT ;  /* 0x000000390f0f7212 */ /* 0x000fe400078e3cff */
[----:B------:R-:W-:Y:S02]  /*1c2f0*/  LOP3.LUT R48, R48, R87, RZ, 0x3c, !PT ;  /* 0x0000005730307212 */ /* 0x000fe400078e3cff */
[----:B------:R-:W-:Y:S02]  /*1c300*/  LOP3.LUT R49, R16, R23, RZ, 0x3c, !PT ;  /* 0x0000001710317212 */ /* 0x000fe400078e3cff */
[----:B------:R-:W-:Y:S02]  /*1c310*/  SHF.L.W.U32.HI R10, R21, 0x10, R8 ;  /* 0x00000010150a7819 */ /* 0x000fe40000010e08 */
[----:B------:R-:W-:-:S02]  /*1c320*/  LOP3.LUT R16, R17, R91, RZ, 0x3c, !PT ;  /* 0x0000005b11107212 */ /* 0x000fc400078e3cff */
[----:B------:R-:W-:Y:S02]  /*1c330*/  SHF.L.W.U32.HI R25, R15, 0x8, R20 ;  /* 0x000000080f197819 */ /* 0x000fe40000010e14 */
[----:B------:R-:W-:Y:S02]  /*1c340*/  SHF.L.W.U32.HI R8, R8, 0x10, R21 ;  /* 0x0000001008087819 */ /* 0x000fe40000010e15 */
[----:B------:R-:W-:Y:S02]  /*1c350*/  SHF.L.W.U32.HI R20, R20, 0x8, R15 ;  /* 0x0000000814147819 */ /* 0x000fe40000010e0f */
[----:B------:R-:W-:Y:S02]  /*1c360*/  LOP3.LUT R24, R4, R89, RZ, 0x3c, !PT ;  /* 0x0000005904187212 */ /* 0x000fe400078e3cff */
[----:B------:R-:W-:Y:S02]  /*1c370*/  IADD3 R21, P2, PT, R54, R48, RZ ;  /* 0x0000003036157210 */ /* 0x000fe40007f5e0ff */
[----:B------:R-:W-:-:S02]  /*1c380*/  SHF.L.W.U32.HI R22, R49, 0x8, R16 ;  /* 0x0000000831167819 */ /* 0x000fc40000010e10 */
[----:B------:R-:W-:Y:S01]  /*1c390*/  IADD3 R15, P0, P1, R97, R20, R26 ;  /* 0x00000014610f7210 */ /* 0x000fe2000791e01a */
[----:B------:R-:W-:Y:S01]  /*1c3a0*/  IMAD.X R51, R51, 0x1, R24, P2 ;  /* 0x0000000133337824 */ /* 0x000fe200010e0618 */
[----:B------:R-:W-:Y:S02]  /*1c3b0*/  SHF.L.W.U32.HI R49, R16, 0x8, R49 ;  /* 0x0000000810317819 */ /* 0x000fe40000010e31 */
[----:B------:R-:W-:Y:S02]  /*1c3c0*/  IADD3 R17, P2, P3, R85, R22, R28 ;  /* 0x0000001655117210 */ /* 0x000fe40007b5e01c */
[----:B------:R-:W-:Y:S02]  /*1c3d0*/  IADD3.X R97, PT, PT, R101, R25, R27, P0, P1 ;  /* 0x0000001965617210 */ /* 0x000fe400007e241b */
[----:B------:R-:W-:Y:S02]  /*1c3e0*/  LOP3.LUT R59, R18, R21, RZ, 0x3c, !PT ;  /* 0x00000015123b7212 */ /* 0x000fe400078e3cff */
[----:B------:R-:W-:-:S02]  /*1c3f0*/  LOP3.LUT R18, R19, R51, RZ, 0x3c, !PT ;  /* 0x0000003313127212 */ /* 0x000fc400078e3cff */
[----:B------:R-:W-:Y:S02]  /*1c400*/  IADD3.X R29, PT, PT, R99, R49, R29, P2, P3 ;  /* 0x00000031631d7210 */ /* 0x000fe400017e641d */
        /* <DEDUP_REMOVED lines=8> */
[----:B------:R-:W-:Y:S02]  /*1c490*/  IADD3 R5, P0, PT, R14, R5, RZ ;  /* 0x000000050e057210 */ /* 0x000fe40007f1e0ff */
[----:B------:R-:W-:Y:S02]  /*1c4a0*/  SHF.L.W.U32.HI R59, R18, 0x8, R59 ;  /* 0x00000008123b7819 */ /* 0x000fe40000010e3b */
[----:B------:R-:W-:-:S02]  /*1c4b0*/  IADD3 R19, P2, P3, R89, R28, R30 ;  /* 0x0000001c59137210 */ /* 0x000fc40007b5e01e */
[----:B------:R-:W-:Y:S02]  /*1c4c0*/  SHF.L.W.U32.HI R18, R27, 0x10, R4 ;  /* 0x000000101b127819 */ /* 0x000fe40000010e04 */
[----:B------:R-:W-:Y:S01]  /*1c4d0*/  IADD3 R85, P1, PT, R12, R23, RZ ;  /* 0x000000170c557210 */ /* 0x000fe20007f3e0ff */
[----:B------:R-:W-:Y:S01]  /*1c4e0*/  IMAD.X R4, R16, 0x1, R57, P0 ;  /* 0x0000000110047824 */ /* 0x000fe200000e0639 */
[----:B------:R-:W-:-:S03]  /*1c4f0*/  LOP3.LUT R23, R48, R19, RZ, 0x3c, !PT ;  /* 0x0000001330177212 */ /* 0x000fc600078e3cff */
[----:B------:R-:W-:Y:S01]  /*1c500*/  IMAD.X R48, R18, 0x1, R91, P1 ;  /* 0x0000000112307824 */ /* 0x000fe200008e065b */
[----:B------:R-:W-:Y:S02]  /*1c510*/  IADD3.X R31, PT, PT, R87, R59, R31, P2, P3 ;  /* 0x0000003b571f7210 */ /* 0x000fe400017e641f */
        /* <DEDUP_REMOVED lines=11> */
[----:B------:R-:W-:Y:S02]  /*1c5d0*/  IADD3 R15, P4, P5, R27, R15, R34 ;  /* 0x0000000f1b0f7210 */ /* 0x000fe40007d9e022 */
[----:B------:R-:W-:Y:S02]  /*1c5e0*/  IADD3 R23, P2, P3, R25, R95, R32 ;  /* 0x0000005f19177210 */ /* 0x000fe40007b5e020 */
[----:B------:R-:W-:Y:S02]  /*1c5f0*/  IADD3 R49, P1, PT, R20, R21, RZ ;  /* 0x0000001514317210 */ /* 0x000fe40007f3e0ff */
[----:B------:R-:W-:Y:S02]  /*1c600*/  IADD3.X R35, PT, PT, R26, R97, R35, P4, P5 ;  /* 0x000000611a237210 */ /* 0x000fe400027ea423 */
[----:B------:R-:W-:Y:S01]  /*1c610*/  IADD3.X R33, PT, PT, R24, R11, R33, P2, P3 ;  /* 0x0000000b18217210 */ /* 0x000fe200017e6421 */
[----:B------:R-:W-:Y:S01]  /*1c620*/  IMAD.X R30, R22, 0x1, R51, P1 ;  /* 0x00000001161e7824 */ /* 0x000fe200008e0633 */
[----:B------:R-:W-:-:S02]  /*1c630*/  IADD3 R34, P0, PT, R8, R55, RZ ;  /* 0x0000003708227210 */ /* 0x000fc40007f1e0ff */
[----:B------:R-:W-:Y:S02]  /*1c640*/  LOP3.LUT R54, R10, R35, RZ, 0x3c, !PT ;  /* 0x000000230a367212 */ /* 0x000fe400078e3cff */
[----:B------:R-:W-:Y:S01]  /*1c650*/  LOP3.LUT R50, R22, R33, RZ, 0x3c, !PT ;  /* 0x0000002116327212 */ /* 0x000fe200078e3cff */
[----:B------:R-:W-:Y:S01]  /*1c660*/  IMAD.X R55, R10, 0x1, R9, P0 ;  /* 0x000000010a377824 */ /* 0x000fe200000e0609 */
[-C--:B------:R-:W-:Y:S02]  /*1c670*/  LOP3.LUT R28, R28, R49.reuse, RZ, 0x3c, !PT ;  /* 0x000000311c1c7212 */ /* 0x080fe400078e3cff */
[----:B------:R-:W-:Y:S02]  /*1c680*/  IADD3 R54, P1, PT, R54, R49, RZ ;  /* 0x0000003136367210 */ /* 0x000fe40007f3e0ff */
[----:B------:R-:W-:Y:S02]  /*1c690*/  LOP3.LUT R59, R59, R30, RZ, 0x3c, !PT ;  /* 0x0000001e3b3b7212 */ /* 0x000fe400078e3cff */
[----:B------:R-:W-:-:S02]  /*1c6a0*/  IADD3 R50, P0, PT, R50, R85, RZ ;  /* 0x0000005532327210 */ /* 0x000fc40007f1e0ff */
[----:B------:R-:W-:Y:S02]  /*1c6b0*/  LOP3.LUT R49, R20, R23, RZ, 0x3c, !PT ;  /* 0x0000001714317212 */ /* 0x000fe400078e3cff */
[----:B------:R-:W-:Y:S02]  /*1c6c0*/  LOP3.LUT R93, R93, R34, RZ, 0x3c, !PT ;  /* 0x000000225d5d7212 */ /* 0x000fe400078e3cff */
[----:B------:R-:W-:Y:S01]  /*1c6d0*/  LOP3.LUT R32, R13, R55, RZ, 0x3c, !PT ;  /* 0x000000370d207212 */ /* 0x000fe200078e3cff */
[----:B------:R-:W-:Y:S01]  /*1c6e0*/  IMAD.X R49, R49, 0x1, R48, P0 ;  /* 0x0000000131317824 */ /* 0x000fe200000e0630 */
[----:B------:R-:W-:Y:S02]  /*1c6f0*/  SHF.L.W.U32.HI R21, R28, 0x1, R59 ;  /* 0x000000011c157819 */ /* 0x000fe40000010e3b */
[----:B------:R-:W-:Y:S02]  /*1c700*/  SHF.L.W.U32.HI R28, R59, 0x1, R28 ;  /* 0x000000013b1c7819 */ /* 0x000fe40000010e1c */
[----:B------:R-:W-:-:S02]  /*1c710*/  LOP3.LUT R51, R8, R15, RZ, 0x3c, !PT ;  /* 0x0000000f08337212 */ /* 0x000fc400078e3cff */
[----:B------:R-:W-:Y:S02]  /*1c720*/  SHF.L.W.U32.HI R13, R32, 0x1, R93 ;  /* 0x00000001200d7819 */ /* 0x000fe40000010e5d */
[----:B------:R-:W-:Y:S01]  /*1c730*/  IADD3 R9, P2, P3, R28, R17, R36 ;  /* 0x000000111c097210 */ /* 0x000fe20007b5e024 */
[----:B------:R-:W-:Y:S01]  /*1c740*/  IMAD.X R51, R51, 0x1, R30, P1 ;  /* 0x0000000133337824 */ /* 0x000fe200008e061e */
[----:B------:R-:W-:Y:S02]  /*1c750*/  LOP3.LUT R25, R25, R50, RZ, 0x3c, !PT ;  /* 0x0000003219197212 */ /* 0x000fe400078e3cff */
[----:B------:R-:W-:Y:S02]  /*1c760*/  LOP3.LUT R24, R24, R49, RZ, 0x3c, !PT ;  /* 0x0000003118187212 */ /* 0x000fe400078e3cff */
[----:B------:R-:W-:Y:S02]  /*1c770*/  SHF.L.W.U32.HI R11, R93, 0x1, R32 ;  /* 0x000000015d0b7819 */ /* 0x000fe40000010e20 */
[----:B------:R-:W-:-:S02]  /*1c780*/  IADD3 R19, P0, P1, R13, R19, R38 ;  /* 0x000000130d137210 */ /* 0x000fc4000791e026 */
[----:B------:R-:W-:Y:S02]  /*1c790*/  IADD3.X R37, PT, PT, R21, R29, R37, P2, P3 ;  /* 0x0000001d15257210 */ /* 0x000fe400017e6425 */
[----:B------:R-:W-:Y:S02]  /*1c7a0*/  SHF.L.W.U32.HI R17, R24, 0x8, R25 ;  /* 0x0000000818117819 */ /* 0x000fe40000010e19 */
[----:B------:R-:W-:Y:S02]  /*1c7b0*/  LOP3.LUT R27, R27, R54, RZ, 0x3c, !PT ;  /* 0x000000361b1b7212 */ /* 0x000fe400078e3cff */
[----:B------:R-:W-:Y:S02]  /*1c7c0*/  LOP3.LUT R26, R26, R51, RZ, 0x3c, !PT ;  /* 0x000000331a1a7212 */ /* 0x000fe400078e3cff */
[----:B------:R-:W-:Y:S02]  /*1c7d0*/  SHF.L.W.U32.HI R25, R25, 0x8, R24 ;  /* 0x0000000819197819 */ /* 0x000fe40000010e18 */
[----:B------:R-:W-:-:S02]  /*1c7e0*/  IADD3.X R31, PT, PT, R11, R31, R39, P0, P1 ;  /* 0x0000001f0b1f7210 */ /* 0x000fc400007e2427 */
[----:B------:R-:W-:Y:S02]  /*1c7f0*/  LOP3.LUT R29, R16, R37, RZ, 0x3c, !PT ;  /* 0x00000025101d7212 */ /* 0x000fe400078e3cff */
[----:B------:R-:W-:Y:S02]  /*1c800*/  SHF.L.W.U32.HI R24, R26, 0x8, R27 ;  /* 0x000000081a187819 */ /* 0x000fe40000010e1b */
[----:B------:R-:W-:Y:S02]  /*1c810*/  IADD3 R95, P0, P1, R23, R25, R40 ;  /* 0x00000019175f7210 */ /* 0x000fe4000791e028 */
[----:B------:R-:W-:Y:S02]  /*1c820*/  SHF.L.W.U32.HI R27, R27, 0x8, R26 ;  /* 0x000000081b1b7819 */ /* 0x000fe40000010e1a */
[----:B------:R-:W-:Y:S02]  /*1c830*/  LOP3.LUT R58, R18, R31, RZ, 0x3c, !PT ;  /* 0x0000001f123a7212 */ /* 0x000fe400078e3cff */
[----:B------:R-:W-:-:S02]  /*1c840*/  IADD3 R29, P2, PT, R29, R34, RZ ;  /* 0x000000221d1d7210 */ /* 0x000fc40007f5e0ff */
[----:B------:R-:W-:Y:S02]  /*1c850*/  LOP3.LUT R26, R14, R9, RZ, 0x3c, !PT ;  /* 0x000000090e1a7212 */ /* 0x000fe400078e3cff */
[----:B------:R-:W-:Y:S02]  /*1c860*/  IADD3.X R93, PT, PT, R33, R17, R41, P0, P1 ;  /* 0x00000011215d7210 */ /* 0x000fe400007e2429 */
[----:B------:R-:W-:Y:S02]  /*1c870*/  IADD3 R58, P3, PT, R58, R5, RZ ;  /* 0x000000053a3a7210 */ /* 0x000fe40007f7e0ff */
[----:B------:R-:W-:Y:S01]  /*1c880*/  LOP3.LUT R57, R12, R19, RZ, 0x3c, !PT ;  /* 0x000000130c397212 */ /* 0x000fe200078e3cff */
[----:B------:R-:W-:Y:S01]  /*1c890*/  IMAD.X R26, R26, 0x1, R55, P2 ;  /* 0x000000011a1a7824 */ /* 0x000fe200010e0637 */
[----:B------:R-:W-:Y:S02]  /*1c8a0*/  LOP3.LUT R22, R95, R22, R33, 0x96, !PT ;  /* 0x000000165f167212 */ /* 0x000fe400078e9621 */
[----:B------:R-:W-:Y:S01]  /*1c8b0*/  LOP3.LUT R23, R93, R20, R23, 0x96, !PT ;  /* 0x000000145d177212 */ /* 0x000fe200078e9617 */
[----:B------:R-:W-:Y:S01]  /*1c8c0*/  IMAD.X R57, R57, 0x1, R4, P3 ;  /* 0x0000000139397824 */ /* 0x000fe200018e0604 */
[----:B------:R-:W-:-:S02]  /*1c8d0*/  LOP3.LUT R28, R28, R29, RZ, 0x3c, !PT ;  /* 0x0000001d1c1c7212 */ /* 0x000fc400078e3cff */
[----:B------:R-:W-:Y:S02]  /*1c8e0*/  LOP3.LUT R5, R21, R26, RZ, 0x3c, !PT ;  /* 0x0000001a15057212 */ /* 0x000fe400078e3cff */
[----:B------:R-:W-:Y:S02]  /*1c8f0*/  SHF.L.W.U32.HI R4, R22, 0x10, R23 ;  /* 0x0000001016047819 */ /* 0x000fe40000010e17 */
[----:B------:R-:W-:Y:S02]  /*1c900*/  SHF.L.W.U32.HI R48, R23, 0x10, R22 ;  /* 0x0000001017307819 */ /* 0x000fe40000010e16 */
[----:B------:R-:W-:Y:S02]  /*1c910*/  LOP3.LUT R21, R13, R58, RZ, 0x3c, !PT ;  /* 0x0000003a0d157212 */ /* 0x000fe400078e3cff */
[----:B------:R-:W-:Y:S02]  /*1c920*/  LOP3.LUT R22, R11, R57, RZ, 0x3c, !PT ;  /* 0x000000390b167212 */ /* 0x000fe400078e3cff */
[----:B------:R-:W-:-:S02]  /*1c930*/  SHF.L.W.U32.HI R11, R5, 0x8, R28 ;  /* 0x00000008050b7819 */ /* 0x000fc40000010e1c */
[----:B------:R-:W-:Y:S02]  /*1c940*/  IADD3 R50, P0, PT, R4, R50, RZ ;  /* 0x0000003204327210 */ /* 0x000fe40007f1e0ff */
[----:B------:R-:W-:Y:S02]  /*1c950*/  SHF.L.W.U32.HI R13, R28, 0x8, R5 ;  /* 0x000000081c0d7819 */ /* 0x000fe40000010e05 */
[----:B------:R-:W-:Y:S01]  /*1c960*/  IADD3 R5, P1, P2, R15, R27, R42 ;  /* 0x0000001b0f057210 */ /* 0x000fe20007a3e02a */
[----:B------:R-:W-:Y:S01]  /*1c970*/  IMAD.X R49, R48, 0x1, R49, P0 ;  /* 0x0000000130317824 */ /* 0x000fe200000e0631 */
[----:B------:R-:W-:Y:S02]  /*1c980*/  SHF.L.W.U32.HI R20, R22, 0x8, R21 ;  /* 0x0000000816147819 */ /* 0x000fe40000010e15 */
[----:B------:R-:W-:Y:S02]  /*1c990*/  IADD3.X R87, PT, PT, R35, R24, R43, P1, P2 ;  /* 0x0000001823577210 */ /* 0x000fe40000fe442b */
[----:B------:R-:W-:-:S02]  /*1c9a0*/  IADD3 R85, P0, P1, R9, R13, R44 ;  /* 0x0000000d09557210 */ /* 0x000fc4000791e02c */
[----:B------:R-:W-:Y:S02]  /*1c9b0*/  SHF.L.W.U32.HI R21, R21, 0x8, R22 ;  /* 0x0000000815157819 */ /* 0x000fe40000010e16 */
[----:B------:R-:W-:Y:S02]  /*1c9c0*/  LOP3.LUT R10, R5, R10, R35, 0x96, !PT ;  /* 0x0000000a050a7212 */ /* 0x000fe400078e9623 */
[----:B------:R-:W-:Y:S02]  /*1c9d0*/  LOP3.LUT R55, R87, R8, R15, 0x96, !PT ;  /* 0x0000000857377212 */ /* 0x000fe400078e960f */
[----:B------:R-:W-:Y:S02]  /*1c9e0*/  IADD3.X R91, PT, PT, R37, R11, R45, P0, P1 ;  /* 0x0000000b255b7210 */ /* 0x000fe400007e242d */
[----:B------:R-:W-:Y:S02]  /*1c9f0*/  IADD3 R89, P0, P1, R19, R21, R46 ;  /* 0x0000001513597210 */ /* 0x000fe4000791e02e */
[----:B------:R-:W-:-:S02]  /*1ca00*/  SHF.L.W.U32.HI R56, R55, 0x10, R10 ;  /* 0x0000001037387819 */ /* 0x000fc40000010e0a */
[----:B------:R-:W-:Y:S02]  /*1ca10*/  SHF.L.W.U32.HI R55, R10, 0x10, R55 ;  /* 0x000000100a377819 */ /* 0x000fe40000010e37 */
[----:B------:R-:W-:Y:S02]  /*1ca20*/  IADD3.X R59, PT, PT, R31, R20, R47, P0, P1 ;  /* 0x000000141f3b7210 */ /* 0x000fe400007e242f */
[----:B------:R-:W-:Y:S02]  /*1ca30*/  LOP3.LUT R16, R85, R16, R37, 0x96, !PT ;  /* 0x0000001055107212 */ /* 0x000fe400078e9625 */
[----:B------:R-:W-:Y:S02]  /*1ca40*/  LOP3.LUT R9, R91, R14, R9, 0x96, !PT ;  /* 0x0000000e5b097212 */ /* 0x000fe400078e9609 */
[----:B------:R-:W-:Y:S02]  /*1ca50*/  LOP3.LUT R18, R89, R18, R31, 0x96, !PT ;  /* 0x0000001259127212 */ /* 0x000fe400078e961f */
[----:B------:R-:W-:-:S02]  /*1ca60*/  IADD3 R54, P0, PT, R55, R54, RZ ;  /* 0x0000003637367210 */ /* 0x000fc40007f1e0ff */
[----:B------:R-:W-:Y:S02]  /*1ca70*/  LOP3.LUT R19, R59, R12, R19, 0x96, !PT ;  /* 0x0000000c3b137212 */ /* 0x000fe400078e9613 */
[----:B------:R-:W-:Y:S01]  /*1ca80*/  SHF.L.W.U32.HI R86, R16, 0x10, R9 ;  /* 0x0000001010567819 */ /* 0x000fe20000010e09 */
[----:B------:R-:W-:Y:S01]  /*1ca90*/  IMAD.X R51, R56, 0x1, R51, P0 ;  /* 0x0000000138337824 */ /* 0x000fe200000e0633 */
[----:B------:R-:W-:Y:S02]  /*1caa0*/  SHF.L.W.U32.HI R88, R18, 0x10, R19 ;  /* 0x0000001012587819 */ /* 0x000fe40000010e13 */
[----:B------:R-:W-:Y:S02]  /*1cab0*/  SHF.L.W.U32.HI R84, R9, 0x10, R16 ;  /* 0x0000001009547819 */ /* 0x000fe40000010e10 */
[----:B------:R-:W-:Y:S01]  /*1cac0*/  IADD3 R92, P0, PT, R86, R29, RZ ;  /* 0x0000001d565c7210 */ /* 0x000fe20007f1e0ff */
[----:B------:R-:W-:Y:S01]  /*1cad0*/  UIADD3 UR6, UPT, UPT, UR6, 0x1, URZ ;  /* 0x0000000106067890 */ /* 0x000fe2000fffe0ff */
[----:B------:R-:W-:-:S02]  /*1cae0*/  SHF.L.W.U32.HI R90, R19, 0x10, R18 ;  /* 0x00000010135a7819 */ /* 0x000fc40000010e12 */
[----:B------:R-:W-:Y:S01]  /*1caf0*/  IADD3 R58, P1, PT, R88, R58, RZ ;  /* 0x0000003a583a7210 */ /* 0x000fe20007f3e0ff */
[----:B------:R-:W-:Y:S01]  /*1cb00*/  IMAD.X R97, R84, 0x1, R26, P0 ;  /* 0x0000000154617824 */ /* 0x000fe200000e061a */
[----:B------:R-:W-:Y:S01]  /*1cb10*/  LOP3.LUT R16, R27, R54, RZ, 0x3c, !PT ;  /* 0x000000361b107212 */ /* 0x000fe200078e3cff */
[----:B------:R-:W-:Y:S01]  /*1cb20*/  UISETP.NE.AND UP1, UPT, UR6, 0xc, UPT ;  /* 0x0000000c0600788c */ /* 0x000fe2000bf25270 */
[----:B------:R-:W-:Y:S01]  /*1cb30*/  LOP3.LUT R9, R24, R51, RZ, 0x3c, !PT ;  /* 0x0000003318097212 */ /* 0x000fe200078e3cff */
[----:B------:R-:W-:Y:S01]  /*1cb40*/  IMAD.X R57, R90, 0x1, R57, P1 ;  /* 0x000000015a397824 */ /* 0x000fe200008e0639 */
[----:B------:R-:W-:Y:S02]  /*1cb50*/  LOP3.LUT R25, R25, R50, RZ, 0x3c, !PT ;  /* 0x0000003219197212 */ /* 0x000fe400078e3cff */
[----:B------:R-:W-:Y:S02]  /*1cb60*/  LOP3.LUT R22, R17, R49, RZ, 0x3c, !PT ;  /* 0x0000003111167212 */ /* 0x000fe400078e3cff */
[----:B------:R-:W-:-:S02]  /*1cb70*/  SHF.L.W.U32.HI R17, R16, 0x1, R9 ;  /* 0x0000000110117819 */ /* 0x000fc40000010e09 */
[----:B------:R-:W-:Y:S02]  /*1cb80*/  LOP3.LUT R13, R13, R92, RZ, 0x3c, !PT ;  /* 0x0000005c0d0d7212 */ /* 0x000fe400078e3cff */
[----:B------:R-:W-:Y:S02]  /*1cb90*/  LOP3.LUT R18, R11, R97, RZ, 0x3c, !PT ;  /* 0x000000610b127212 */ /* 0x000fe400078e3cff */
[----:B------:R-:W-:Y:S02]  /*1cba0*/  SHF.L.W.U32.HI R16, R9, 0x1, R16 ;  /* 0x0000000109107819 */ /* 0x000fe40000010e10 */
[----:B------:R-:W-:Y:S02]  /*1cbb0*/  SHF.L.W.U32.HI R8, R22, 0x1, R25 ;  /* 0x0000000116087819 */ /* 0x000fe40000010e19 */
[----:B------:R-:W-:Y:S02]  /*1cbc0*/  LOP3.LUT R12, R21, R58, RZ, 0x3c, !PT ;  /* 0x0000003a150c7212 */ /* 0x000fe400078e3cff */
[----:B------:R-:W-:-:S02]  /*1cbd0*/  LOP3.LUT R9, R20, R57, RZ, 0x3c, !PT ;  /* 0x0000003914097212 */ /* 0x000fc400078e3cff */
[----:B------:R-:W-:Y:S02]  /*1cbe0*/  SHF.L.W.U32.HI R19, R13, 0x1, R18 ;  /* 0x000000010d137819 */ /* 0x000fe40000010e12 */
[----:B------:R-:W-:Y:S01]  /*1cbf0*/  SHF.L.W.U32.HI R18, R18, 0x1, R13 ;  /* 0x0000000112127819 */ /* 0x000fe20000010e0d */
[----:B------:R-:W-:Y:S01]  /*1cc00*/  IMAD.MOV.U32 R14, RZ, RZ, R8 ;  /* 0x000000ffff0e7224 */ /* 0x000fe200078e0008 */
[----:B------:R-:W-:Y:S02]  /*1cc10*/  SHF.L.W.U32.HI R13, R12, 0x1, R9 ;  /* 0x000000010c0d7819 */ /* 0x000fe40000010e09 */
[----:B------:R-:W-:Y:S02]  /*1cc20*/  SHF.L.W.U32.HI R15, R25, 0x1, R22 ;  /* 0x00000001190f7819 */ /* 0x000fe40000010e16 */
[----:B------:R-:W-:Y:S01]  /*1cc30*/  SHF.L.W.U32.HI R12, R9, 0x1, R12 ;  /* 0x00000001090c7819 */ /* 0x000fe20000010e0c */
[----:B------:R-:W-:Y:S06]  /*1cc40*/  BRA.U UP1, `(.L_x_101) ;  /* 0xfffffff101687547 */ /* 0x000fec000b83ffff */
[----:B------:R-:W-:Y:S02]  /*1cc50*/  LOP3.LUT R4, R92, R95, R52, 0x96, !PT ;  /* 0x0000005f5c047212 */ /* 0x000fe400078e9634 */
[----:B------:R-:W-:Y:S01]  /*1cc60*/  LOP3.LUT R5, R97, R93, R53, 0x96, !PT ;  /* 0x0000005d61057212 */ /* 0x000fe200078e9635 */
[----:B------:R-:W-:Y:S06]  /*1cc70*/  BRA `(.L_x_88) ;  /* 0x00000024009c7947 */ /* 0x000fec0003800000 */
.L_x_89:
        /* <DEDUP_REMOVED lines=47> */
[----:B------:R-:W-:Y:S02]  /*1cf70*/  ISETP.GE.U32.AND.EX P0, PT, R9, RZ, PT, P0 ;  /* 0x000000ff0900720c */ /* 0x000fe40003f06100 */
[----:B------:R-:W-:-:S04]  /*1cf80*/  ISETP.NE.U32.AND P1, PT, R24, RZ, PT ;  /* 0x000000ff1800720c */ /* 0x000fc80003f25070 */
[----:B------:R-:W-:-:S07]  /*1cf90*/  ISETP.NE.AND.EX P1, PT, RZ, RZ, PT, P1 ;  /* 0x000000ffff00720c */ /* 0x000fce0003f25310 */
[----:B------:R-:W-:Y:S06]  /*1cfa0*/  @!P0 BRA `(.L_x_105) ;  /* 0x00000000002c8947 */ /* 0x000fec0003800000 */
[----:B------:R-:W-:Y:S01]  /*1cfb0*/  LOP3.LUT R20, R8, 0xfffffffc, RZ, 0xc0, !PT ;  /* 0xfffffffc08147812 */ /* 0x000fe200078ec0ff */
[----:B------:R-:W-:Y:S02]  /*1cfc0*/  IMAD.MOV.U32 R4, RZ, RZ, RZ ;  /* 0x000000ffff047224 */ /* 0x000fe400078e00ff */
[----:B------:R-:W-:-:S07]  /*1cfd0*/  IMAD.MOV.U32 R23, RZ, RZ, RZ ;  /* 0x000000ffff177224 */ /* 0x000fce00078e00ff */
.L_x_106:
[----:B-1----:R-:W-:-:S05]  /*1cfe0*/  IMAD.IADD R22, R1, 0x1, R4 ;  /* 0x0000000101167824 */ /* 0x002fca00078e0204 */
[----:B------:R-:W2:Y:S01]  /*1cff0*/  LDL R21, [R22+0x40] ;  /* 0x0000400016157983 */ /* 0x000ea20000100800 */
[----:B------:R-:W-:-:S05]  /*1d000*/  IADD3 R4, P0, PT, R4, 0x4, RZ ;  /* 0x0000000404047810 */ /* 0x000fca0007f1e0ff */
[----:B------:R-:W-:Y:S01]  /*1d010*/  IMAD.X R23, RZ, RZ, R23, P0 ;  /* 0x000000ffff177224 */ /* 0x000fe200000e0617 */
[----:B------:R-:W-:-:S04]  /*1d020*/  ISETP.NE.U32.AND P0, PT, R4, R20, PT ;  /* 0x000000140400720c */ /* 0x000fc80003f05070 */
[----:B------:R-:W-:Y:S01]  /*1d030*/  ISETP.NE.AND.EX P0, PT, R23, R9, PT, P0 ;  /* 0x000000091700720c */ /* 0x000fe20003f05300 */
[----:B--2---:R1:W-:-:S12]  /*1d040*/  STL [R22+0x2000], R21 ;  /* 0x0020001516007387 */ /* 0x0043d80000100800 */
[----:B------:R-:W-:Y:S05]  /*1d050*/  @P0 BRA `(.L_x_106) ;  /* 0xfffffffc00e00947 */ /* 0x000fea000383ffff */
.L_x_105:
[----:B------:R-:W-:Y:S05]  /*1d060*/  BSYNC.RECONVERGENT B1 ;  /* 0x0000000000017941 */ /* 0x000fea0003800200 */
.L_x_104:
        /* <DEDUP_REMOVED lines=13> */
.L_x_103:
[----:B------:R-:W-:Y:S05]  /*1d140*/  BSYNC.RECONVERGENT B0 ;  /* 0x0000000000007941 */ /* 0x000fea0003800200 */
.L_x_102:
        /* <DEDUP_REMOVED lines=306> */
.L_x_107:
        /* <DEDUP_REMOVED lines=231> */
[----:B------:R-:W-:-:S07]  /*1f2e0*/  LOP3.LUT R5, R97, R93, R53, 0x96, !PT ;  /* 0x0000005d61057212 */ /* 0x000fce00078e9635 */
.L_x_88:
[----:B------:R-:W-:Y:S05]  /*1f2f0*/  BSYNC.RECONVERGENT B4 ;  /* 0x0000000000047941 */ /* 0x000fea0003800200 */
.L_x_56:
[----:B------:R-:W-:Y:S05]  /*1f300*/  WARPSYNC.ALL ;  /* 0x0000000000007948 */ /* 0x000fea0003800000 */
[----:B------:R-:W-:Y:S01]  /*1f310*/  PRMT R8, R83, 0x9910, RZ ;  /* 0x0000991053087816 */ /* 0x000fe200000000ff */
[----:B------:R-:W-:Y:S01]  /*1f320*/  IMAD.U32 R9, R60, 0x10000, RZ ;  /* 0x000100003c097824 */ /* 0x000fe200078e00ff */
[----:B------:R-:W-:Y:S01]  /*1f330*/  LOP3.LUT R11, R62, 0xff, RZ, 0xc0, !PT ;  /* 0x000000ff3e0b7812 */ /* 0x000fe200078ec0ff */
[----:B------:R-:W-:Y:S01]  /*1f340*/  IMAD.SHL.U32 R10, R61, 0x100, RZ ;  /* 0x000001003d0a7824 */ /* 0x000fe200078e00ff */
[----:B------:R-:W-:Y:S01]  /*1f350*/  ISETP.GT.AND P0, PT, R8, 0x1, PT ;  /* 0x000000010800780c */ /* 0x000fe20003f04270 */
[----:B------:R-:W-:Y:S01]  /*1f360*/  BSSY.RECONVERGENT B4, `(.L_x_108) ;  /* 0x0000c06000047945 */ /* 0x000fe20003800200 */
[----:B------:R-:W-:-:S02]  /*1f370*/  LOP3.LUT R14, R9, 0xff0000, RZ, 0xc0, !PT ;  /* 0x00ff0000090e7812 */ /* 0x000fc400078ec0ff */
[----:B------:R-:W-:Y:S01]  /*1f380*/  LOP3.LUT R12, R11, 0xff00, R10, 0xf8, !PT ;  /* 0x0000ff000b0c7812 */ /* 0x000fe200078ef80a */
[----:B------:R-:W-:Y:S01]  /*1f390*/  IMAD.MOV.U32 R10, RZ, RZ, R82 ;  /* 0x000000ffff0a7224 */ /* 0x000fe200078e0052 */
[----:B------:R-:W-:-:S04]  /*1f3a0*/  PRMT R11, R14, 0x4210, R7 ;  /* 0x000042100e0b7816 */ /* 0x000fc80000000007 */
[----:B------:R-:W-:-:S03]  /*1f3b0*/  LOP3.LUT R11, R11, R12, R81, 0xfe, !PT ;  /* 0x0000000c0b0b7212 */ /* 0x000fc600078efe51 */
[----:B------:R-:W-:Y:S05]  /*1f3c0*/  @P0 BRA `(.L_x_109) ;  /* 0x0000007000b00947 */ /* 0x000fea0003800000 */
        /* <DEDUP_REMOVED lines=24> */
[----:B------:R-:W-:Y:S02]  /*1f550*/  LOP3.LUT R58, R82, 0xffffffc0, RZ, 0xc0, !PT ;  /* 0xffffffc0523a7812 */ /* 0x000fe400078ec0ff */
[----:B--2---:R-:W-:-:S05]  /*1f560*/  IADD3 R10, P1, PT, R14, 0x40, RZ ;  /* 0x000000400e0a7810 */ /* 0x004fca0007f3e0ff */
[----:B------:R-:W-:Y:S01]  /*1f570*/  IMAD.X R11, RZ, RZ, R15, P1 ;  /* 0x000000ffff0b7224 */ /* 0x000fe200008e060f */
[----:B---3--:R-:W-:-:S04]  /*1f580*/  IADD3 R8, P1, PT, R84, 0x40, RZ ;  /* 0x0000004054087810 */ /* 0x008fc80007f3e0ff */
[----:B------:R-:W-:Y:S01]  /*1f590*/  ISETP.GT.U32.AND P0, PT, R8, 0x80, PT ;  /* 0x000000800800780c */ /* 0x000fe20003f04070 */
[----:B------:R1:W-:Y:S01]  /*1f5a0*/  STL.64 [R1+0x3908], R10 ;  /* 0x0039080a01007387 */ /* 0x0003e20000100a00 */
[----:B------:R-:W-:Y:S01]  /*1f5b0*/  IMAD.X R8, RZ, RZ, R85, P1 ;  /* 0x000000ffff087224 */ /* 0x000fe200008e0655 */
[----:B----4-:R-:W-:-:S04]  /*1f5c0*/  IADD3 R58, P1, PT, R58, UR12, RZ ;  /* 0x0000000c3a3a7c10 */ /* 0x010fc8000ff3e0ff */
[----:B------:R-:W-:Y:S01]  /*1f5d0*/  ISETP.GT.U32.AND.EX P0, PT, R8, RZ, PT, P0 ;  /* 0x000000ff0800720c */ /* 0x000fe20003f04100 */
[----:B------:R-:W-:-:S12]  /*1f5e0*/  IMAD.X R59, RZ, RZ, UR13, P1 ;  /* 0x0000000dff3b7e24 */ /* 0x000fd800088e06ff */
[----:B-1----:R-:W-:Y:S05]  /*1f5f0*/  @P0 BRA `(.L_x_112) ;  /* 0x00000010000c0947 */ /* 0x002fea0003800000 */
[----:B------:R-:W2:Y:S01]  /*1f600*/  LDG.E.U8 R11, desc[UR8][R58.64] ;  /* 0x000000083a0b7981 */ /* 0x000ea2000c1e1100 */
[----:B------:R-:W-:-:S03]  /*1f610*/  IMAD.IADD R84, R1, 0x1, R84 ;  /* 0x0000000101547824 */ /* 0x000fc600078e0254 */
[----:B------:R-:W3:Y:S04]  /*1f620*/  LDG.E.U8 R8, desc[UR8][R58.64+0x1] ;  /* 0x000001083a087981 */ /* 0x000ee8000c1e1100 */
[----:B------:R-:W4:Y:S04]  /*1f630*/  LDG.E.U8 R9, desc[UR8][R58.64+0x2] ;  /* 0x000002083a097981 */ /* 0x000f28000c1e1100 */
[----:B--2---:R1:W-:Y:S04]  /*1f640*/  STL.U8 [R84+0x3880], R11 ;  /* 0x0038800b54007387 */ /* 0x0043e80000100000 */
[----:B------:R-:W2:Y:S04]  /*1f650*/  LDL R10, [R1+0x3900] ;  /* 0x00390000010a7983 */ /* 0x000ea80000100800 */
[----:B-1----:R-:W4:Y:S01]  /*1f660*/  LDG.E.U8 R11, desc[UR8][R58.64+0x4] ;  /* 0x000004083a0b7981 */ /* 0x002f22000c1e1100 */
        /* <DEDUP_REMOVED lines=14> */
[----:B------:R1:W-:Y:S04]  /*1f750*/  STL.U8 [R16+0x3884], R11 ;  /* 0x0038840b10007387 */ /* 0x0003e80000100000 */
[----:B------:R-:W2:Y:S04]  /*1f760*/  LDL R12, [R1+0x3900] ;  /* 0x00390000010c7983 */ /* 0x000ea80000100800 */
[----:B-1----:R-:W4:Y:S01]  /*1f770*/  LDG.E.U8 R11, desc[UR8][R58.64+0x8] ;  /* 0x000008083a0b7981 */ /* 0x002f22000c1e1100 */
        /* <DEDUP_REMOVED lines=222> */
[----:B------:R-:W2:Y:S02]  /*20560*/  LDL R12, [R1+0x3900] ;  /* 0x00390000010c7983 */ /* 0x000ea40000100800 */
[----:B--2---:R-:W-:-:S05]  /*20570*/  IMAD.IADD R15, R1, 0x1, R12 ;  /* 0x00000001010f7824 */ /* 0x004fca00078e020c */
[----:B---3--:R2:W-:Y:S04]  /*20580*/  STL.U8 [R15+0x38bd], R8 ;  /* 0x0038bd080f007387 */ /* 0x0085e80000100000 */
[----:B------:R-:W3:Y:S02]  /*20590*/  LDL R12, [R1+0x3900] ;  /* 0x00390000010c7983 */ /* 0x000ee40000100800 */
[----:B---3--:R-:W-:-:S05]  /*205a0*/  IMAD.IADD R14, R1, 0x1, R12 ;  /* 0x00000001010e7824 */ /* 0x008fca00078e020c */
[----:B------:R2:W-:Y:S04]  /*205b0*/  STL.U8 [R14+0x38be], R9 ;  /* 0x0038be090e007387 */ /* 0x0005e80000100000 */
[----:B------:R-:W1:Y:S02]  /*205c0*/  LDL R12, [R1+0x3900] ;  /* 0x00390000010c7983 */ /* 0x000e640000100800 */
[----:B-1----:R-:W-:-:S05]  /*205d0*/  IMAD.IADD R11, R1, 0x1, R12 ;  /* 0x00000001010b7824 */ /* 0x002fca00078e020c */
[----:B----4-:R2:W-:Y:S04]  /*205e0*/  STL.U8 [R11+0x38bf], R10 ;  /* 0x0038bf0a0b007387 */ /* 0x0105e80000100000 */
[----:B------:R-:W3:Y:S02]  /*205f0*/  LDL.64 R12, [R1+0x3900] ;  /* 0x00390000010c7983 */ /* 0x000ee40000100a00 */
[----:B---3--:R-:W-:-:S05]  /*20600*/  IADD3 R24, P0, PT, R12, 0x40, RZ ;  /* 0x000000400c187810 */ /* 0x008fca0007f1e0ff */
[----:B------:R-:W-:Y:S01]  /*20610*/  IMAD.X R25, RZ, RZ, R13, P0 ;  /* 0x000000ffff197224 */ /* 0x000fe200000e060d */
[----:B--2---:R-:W-:Y:S07]  /*20620*/  BRA `(.L_x_113) ;  /* 0x0000005c00847947 */ /* 0x004fee0003800000 */
.L_x_112:
        /* <DEDUP_REMOVED lines=33> */
.L_x_122:
        /* <DEDUP_REMOVED lines=13> */
[----:B-1----:R-:W4:Y:S01]  /*20910*/  LDG.E.U8 R12, desc[UR8][R18.64+0x5] ;  /* 0x00000508120c7981 */ /* 0x002f22000c1e1100 */
[----:B--2---:R-:W-:-:S03]  /*20920*/  IADD3 R20, PT, PT, R1, R14, R10 ;  /* 0x0000000e01147210 */ /* 0x004fc60007ffe00a */
[----:B------:R-:W2:Y:S04]  /*20930*/  LDG.E.U8 R14, desc[UR8][R18.64+0x3] ;  /* 0x00000308120e7981 */ /* 0x000ea8000c1e1100 */
[----:B---3--:R1:W-:Y:S04]  /*20940*/  STL.U8 [R20+0x3882], R13 ;  /* 0x0038820d14007387 */ /* 0x0083e80000100000 */
[----:B------:R-:W3:Y:S01]  /*20950*/  LDL R15, [R1+0x3900] ;  /* 0x00390000010f7983 */ /* 0x000ee20000100800 */
[----:B------:R-:W-:-:S03]  /*20960*/  VIADD R23, R10, 0x4 ;  /* 0x000000040a177836 */ /* 0x000fc60000000000 */
[----:B-1----:R-:W4:Y:S01]  /*20970*/  LDG.E.U8 R13, desc[UR8][R18.64+0x6] ;  /* 0x00000608120d7981 */ /* 0x002f22000c1e1100 */
        /* <DEDUP_REMOVED lines=9> */
[----:B------:R1:W-:Y:S04]  /*20a10*/  STL.U8 [R15+0x3881], R12 ;  /* 0x0038810c0f007387 */ /* 0x0003e80000100000 */
[----:B------:R-:W2:Y:S04]  /*20a20*/  LDL R16, [R1+0x3900] ;  /* 0x0039000001107983 */ /* 0x000ea80000100800 */
[----:B-1----:R-:W4:Y:S01]  /*20a30*/  LDG.E.U8 R12, desc[UR8][R18.64+0x9] ;  /* 0x00000908120c7981 */ /* 0x002f22000c1e1100 */
[----:B--2---:R-:W-:-:S05]  /*20a40*/  IADD3 R20, PT, PT, R1, R16, R23 ;  /* 0x0000001001147210 */ /* 0x004fca0007ffe017 */
[----:B------:R1:W-:Y:S04]  /*20a50*/  STL.U8 [R20+0x3882], R13 ;  /* 0x0038820d14007387 */ /* 0x0003e80000100000 */
[----:B------:R-:W2:Y:S04]  /*20a60*/  LDL R16, [R1+0x3900] ;  /* 0x0039000001107983 */ /* 0x000ea80000100800 */
[----:B-1----:R-:W4:Y:S01]  /*20a70*/  LDG.E.U8 R13, desc[UR8][R18.64+0xa] ;  /* 0x00000a08120d7981 */ /* 0x002f22000c1e1100 */
        /* <DEDUP_REMOVED lines=26> */
[----:B------:R2:W-:Y:S04]  /*20c20*/  STL.U8 [R15+0x3881], R12 ;  /* 0x0038810c0f007387 */ /* 0x0005e80000100000 */
        /* <DEDUP_REMOVED lines=11> */
.L_x_121:
[----:B------:R-:W-:Y:S05]  /*20ce0*/  BSYNC.RECONVERGENT B5 ;  /* 0x0000000000057941 */ /* 0x000fea0003800200 */
.L_x_120:
        /* <DEDUP_REMOVED lines=44> */
.L_x_124:
[----:B------:R-:W-:Y:S05]  /*20fb0*/  BSYNC.RECONVERGENT B5 ;  /* 0x0000000000057941 */ /* 0x000fea0003800200 */
.L_x_123:
[----:B------:R-:W-:-:S04]  /*20fc0*/  ISETP.EQ.U32.AND P1, PT, R10, R8, PT ;  /* 0x000000080a00720c */ /* 0x000fc80003f22070 */
[----:B------:R-:W-:-:S13]  /*20fd0*/  ISETP.EQ.AND.EX P1, PT, R9, R24, PT, P1 ;  /* 0x000000180900720c */ /* 0x000fda0003f22310 */
[----:B------:R-:W-:Y:S05]  /*20fe0*/  @!P0 BREAK.RELIABLE P1, B0 ;  /* 0x0000000000008942 */ /* 0x000fea0000800100 */
[----:B------:R-:W-:Y:S05]  /*20ff0*/  @!P0 BRA P1, `(.L_x_117) ;  /* 0x0000000000608947 */ /* 0x000fea0000800000 */
.L_x_119:
[----:B------:R-:W-:Y:S05]  /*21000*/  BSYNC.RELIABLE B0 ;  /* 0x0000000000007941 */ /* 0x000fea0003800100 */
.L_x_118:
        /* <DEDUP_REMOVED lines=23> */
.L_x_117:
[----:B------:R-:W-:Y:S05]  /*21180*/  BSYNC.RECONVERGENT B1 ;  /* 0x0000000000017941 */ /* 0x000fea0003800200 */
.L_x_116:
        /* <DEDUP_REMOVED lines=22> */
.L_x_115:
[----:B------:R-:W-:Y:S05]  /*212f0*/  BSYNC.RECONVERGENT B2 ;  /* 0x0000000000027941 */ /* 0x000fea0003800200 */
.L_x_114:
        /* <DEDUP_REMOVED lines=16> */
[----:B------:R-:W4:Y:S04]  /*21400*/  LDL.64 R82, [R1+0x3908] ;  /* 0x0039080001527983 */ /* 0x000f280000100a00 */
[----:B------:R-:W4:Y:S04]  /*21410*/  LDL.128 R20, [R1+0x3840] ;  /* 0x0038400001147983 */ /* 0x000f280000100c00 */
[----:B--2---:R-:W2:Y:S04]  /*21420*/  LDL.128 R16, [R1+0x3850] ;  /* 0x0038500001107983 */ /* 0x004ea80000100c00 */
[----:B---3--:R-:W3:Y:S04]  /*21430*/  LDL.128 R12, [R1+0x3860] ;  /* 0x00386000010c7983 */ /* 0x008ee80000100c00 */
[----:B-1----:R-:W3:Y:S01]  /*21440*/  LDL.128 R8, [R1+0x3870] ;  /* 0x0038700001087983 */ /* 0x002ee20000100c00 */
[----:B0-----:R-:W-:Y:S01]  /*21450*/  IMAD.U32 R105, RZ, RZ, UR14 ;  /* 0x0000000eff697e24 */ /* 0x001fe2000f8e00ff */
[----:B------:R-:W-:Y:S01]  /*21460*/  UMOV UR6, URZ ;  /* 0x000000ff00067c82 */ /* 0x000fe20008000000 */
        /* <DEDUP_REMOVED lines=17> */
[----:B------:R-:W-:Y:S02]  /*21580*/  PRMT R86, R53, 0x7770, RZ ;  /* 0x0000777035567816 */ /* 0x000fe400000000ff */
[----:B------:R-:W-:Y:S02]  /*21590*/  LOP3.LUT R91, R81, 0xff00, RZ, 0xc0, !PT ;  /* 0x0000ff00515b7812 */ /* 0x000fe400078ec0ff */
[----:B------:R-:W-:Y:S02]  /*215a0*/  PRMT R81, R53, 0x7772, RZ ;  /* 0x0000777235517816 */ /* 0x000fe400000000ff */
[----:B------:R-:W-:-:S02]  /*215b0*/  LOP3.LUT R89, R87, 0xff00, RZ, 0xc0, !PT ;  /* 0x0000ff0057597812 */ /* 0x000fc400078ec0ff */
[----:B------:R-:W-:Y:S01]  /*215c0*/  PRMT R87, R55, 0x7772, RZ ;  /* 0x0000777237577816 */ /* 0x000fe200000000ff */
[----:B------:R-:W-:Y:S01]  /*215d0*/  IMAD.U32 R81, R81, 0x10000, RZ ;  /* 0x0001000051517824 */ /* 0x000fe200078e00ff */
[----:B------:R-:W-:Y:S02]  /*215e0*/  LOP3.LUT R90, R91, 0xff, R86, 0xf8, !PT ;  /* 0x000000ff5b5a7812 */ /* 0x000fe400078ef856 */
[----:B------:R-:W-:Y:S01]  /*215f0*/  LOP3.LUT R86, R89, 0xff, R88, 0xf8, !PT ;  /* 0x000000ff59567812 */ /* 0x000fe200078ef858 */
[----:B------:R-:W-:Y:S01]  /*21600*/  IMAD.U32 R87, R87, 0x10000, RZ ;  /* 0x0001000057577824 */ /* 0x000fe200078e00ff */
[----:B------:R-:W-:Y:S02]  /*21610*/  LOP3.LUT R88, R90, 0xff0000, R81, 0xf8, !PT ;  /* 0x00ff00005a587812 */ /* 0x000fe400078ef851 */
[----:B------:R-:W-:Y:S02]  /*21620*/  PRMT R81, R25, 0x7771, RZ ;  /* 0x0000777119517816 */ /* 0x000fe400000000ff */
[----:B------:R-:W-:-:S02]  /*21630*/  PRMT R55, R55, 0x7773, RZ ;  /* 0x0000777337377816 */ /* 0x000fc400000000ff */
[----:B------:R-:W-:Y:S01]  /*21640*/  LOP3.LUT R86, R86, 0xff0000, R87, 0xf8, !PT ;  /* 0x00ff000056567812 */ /* 0x000fe200078ef857 */
[----:B------:R-:W-:Y:S01]  /*21650*/  IMAD.SHL.U32 R81, R81, 0x100, RZ ;  /* 0x0000010051517824 */ /* 0x000fe200078e00ff */
[----:B------:R-:W-:Y:S01]  /*21660*/  PRMT R53, R53, 0x7773, RZ ;  /* 0x0000777335357816 */ /* 0x000fe200000000ff */
[----:B------:R-:W-:Y:S01]  /*21670*/  IMAD.SHL.U32 R55, R55, 0x1000000, RZ ;  /* 0x0100000037377824 */ /* 0x000fe200078e00ff */
[----:B------:R-:W-:Y:S02]  /*21680*/  PRMT R87, R27, 0x7771, RZ ;  /* 0x000077711b577816 */ /* 0x000fe400000000ff */
[----:B------:R-:W-:Y:S01]  /*21690*/  LOP3.LUT R91, R81, 0xff00, RZ, 0xc0, !PT ;  /* 0x0000ff00515b7812 */ /* 0x000fe200078ec0ff */
[----:B------:R-:W-:Y:S01]  /*216a0*/  IMAD.SHL.U32 R53, R53, 0x1000000, RZ ;  /* 0x0100000035357824 */ /* 0x000fe200078e00ff */
[----:B------:R-:W-:Y:S01]  /*216b0*/  PRMT R81, R25, 0x7772, RZ ;  /* 0x0000777219517816 */ /* 0x000fe200000000ff */
[----:B------:R-:W-:Y:S01]  /*216c0*/  IMAD.SHL.U32 R87, R87, 0x100, RZ ;  /* 0x0000010057577824 */ /* 0x000fe200078e00ff */
[----:B------:R-:W-:Y:S01]  /*216d0*/  LOP3.LUT R55, R55, R86, RZ, 0xfc, !PT ;  /* 0x0000005637377212 */ /* 0x000fe200078efcff */
[----:B------:R-:W-:Y:S01]  /*216e0*/  IMAD.MOV.U32 R115, RZ, RZ, R22 ;  /* 0x000000ffff737224 */ /* 0x000fe200078e0016 */
[----:B------:R-:W-:Y:S01]  /*216f0*/  LOP3.LUT R53, R53, R88, RZ, 0xfc, !PT ;  /* 0x0000005835357212 */ /* 0x000fe200078efcff */
[----:B------:R-:W-:Y:S01]  /*21700*/  IMAD.U32 R81, R81, 0x10000, RZ ;  /* 0x0001000051517824 */ /* 0x000fe200078e00ff */
[----:B------:R-:W-:Y:S01]  /*21710*/  PRMT R86, R25, 0x7770, RZ ;  /* 0x0000777019567816 */ /* 0x000fe200000000ff */
[----:B------:R-:W-:Y:S01]  /*21720*/  IMAD.MOV.U32 R102, RZ, RZ, R23 ;  /* 0x000000ffff667224 */ /* 0x000fe200078e0017 */
[----:B------:R-:W-:Y:S01]  /*21730*/  LOP3.LUT R89, R87, 0xff00, RZ, 0xc0, !PT ;  /* 0x0000ff0057597812 */ /* 0x000fe200078ec0ff */
[----:B------:R0:W-:Y:S01]  /*21740*/  STL.128 [R1], R52 ;  /* 0x0000003401007387 */ /* 0x0001e20000100c00 */
[C---:B------:R-:W-:Y:S01]  /*21750*/  PRMT R88, R27.reuse, 0x7770, RZ ;  /* 0x000077701b587816 */ /* 0x040fe200000000ff */
[----:B------:R-:W-:Y:S01]  /*21760*/  IMAD.MOV.U32 R108, RZ, RZ, R20 ;  /* 0x000000ffff6c7224 */ /* 0x000fe200078e0014 */
[----:B------:R-:W-:Y:S01]  /*21770*/  PRMT R87, R27, 0x7772, RZ ;  /* 0x000077721b577816 */ /* 0x000fe200000000ff */
[----:B------:R-:W-:Y:S01]  /*21780*/  IMAD.MOV.U32 R110, RZ, RZ, R21 ;  /* 0x000000ffff6e7224 */ /* 0x000fe200078e0015 */
[----:B------:R-:W-:Y:S01]  /*21790*/  PRMT R25, R25, 0x7773, RZ ;  /* 0x0000777319197816 */ /* 0x000fe200000000ff */
[----:B--2---:R-:W-:Y:S01]  /*217a0*/  IMAD.MOV.U32 R113, RZ, RZ, R18 ;  /* 0x000000ffff717224 */ /* 0x004fe200078e0012 */
[----:B------:R-:W-:Y:S01]  /*217b0*/  PRMT R27, R27, 0x7773, RZ ;  /* 0x000077731b1b7816 */ /* 0x000fe200000000ff */
[----:B------:R-:W-:Y:S01]  /*217c0*/  IMAD.U32 R87, R87, 0x10000, RZ ;  /* 0x0001000057577824 */ /* 0x000fe200078e00ff */
[----:B------:R-:W-:Y:S01]  /*217d0*/  LOP3.LUT R86, R91, 0xff, R86, 0xf8, !PT ;  /* 0x000000ff5b567812 */ /* 0x000fe200078ef856 */
[----:B------:R-:W-:Y:S01]  /*217e0*/  IMAD.MOV.U32 R125, RZ, RZ, R19 ;  /* 0x000000ffff7d7224 */ /* 0x000fe200078e0013 */
[----:B------:R-:W-:Y:S01]  /*217f0*/  LOP3.LUT R88, R89, 0xff, R88, 0xf8, !PT ;  /* 0x000000ff59587812 */ /* 0x000fe200078ef858 */
[----:B------:R-:W-:Y:S01]  /*21800*/  IMAD.MOV.U32 R111, RZ, RZ, R16 ;  /* 0x000000ffff6f7224 */ /* 0x000fe200078e0010 */
[----:B------:R-:W-:Y:S01]  /*21810*/  LOP3.LUT R81, R86, 0xff0000, R81, 0xf8, !PT ;  /* 0x00ff000056517812 */ /* 0x000fe200078ef851 */
[----:B------:R-:W-:Y:S01]  /*21820*/  IMAD.MOV.U32 R100, RZ, RZ, R17 ;  /* 0x000000ffff647224 */ /* 0x000fe200078e0011 */
[----:B------:R-:W-:Y:S01]  /*21830*/  LOP3.LUT R88, R88, 0xff0000, R87, 0xf8, !PT ;  /* 0x00ff000058587812 */ /* 0x000fe200078ef857 */
[----:B0-----:R-:W-:Y:S01]  /*21840*/  IMAD.SHL.U32 R52, R25, 0x1000000, RZ ;  /* 0x0100000019347824 */ /* 0x001fe200078e00ff */
[----:B------:R-:W-:Y:S01]  /*21850*/  PRMT R25, R29, 0x7771, RZ ;  /* 0x000077711d197816 */ /* 0x000fe200000000ff */
[----:B------:R-:W-:Y:S01]  /*21860*/  IMAD.SHL.U32 R53, R27, 0x1000000, RZ ;  /* 0x010000001b357824 */ /* 0x000fe200078e00ff */
[----:B------:R-:W-:Y:S01]  /*21870*/  PRMT R27, R31, 0x7771, RZ ;  /* 0x000077711f1b7816 */ /* 0x000fe200000000ff */
[----:B---3--:R-:W-:Y:S01]  /*21880*/  IMAD.MOV.U32 R89, RZ, RZ, R15 ;  /* 0x000000ffff597224 */ /* 0x008fe200078e000f */
[----:B------:R-:W-:Y:S01]  /*21890*/  LOP3.LUT R81, R52, R81, RZ, 0xfc, !PT ;  /* 0x0000005134517212 */ /* 0x000fe200078efcff */
[----:B------:R-:W-:Y:S01]  /*218a0*/  IMAD.SHL.U32 R25, R25, 0x100, RZ ;  /* 0x0000010019197824 */ /* 0x000fe200078e00ff */
[----:B------:R-:W-:Y:S01]  /*218b0*/  LOP3.LUT R55, R53, R88, RZ, 0xfc, !PT ;  /* 0x0000005835377212 */ /* 0x000fe200078efcff */
[----:B------:R-:W-:Y:S01]  /*218c0*/  IMAD.SHL.U32 R52, R27, 0x100, RZ ;  /* 0x000001001b347824 */ /* 0x000fe200078e00ff */
[----:B------:R-:W-:Y:S01]  /*218d0*/  PRMT R53, R31, 0x7770, RZ ;  /* 0x000077701f357816 */ /* 0x000fe200000000ff */
[----:B------:R-:W-:Y:S01]  /*218e0*/  IMAD.MOV.U32 R88, RZ, RZ, R14 ;  /* 0x000000ffff587224 */ /* 0x000fe200078e000e */
[----:B------:R-:W-:Y:S01]  /*218f0*/  LOP3.LUT R86, R25, 0xff00, RZ, 0xc0, !PT ;  /* 0x0000ff0019567812 */ /* 0x000fe200078ec0ff */
[----:B------:R-:W-:Y:S01]  /*21900*/  IMAD.MOV.U32 R92, RZ, RZ, R10 ;  /* 0x000000ffff5c7224 */ /* 0x000fe200078e000a */
[----:B------:R-:W-:Y:S01]  /*21910*/  LOP3.LUT R54, R52, 0xff00, RZ, 0xc0, !PT ;  /* 0x0000ff0034367812 */ /* 0x000fe200078ec0ff */
[----:B------:R-:W-:Y:S01]  /*21920*/  IMAD.MOV.U32 R93, RZ, RZ, R11 ;  /* 0x000000ffff5d7224 */ /* 0x000fe200078e000b */
[----:B------:R-:W-:Y:S01]  /*21930*/  PRMT R52, R31, 0x7772, RZ ;  /* 0x000077721f347816 */ /* 0x000fe200000000ff */
[----:B------:R-:W-:Y:S01]  /*21940*/  IMAD.MOV.U32 R90, RZ, RZ, R8 ;  /* 0x000000ffff5a7224 */ /* 0x000fe200078e0008 */
[C---:B------:R-:W-:Y:S01]  /*21950*/  PRMT R25, R29.reuse, 0x7772, RZ ;  /* 0x000077721d197816 */ /* 0x040fe200000000ff */
[----:B------:R-:W-:Y:S01]  /*21960*/  IMAD.MOV.U32 R91, RZ, RZ, R9 ;  /* 0x000000ffff5b7224 */ /* 0x000fe200078e0009 */
[----:B------:R-:W-:Y:S01]  /*21970*/  PRMT R27, R29, 0x7770, RZ ;  /* 0x000077701d1b7816 */ /* 0x000fe200000000ff */
[----:B------:R-:W-:Y:S01]  /*21980*/  IMAD.U32 R52, R52, 0x10000, RZ ;  /* 0x0001000034347824 */ /* 0x000fe200078e00ff */
[----:B------:R-:W-:Y:S01]  /*21990*/  LOP3.LUT R53, R54, 0xff, R53, 0xf8, !PT ;  /* 0x000000ff36357812 */ /* 0x000fe200078ef835 */
[----:B------:R-:W-:Y:S01]  /*219a0*/  IMAD.U32 R25, R25, 0x10000, RZ ;  /* 0x0001000019197824 */ /* 0x000fe200078e00ff */
[----:B------:R-:W-:Y:S01]  /*219b0*/  LOP3.LUT R86, R86, 0xff, R27, 0xf8, !PT ;  /* 0x000000ff56567812 */ /* 0x000fe200078ef81b */
[----:B------:R-:W-:Y:S01]  /*219c0*/  IMAD.MOV.U32 R27, RZ, RZ, R55 ;  /* 0x000000ffff1b7224 */ /* 0x000fe200078e0037 */
[----:B------:R-:W-:-:S02]  /*219d0*/  LOP3.LUT R52, R53, 0xff0000, R52, 0xf8, !PT ;  /* 0x00ff000035347812 */ /* 0x000fc400078ef834 */
[----:B------:R-:W-:Y:S01]  /*219e0*/  LOP3.LUT R54, R86, 0xff0000, R25, 0xf8, !PT ;  /* 0x00ff000056367812 */ /* 0x000fe200078ef819 */
[----:B------:R-:W-:Y:S01]  /*219f0*/  IMAD.MOV.U32 R25, RZ, RZ, R81 ;  /* 0x000000ffff197224 */ /* 0x000fe200078e0051 */
[----:B------:R-:W-:Y:S02]  /*21a00*/  PRMT R53, R35, 0x7771, RZ ;  /* 0x0000777123357816 */ /* 0x000fe400000000ff */
        /* <DEDUP_REMOVED lines=16> */
[----:B------:R-:W-:-:S02]  /*21b10*/  LOP3.LUT R53, R26, 0xff, R53, 0xf8, !PT ;  /* 0x000000ff1a357812 */ /* 0x000fc400078ef835 */
[----:B------:R-:W-:Y:S01]  /*21b20*/  PRMT R52, R33, 0x7771, RZ ;  /* 0x0000777121347816 */ /* 0x000fe200000000ff */
[----:B------:R-:W-:Y:S01]  /*21b30*/  IMAD.SHL.U32 R35, R35, 0x1000000, RZ ;  /* 0x0100000023237824 */ /* 0x000fe200078e00ff */
[----:B------:R-:W-:Y:S02]  /*21b40*/  LOP3.LUT R26, R53, 0xff0000, R24, 0xf8, !PT ;  /* 0x00ff0000351a7812 */ /* 0x000fe400078ef818 */
[----:B------:R-:W-:Y:S01]  /*21b50*/  PRMT R24, R37, 0x7771, RZ ;  /* 0x0000777125187816 */ /* 0x000fe200000000ff */
[----:B------:R-:W-:Y:S01]  /*21b60*/  IMAD.SHL.U32 R54, R52, 0x100, RZ ;  /* 0x0000010034367824 */ /* 0x000fe200078e00ff */
[----:B------:R-:W-:Y:S02]  /*21b70*/  PRMT R25, R39, 0x7771, RZ ;  /* 0x0000777127197816 */ /* 0x000fe400000000ff */
[----:B------:R-:W-:Y:S01]  /*21b80*/  LOP3.LUT R35, R35, R26, RZ, 0xfc, !PT ;  /* 0x0000001a23237212 */ /* 0x000fe200078efcff */
[----:B------:R-:W-:Y:S01]  /*21b90*/  IMAD.SHL.U32 R24, R24, 0x100, RZ ;  /* 0x0000010018187824 */ /* 0x000fe200078e00ff */
[----:B------:R-:W-:Y:S01]  /*21ba0*/  PRMT R52, R33, 0x7770, RZ ;  /* 0x0000777021347816 */ /* 0x000fe200000000ff */
[----:B------:R-:W-:Y:S01]  /*21bb0*/  IMAD.SHL.U32 R26, R25, 0x100, RZ ;  /* 0x00000100191a7824 */ /* 0x000fe200078e00ff */
[----:B------:R-:W-:-:S02]  /*21bc0*/  PRMT R25, R37, 0x7770, RZ ;  /* 0x0000777025197816 */ /* 0x000fc400000000ff */
[----:B0-----:R-:W-:Y:S02]  /*21bd0*/  LOP3.LUT R30, R24, 0xff00, RZ, 0xc0, !PT ;  /* 0x0000ff00181e7812 */ /* 0x001fe400078ec0ff */
[C---:B------:R-:W-:Y:S02]  /*21be0*/  PRMT R24, R37.reuse, 0x7772, RZ ;  /* 0x0000777225187816 */ /* 0x040fe400000000ff */
[----:B------:R-:W-:Y:S02]  /*21bf0*/  LOP3.LUT R81, R54, 0xff00, RZ, 0xc0, !PT ;  /* 0x0000ff0036517812 */ /* 0x000fe400078ec0ff */
[----:B------:R-:W-:Y:S01]  /*21c00*/  PRMT R37, R37, 0x7773, RZ ;  /* 0x0000777325257816 */ /* 0x000fe200000000ff */
[----:B------:R-:W-:Y:S01]  /*21c10*/  IMAD.U32 R24, R24, 0x10000, RZ ;  /* 0x0001000018187824 */ /* 0x000fe200078e00ff */
[----:B------:R-:W-:Y:S02]  /*21c20*/  LOP3.LUT R25, R30, 0xff, R25, 0xf8, !PT ;  /* 0x000000ff1e197812 */ /* 0x000fe400078ef819 */
[----:B------:R-:W-:Y:S01]  /*21c30*/  LOP3.LUT R52, R81, 0xff, R52, 0xf8, !PT ;  /* 0x000000ff51347812 */ /* 0x000fe200078ef834 */
[----:B------:R-:W-:Y:S01]  /*21c40*/  IMAD.SHL.U32 R37, R37, 0x1000000, RZ ;  /* 0x0100000025257824 */ /* 0x000fe200078e00ff */
[----:B------:R-:W-:Y:S01]  /*21c50*/  LOP3.LUT R28, R26, 0xff00, RZ, 0xc0, !PT ;  /* 0x0000ff001a1c7812 */ /* 0x000fe200078ec0ff */
[----:B------:R-:W-:Y:S01]  /*21c60*/  IMAD.U32 R81, RZ, RZ, UR26 ;  /* 0x0000001aff517e24 */ /* 0x000fe2000f8e00ff */
        /* <DEDUP_REMOVED lines=79> */
[----:B------:R-:W-:Y:S01]  /*22160*/  LOP3.LUT R24, R26, 0xff0000, R25, 0xf8, !PT ;  /* 0x00ff00001a187812 */ /* 0x000fe200078ef819 */
[----:B------:R-:W-:Y:S01]  /*22170*/  IMAD.MOV.U32 R25, RZ, RZ, R13 ;  /* 0x000000ffff197224 */ /* 0x000fe200078e000d */
[----:B------:R-:W-:Y:S02]  /*22180*/  LOP3.LUT R47, R47, R30, RZ, 0xfc, !PT ;  /* 0x0000001e2f2f7212 */ /* 0x000fe400078efcff */
[----:B------:R-:W-:Y:S02]  /*22190*/  LOP3.LUT R49, R49, R28, RZ, 0xfc, !PT ;  /* 0x0000001c31317212 */ /* 0x000fe400078efcff */
[----:B------:R-:W-:Y:S01]  /*221a0*/  LOP3.LUT R51, R51, R24, RZ, 0xfc, !PT ;  /* 0x0000001833337212 */ /* 0x000fe200078efcff */
[----:B------:R0:W-:Y:S01]  /*221b0*/  STL.128 [R1+0x60], R44 ;  /* 0x0000602c01007387 */ /* 0x0001e20000100c00 */
[----:B------:R-:W-:-:S03]  /*221c0*/  IADD3 R24, P0, P1, R82, 0x40, -R84 ;  /* 0x0000004052187810 */ /* 0x000fc6000791e854 */
[----:B------:R0:W-:Y:S01]  /*221d0*/  STL.128 [R1+0x70], R48 ;  /* 0x0000703001007387 */ /* 0x0001e20000100c00 */
[----:B------:R-:W-:Y:S02]  /*221e0*/  IADD3.X R114, PT, PT, R83, RZ, ~R85, P0, P1 ;  /* 0x000000ff53727210 */ /* 0x000fe400007e2c55 */
[----:B------:R-:W-:Y:S01]  /*221f0*/  LOP3.LUT R112, R24, UR12, RZ, 0x3c, !PT ;  /* 0x0000000c18707c12 */ /* 0x000fe2000f8e3cff */
[----:B------:R-:W-:Y:S01]  /*22200*/  IMAD.MOV.U32 R24, RZ, RZ, R12 ;  /* 0x000000ffff187224 */ /* 0x000fe200078e000c */
[----:B------:R-:W-:-:S07]  /*22210*/  LOP3.LUT R114, R114, UR13, RZ, 0x3c, !PT ;  /* 0x0000000d72727c12 */ /* 0x000fce000f8e3cff */
.L_x_125:
[----:B------:R-:W-:Y:S02]  /*22220*/  UMOV UR12, 0x40 ;  /* 0x00000040000c7882 */ /* 0x000fe40000000000 */
[----:B------:R-:W-:-:S12]  /*22230*/  ULEA UR12, UR6, UR12, 0x4 ;  /* 0x0000000c060c7291 */ /* 0x000fd8000f8e20ff */
[----:B------:R-:W1:Y:S02]  /*22240*/  LDCU.U8 UR13, c[0x3][UR12] ;  /* 0x00c000000c0d77ac */ /* 0x000e640008000000 */
[----:B-1----:R-:W-:-:S09]  /*22250*/  ULEA UR13, UR13, UR16, 0x3 ;  /* 0x000000100d0d7291 */ /* 0x002fd2000f8e18ff */
[----:B------:R-:W2:Y:S01]  /*22260*/  LDL.64 R26, [UR13] ;  /* 0x0000000dff1a7983 */ /* 0x000ea20008100a00 */
[----:B------:R-:W1:Y:S01]  /*22270*/  LDCU.U8 UR14, c[0x3][UR12+0x2] ;  /* 0x00c000400c0e77ac */ /* 0x000e620008000000 */
[----:B------:R-:W3:Y:S01]  /*22280*/  LDCU.U8 UR13, c[0x3][UR12+0x1] ;  /* 0x00c000200c0d77ac */ /* 0x000ee20008000000 */
[----:B------:R-:W4:Y:S01]  /*22290*/  LDCU.U8 UR15, c[0x3][UR12+0x4] ;  /* 0x00c000800c0f77ac */ /* 0x000f220008000000 */
[----:B------:R-:W0:Y:S01]  /*222a0*/  LDCU.U8 UR18, c[0x3][UR12+0x6] ;  /* 0x00c000c00c1277ac */ /* 0x000e220008000000 */
[----:B-1----:R-:W-:Y:S02]  /*222b0*/  ULEA UR14, UR14, UR16, 0x3 ;  /* 0x000000100e0e7291 */ /* 0x002fe4000f8e18ff */
[----:B---3--:R-:W-:Y:S02]  /*222c0*/  ULEA UR13, UR13, UR16, 0x3 ;  /* 0x000000100d0d7291 */ /* 0x008fe4000f8e18ff */
[----:B----4-:R-:W-:-:S05]  /*222d0*/  ULEA UR15, UR15, UR16, 0x3 ;  /* 0x000000100f0f7291 */ /* 0x010fca000f8e18ff */
[----:B------:R-:W3:Y:S04]  /*222e0*/  LDL.64 R30, [UR14] ;  /* 0x0000000eff1e7983 */ /* 0x000ee80008100a00 */
[----:B------:R-:W4:Y:S01]  /*222f0*/  LDL.64 R28, [UR13] ;  /* 0x0000000dff1c7983 */ /* 0x000f220008100a00 */
[----:B0-----:R-:W-:-:S03]  /*22300*/  ULEA UR18, UR18, UR16, 0x3 ;  /* 0x0000001012127291 */ /* 0x001fc6000f8e18ff */
[----:B------:R-:W3:Y:S01]  /*22310*/  LDL.64 R32, [UR15] ;  /* 0x0000000fff207983 */ /* 0x000ee20008100a00 */
[----:B------:R-:W0:Y:S01]  /*22320*/  LDCU.U8 UR13, c[0x3][UR12+0x3] ;  /* 0x00c000600c0d77ac */ /* 0x000e220008000000 */
[----:B------:R-:W1:Y:S04]  /*22330*/  LDCU.U8 UR14, c[0x3][UR12+0x5] ;  /* 0x00c000a00c0e77ac */ /* 0x000e680008000000 */
[----:B------:R-:W3:Y:S01]  /*22340*/  LDL.64 R34, [UR18] ;  /* 0x00000012ff227983 */ /* 0x000ee20008100a00 */
[----:B------:R-:W1:Y:S01]  /*22350*/  LDCU.U8 UR15, c[0x3][UR12+0x7] ;  /* 0x00c000e00c0f77ac */ /* 0x000e620008000000 */
[----:B0-----:R-:W-:Y:S02]  /*22360*/  ULEA UR13, UR13, UR16, 0x3 ;  /* 0x000000100d0d7291 */ /* 0x001fe4000f8e18ff */
[----:B-1----:R-:W-:-:S07]  /*22370*/  ULEA UR14, UR14, UR16, 0x3 ;  /* 0x000000100e0e7291 */ /* 0x002fce000f8e18ff */
[----:B------:R-:W3:Y:S04]  /*22380*/  LDL.64 R36, [UR13] ;  /* 0x0000000dff247983 */ /* 0x000ee80008100a00 */
[----:B------:R-:W3:Y:S01]  /*22390*/  LDL.64 R38, [UR14] ;  /* 0x0000000eff267983 */ /* 0x000ee20008100a00 */
[----:B------:R-:W0:Y:S01]  /*223a0*/  LDCU.U8 UR14, c[0x3][UR12+0xa] ;  /* 0x00c001400c0e77ac */ /* 0x000e220008000000 */
[----:B------:R-:W1:Y:S01]  /*223b0*/  LDCU.U8 UR13, c[0x3][UR12+0x8] ;  /* 0x00c001000c0d77ac */ /* 0x000e620008000000 */
[----:B------:R-:W-:-:S09]  /*223c0*/  ULEA UR15, UR15, UR16, 0x3 ;  /* 0x000000100f0f7291 */ /* 0x000fd2000f8e18ff */
[----:B------:R-:W3:Y:S01]  /*223d0*/  LDL.64 R40, [UR15] ;  /* 0x0000000fff287983 */ /* 0x000ee20008100a00 */
[----:B0-----:R-:W-:Y:S01]  /*223e0*/  ULEA UR14, UR14, UR16, 0x3 ;  /* 0x000000100e0e7291 */ /* 0x001fe2000f8e18ff */
[----:B------:R-:W0:Y:S01]  /*223f0*/  LDCU.U8 UR15, c[0x3][UR12+0xc] ;  /* 0x00c001800c0f77ac */ /* 0x000e220008000000 */
[----:B-1----:R-:W-:Y:S01]  /*22400*/  ULEA UR13, UR13, UR16, 0x3 ;  /* 0x000000100d0d7291 */ /* 0x002fe2000f8e18ff */
[----:B------:R-:W1:Y:S06]  /*22410*/  LDCU.U8 UR18, c[0x3][UR12+0xe] ;  /* 0x00c001c00c1277ac */ /* 0x000e6c0008000000 */
[----:B------:R-:W3:Y:S04]  /*22420*/  LDL.64 R44, [UR14] ;  /* 0x0000000eff2c7983 */ /* 0x000ee80008100a00 */
[----:B------:R-:W3:Y:S01]  /*22430*/  LDL.64 R42, [UR13] ;  /* 0x0000000dff2a7983 */ /* 0x000ee20008100a00 */
[----:B------:R-:W1:Y:S01]  /*22440*/  LDCU.U8 UR13, c[0x3][UR12+0x9] ;  /* 0x00c001200c0d77ac */ /* 0x000e620008000000 */
[----:B0-----:R-:W-:-:S02]  /*22450*/  ULEA UR15, UR15, UR16, 0x3 ;  /* 0x000000100f0f7291 */ /* 0x001fc4000f8e18ff */
[----:B-1----:R-:W-:-:S07]  /*22460*/  ULEA UR18, UR18, UR16, 0x3 ;  /* 0x0000001012127291 */ /* 0x002fce000f8e18ff */
[----:B------:R-:W3:Y:S01]  /*22470*/  LDL.64 R46, [UR15] ;  /* 0x0000000fff2e7983 */ /* 0x000ee20008100a00 */
[----:B------:R-:W0:Y:S01]  /*22480*/  LDCU.U8 UR14, c[0x3][UR12+0xb] ;  /* 0x00c001600c0e77ac */ /* 0x000e220008000000 */
[----:B------:R-:W-:Y:S02]  /*22490*/  ULEA UR13, UR13, UR16, 0x3 ;  /* 0x000000100d0d7291 */ /* 0x000fe4000f8e18ff */
[----:B------:R-:W3:Y:S01]  /*224a0*/  LDL.64 R48, [UR18] ;  /* 0x00000012ff307983 */ /* 0x000ee20008100a00 */
[----:B------:R-:W1:Y:S01]  /*224b0*/  LDCU.U8 UR15, c[0x3][UR12+0xd] ;  /* 0x00c001a00c0f77ac */ /* 0x000e620008000000 */
[----:B------:R-:W1:Y:S05]  /*224c0*/  LDCU.U8 UR12, c[0x3][UR12+0xf] ;  /* 0x00c001e00c0c77ac */ /* 0x000e6a0008000000 */
[----:B------:R-:W3:Y:S01]  /*224d0*/  LDL.64 R50, [UR13] ;  /* 0x0000000dff327983 */ /* 0x000ee20008100a00 */
[----:B0-----:R-:W-:-:S02]  /*224e0*/  ULEA UR14, UR14, UR16, 0x3 ;  /* 0x000000100e0e7291 */ /* 0x001fc4000f8e18ff */
[----:B-1----:R-:W-:-:S07]  /*224f0*/  ULEA UR15, UR15, UR16, 0x3 ;  /* 0x000000100f0f7291 */ /* 0x002fce000f8e18ff */
[----:B------:R-:W3:Y:S01]  /*22500*/  LDL.64 R52, [UR14] ;  /* 0x0000000eff347983 */ /* 0x000ee20008100a00 */
[----:B------:R-:W-:-:S03]  /*22510*/  ULEA UR12, UR12, UR16, 0x3 ;  /* 0x000000100c0c7291 */ /* 0x000fc6000f8e18ff */
[----:B------:R-:W3:Y:S06]  /*22520*/  LDL.64 R54, [UR15] ;  /* 0x0000000fff367983 */ /* 0x000eec0008100a00 */
[----:B------:R-:W3:Y:S01]  /*22530*/  LDL.64 R86, [UR12] ;  /* 0x0000000cff567983 */ /* 0x000ee20008100a00 */
        /* <DEDUP_REMOVED lines=10> */
[----:B----4-:R-:W-:-:S04]  /*225e0*/  IADD3 R108, P0, P1, R108, R24, R28 ;  /* 0x000000186c6c7210 */ /* 0x010fc8000791e01c */
[----:B------:R-:W-:Y:S02]  /*225f0*/  IADD3.X R29, PT, PT, R110, R25, R29, P0, P1 ;  /* 0x000000196e1d7210 */ /* 0x000fe400007e241d */
[----:B---3--:R-:W-:-:S04]  /*22600*/  IADD3 R28, P0, P1, R88, R115, R30 ;  /* 0x00000073581c7210 */ /* 0x008fc8000791e01e */
[----:B------:R-:W-:Y:S02]  /*22610*/  IADD3.X R30, PT, PT, R89, R102, R31, P0, P1 ;  /* 0x00000066591e7210 */ /* 0x000fe400007e241f */
[----:B------:R-:W-:Y:S02]  /*22620*/  IADD3 R31, P0, P1, R90, R111, R32 ;  /* 0x0000006f5a1f7210 */ /* 0x000fe4000791e020 */
[----:B------:R-:W-:Y:S02]  /*22630*/  LOP3.LUT R27, R27, R108, RZ, 0x3c, !PT ;  /* 0x0000006c1b1b7212 */ /* 0x000fe400078e3cff */
[----:B------:R-:W-:Y:S02]  /*22640*/  IADD3.X R32, PT, PT, R91, R100, R33, P0, P1 ;  /* 0x000000645b207210 */ /* 0x000fe400007e2421 */
[----:B------:R-:W-:-:S04]  /*22650*/  LOP3.LUT R100, R26, R29, RZ, 0x3c, !PT ;  /* 0x0000001d1a647212 */ /* 0x000fc800078e3cff */
[----:B------:R-:W-:Y:S02]  /*22660*/  SHF.L.W.U32.HI R26, R100, 0x10, R27 ;  /* 0x00000010641a7819 */ /* 0x000fe40000010e1b */
[----:B------:R-:W-:Y:S02]  /*22670*/  SHF.L.W.U32.HI R27, R27, 0x10, R100 ;  /* 0x000000101b1b7819 */ /* 0x000fe40000010e64 */
[----:B------:R-:W-:Y:S02]  /*22680*/  LOP3.LUT R100, R107, R30, RZ, 0x3c, !PT ;  /* 0x0000001e6b647212 */ /* 0x000fe400078e3cff */
[----:B------:R-:W-:Y:S02]  /*22690*/  IADD3 R33, P2, P3, R92, R113, R34 ;  /* 0x000000715c217210 */ /* 0x000fe40007b5e022 */
[----:B------:R-:W-:Y:S02]  /*226a0*/  LOP3.LUT R34, R95, R32, RZ, 0x3c, !PT ;  /* 0x000000205f227212 */ /* 0x000fe400078e3cff */
[----:B------:R-:W-:-:S02]  /*226b0*/  LOP3.LUT R109, R109, R28, RZ, 0x3c, !PT ;  /* 0x0000001c6d6d7212 */ /* 0x000fc400078e3cff */
[----:B------:R-:W-:Y:S02]  /*226c0*/  IADD3 R81, P0, PT, R81, R100, RZ ;  /* 0x0000006451517210 */ /* 0x000fe40007f1e0ff */
[----:B------:R-:W-:Y:S02]  /*226d0*/  LOP3.LUT R97, R97, R31, RZ, 0x3c, !PT ;  /* 0x0000001f61617212 */ /* 0x000fe400078e3cff */
[----:B------:R-:W-:Y:S01]  /*226e0*/  IADD3 R99, P1, PT, R99, R34, RZ ;  /* 0x0000002263637210 */ /* 0x000fe20007f3e0ff */
[----:B------:R-:W-:Y:S01]  /*226f0*/  IMAD.X R95, R98, 0x1, R109, P0 ;  /* 0x00000001625f7824 */ /* 0x000fe200000e066d */
[----:B------:R-:W-:-:S03]  /*22700*/  IADD3.X R35, PT, PT, R93, R125, R35, P2, P3 ;  /* 0x0000007d5d237210 */ /* 0x000fc600017e6423 */
[----:B------:R-:W-:Y:S01]  /*22710*/  IMAD.X R107, R94, 0x1, R97, P1 ;  /* 0x000000015e6b7824 */ /* 0x000fe200008e0661 */
[----:B------:R-:W-:Y:S02]  /*22720*/  LOP3.LUT R94, R88, R81, RZ, 0x3c, !PT ;  /* 0x00000051585e7212 */ /* 0x000fe400078e3cff */
[----:B------:R-:W-:Y:S02]  /*22730*/  LOP3.LUT R89, R89, R95, RZ, 0x3c, !PT ;  /* 0x0000005f59597212 */ /* 0x000fe400078e3cff */
[----:B------:R-:W-:Y:S02]  /*22740*/  LOP3.LUT R88, R101, R35, RZ, 0x3c, !PT ;  /* 0x0000002365587212 */ /* 0x000fe400078e3cff */
[----:B------:R-:W-:Y:S02]  /*22750*/  LOP3.LUT R113, R90, R99, RZ, 0x3c, !PT ;  /* 0x000000635a717212 */ /* 0x000fe400078e3cff */
[----:B------:R-:W-:Y:S02]  /*22760*/  LOP3.LUT R90, R91, R107, RZ, 0x3c, !PT ;  /* 0x0000006b5b5a7212 */ /* 0x000fe400078e3cff */
[----:B------:R-:W-:-:S02]  /*22770*/  SHF.L.W.U32.HI R91, R94, 0x8, R89 ;  /* 0x000000085e5b7819 */ /* 0x000fc40000010e59 */
[----:B------:R-:W-:Y:S02]  /*22780*/  LOP3.LUT R103, R103, R33, RZ, 0x3c, !PT ;  /* 0x0000002167677212 */ /* 0x000fe400078e3cff */
[----:B------:R-:W-:Y:S02]  /*22790*/  IADD3 R105, P2, PT, R105, R88, RZ ;  /* 0x0000005869697210 */ /* 0x000fe40007f5e0ff */
[----:B------:R-:W-:Y:S02]  /*227a0*/  SHF.L.W.U32.HI R111, R89, 0x8, R94 ;  /* 0x00000008596f7819 */ /* 0x000fe40000010e5e */
[----:B------:R-:W-:Y:S01]  /*227b0*/  SHF.L.W.U32.HI R94, R113, 0x8, R90 ;  /* 0x00000008715e7819 */ /* 0x000fe20000010e5a */
[----:B------:R-:W-:Y:S01]  /*227c0*/  IMAD.X R89, R96, 0x1, R103, P2 ;  /* 0x0000000160597824 */ /* 0x000fe200010e0667 */
[----:B------:R-:W-:Y:S02]  /*227d0*/  IADD3 R101, P0, P1, R28, R91, R36 ;  /* 0x0000005b1c657210 */ /* 0x000fe4000791e024 */
[----:B------:R-:W-:-:S02]  /*227e0*/  SHF.L.W.U32.HI R113, R90, 0x8, R113 ;  /* 0x000000085a717819 */ /* 0x000fc40000010e71 */
[----:B------:R-:W-:Y:S02]  /*227f0*/  IADD3 R31, P2, P3, R31, R94, R38 ;  /* 0x0000005e1f1f7210 */ /* 0x000fe40007b5e026 */
[----:B------:R-:W-:Y:S02]  /*22800*/  IADD3.X R90, PT, PT, R30, R111, R37, P0, P1 ;  /* 0x0000006f1e5a7210 */ /* 0x000fe400007e2425 */
[----:B------:R-:W-:Y:S02]  /*22810*/  IADD3.X R38, PT, PT, R32, R113, R39, P2, P3 ;  /* 0x0000007120267210 */ /* 0x000fe400017e6427 */
[----:B------:R-:W-:Y:S02]  /*22820*/  LOP3.LUT R30, R100, R101, RZ, 0x3c, !PT ;  /* 0x00000065641e7212 */ /* 0x000fe400078e3cff */
        /* <DEDUP_REMOVED lines=10> */
[----:B------:R-:W-:Y:S02]  /*228d0*/  IADD3 R36, P0, PT, R30, R81, RZ ;  /* 0x000000511e247210 */ /* 0x000fe40007f1e0ff */
[----:B------:R-:W-:Y:S02]  /*228e0*/  SHF.L.W.U32.HI R34, R39, 0x10, R34 ;  /* 0x0000001027227819 */ /* 0x000fe40000010e22 */
[----:B------:R-:W-:Y:S02]  /*228f0*/  IADD3 R109, P1, PT, R28, R99, RZ ;  /* 0x000000631c6d7210 */ /* 0x000fe40007f3e0ff */
[----:B------:R-:W-:Y:S01]  /*22900*/  IADD3 R37, P2, P3, R33, R92, R40 ;  /* 0x0000005c21257210 */ /* 0x000fe20007b5e028 */
[----:B------:R-:W-:-:S02]  /*22910*/  IMAD.X R40, R32, 0x1, R95, P0 ;  /* 0x0000000120287824 */ /* 0x000fc400000e065f */
[----:B------:R-:W-:Y:S01]  /*22920*/  IMAD.X R96, R34, 0x1, R107, P1 ;  /* 0x0000000122607824 */ /* 0x000fe200008e066b */
[----:B------:R-:W-:Y:S02]  /*22930*/  IADD3.X R35, PT, PT, R35, R97, R41, P2, P3 ;  /* 0x0000006123237210 */ /* 0x000fe400017e6429 */
        /* <DEDUP_REMOVED lines=11> */
[----:B------:R-:W-:Y:S02]  /*229f0*/  SHF.L.W.U32.HI R41, R94, 0x10, R41 ;  /* 0x000000105e297819 */ /* 0x000fe40000010e29 */
[----:B------:R-:W-:Y:S02]  /*22a00*/  IADD3 R33, P4, P5, R88, R101, R44 ;  /* 0x0000006558217210 */ /* 0x000fe40007d9e02c */
[----:B------:R-:W-:Y:S02]  /*22a10*/  IADD3 R94, P1, PT, R39, R105, RZ ;  /* 0x00000069275e7210 */ /* 0x000fe40007f3e0ff */
[----:B------:R-:W-:Y:S02]  /*22a20*/  IADD3 R42, P2, P3, R103, R108, R42 ;  /* 0x0000006c672a7210 */ /* 0x000fe40007b5e02a */
[----:B------:R-:W-:Y:S01]  /*22a30*/  IADD3.X R45, PT, PT, R91, R90, R45, P4, P5 ;  /* 0x0000005a5b2d7210 */ /* 0x000fe200027ea42d */
[----:B------:R-:W-:Y:S01]  /*22a40*/  IMAD.X R90, R41, 0x1, R89, P1 ;  /* 0x00000001295a7824 */ /* 0x000fe200008e0659 */
[----:B------:R-:W-:-:S02]  /*22a50*/  IADD3.X R43, PT, PT, R93, R29, R43, P2, P3 ;  /* 0x0000001d5d2b7210 */ /* 0x000fc400017e642b */
[----:B------:R-:W-:Y:S02]  /*22a60*/  IADD3 R81, P0, PT, R27, R104, RZ ;  /* 0x000000681b517210 */ /* 0x000fe40007f1e0ff */
[----:B------:R-:W-:Y:S02]  /*22a70*/  LOP3.LUT R92, R92, R94, RZ, 0x3c, !PT ;  /* 0x0000005e5c5c7212 */ /* 0x000fe400078e3cff */
[----:B------:R-:W-:Y:S02]  /*22a80*/  LOP3.LUT R99, R97, R90, RZ, 0x3c, !PT ;  /* 0x0000005a61637212 */ /* 0x000fe400078e3cff */
[----:B------:R-:W-:Y:S01]  /*22a90*/  LOP3.LUT R44, R41, R43, RZ, 0x3c, !PT ;  /* 0x0000002b292c7212 */ /* 0x000fe200078e3cff */
[C---:B------:R-:W-:Y:S01]  /*22aa0*/  IMAD.X R106, R26.reuse, 0x1, R106, P0 ;  /* 0x000000011a6a7824 */ /* 0x040fe200000e066a */
[----:B------:R-:W-:Y:S02]  /*22ab0*/  LOP3.LUT R105, R26, R45, RZ, 0x3c, !PT ;  /* 0x0000002d1a697212 */ /* 0x000fe400078e3cff */
[----:B------:R-:W-:-:S02]  /*22ac0*/  SHF.L.W.U32.HI R97, R92, 0x1, R99 ;  /* 0x000000015c617819 */ /* 0x000fc40000010e63 */
[----:B------:R-:W-:Y:S02]  /*22ad0*/  IADD3 R44, P0, PT, R44, R109, RZ ;  /* 0x0000006d2c2c7210 */ /* 0x000fe40007f1e0ff */
[----:B------:R-:W-:Y:S02]  /*22ae0*/  LOP3.LUT R29, R39, R42, RZ, 0x3c, !PT ;  /* 0x0000002a271d7212 */ /* 0x000fe400078e3cff */
[----:B------:R-:W-:Y:S02]  /*22af0*/  SHF.L.W.U32.HI R99, R99, 0x1, R92 ;  /* 0x0000000163637819 */ /* 0x000fe40000010e5c */
[----:B------:R-:W-:Y:S02]  /*22b00*/  LOP3.LUT R24, R24, R81, RZ, 0x3c, !PT ;  /* 0x0000005118187212 */ /* 0x000fe400078e3cff */
[----:B------:R-:W-:Y:S02]  /*22b10*/  LOP3.LUT R95, R25, R106, RZ, 0x3c, !PT ;  /* 0x0000006a195f7212 */ /* 0x000fe400078e3cff */
[----:B------:R-:W-:Y:S01]  /*22b20*/  IADD3 R105, P1, PT, R105, R94, RZ ;  /* 0x0000005e69697210 */ /* 0x000fe20007f3e0ff */
[----:B------:R-:W-:Y:S01]  /*22b30*/  IMAD.X R94, R29, 0x1, R96, P0 ;  /* 0x000000011d5e7824 */ /* 0x000fe200000e0660 */
[----:B------:R-:W-:-:S02]  /*22b40*/  IADD3 R31, P2, P3, R99, R31, R46 ;  /* 0x0000001f631f7210 */ /* 0x000fc40007b5e02e */
[----:B------:R-:W-:Y:S02]  /*22b50*/  LOP3.LUT R25, R27, R33, RZ, 0x3c, !PT ;  /* 0x000000211b197212 */ /* 0x000fe400078e3cff */
[----:B------:R-:W-:Y:S02]  /*22b60*/  SHF.L.W.U32.HI R89, R24, 0x1, R95 ;  /* 0x0000000118597819 */ /* 0x000fe40000010e5f */
[----:B------:R-:W-:Y:S02]  /*22b70*/  SHF.L.W.U32.HI R95, R95, 0x1, R24 ;  /* 0x000000015f5f7819 */ /* 0x000fe40000010e18 */
[----:B------:R-:W-:Y:S02]  /*22b80*/  IADD3.X R47, PT, PT, R97, R38, R47, P2, P3 ;  /* 0x00000026612f7210 */ /* 0x000fe400017e642f */
[----:B------:R-:W-:Y:S02]  /*22b90*/  LOP3.LUT R103, R103, R44, RZ, 0x3c, !PT ;  /* 0x0000002c67677212 */ /* 0x000fe400078e3cff */
[----:B------:R-:W-:Y:S01]  /*22ba0*/  LOP3.LUT R38, R93, R94, RZ, 0x3c, !PT ;  /* 0x0000005e5d267212 */ /* 0x000fe200078e3cff */
[----:B------:R-:W-:Y:S01]  /*22bb0*/  IMAD.X R25, R25, 0x1, R90, P1 ;  /* 0x0000000119197824 */ /* 0x000fe200008e065a */
[----:B------:R-:W-:-:S02]  /*22bc0*/  IADD3 R37, P0, P1, R95, R37, R48 ;  /* 0x000000255f257210 */ /* 0x000fc4000791e030 */
[----:B------:R-:W-:Y:S02]  /*22bd0*/  SHF.L.W.U32.HI R93, R103, 0x8, R38 ;  /* 0x00000008675d7819 */ /* 0x000fe40000010e26 */
[----:B------:R-:W-:Y:S02]  /*22be0*/  LOP3.LUT R104, R32, R47, RZ, 0x3c, !PT ;  /* 0x0000002f20687212 */ /* 0x000fe400078e3cff */
[----:B------:R-:W-:Y:S02]  /*22bf0*/  LOP3.LUT R101, R91, R25, RZ, 0x3c, !PT ;  /* 0x000000195b657212 */ /* 0x000fe400078e3cff */
[----:B------:R-:W-:Y:S02]  /*22c00*/  IADD3.X R35, PT, PT, R89, R35, R49, P0, P1 ;  /* 0x0000002359237210 */ /* 0x000fe400007e2431 */
[----:B------:R-:W-:Y:S02]  /*22c10*/  SHF.L.W.U32.HI R91, R38, 0x8, R103 ;  /* 0x00000008265b7819 */ /* 0x000fe40000010e67 */
[----:B------:R-:W-:-:S02]  /*22c20*/  IADD3 R108, P0, P1, R42, R93, R50 ;  /* 0x0000005d2a6c7210 */ /* 0x000fc4000791e032 */
[----:B------:R-:W-:Y:S02]  /*22c30*/  IADD3 R104, P2, PT, R104, R81, RZ ;  /* 0x0000005168687210 */ /* 0x000fe40007f5e0ff */
[----:B------:R-:W-:Y:S02]  /*22c40*/  LOP3.LUT R49, R34, R35, RZ, 0x3c, !PT ;  /* 0x0000002322317212 */ /* 0x000fe400078e3cff */
[----:B------:R-:W-:Y:S02]  /*22c50*/  LOP3.LUT R81, R30, R31, RZ, 0x3c, !PT ;  /* 0x0000001f1e517212 */ /* 0x000fe400078e3cff */
[----:B------:R-:W-:Y:S02]  /*22c60*/  IADD3.X R110, PT, PT, R43, R91, R51, P0, P1 ;  /* 0x0000005b2b6e7210 */ /* 0x000fe400007e2433 */
[----:B------:R-:W-:Y:S01]  /*22c70*/  IADD3 R36, P3, PT, R49, R36, RZ ;  /* 0x0000002431247210 */ /* 0x000fe20007f7e0ff */
[----:B------:R-:W-:Y:S01]  /*22c80*/  IMAD.X R106, R81, 0x1, R106, P2 ;  /* 0x00000001516a7824 */ /* 0x000fe200010e066a */
[----:B------:R-:W-:-:S02]  /*22c90*/  LOP3.LUT R24, R88, R105, RZ, 0x3c, !PT ;  /* 0x0000006958187212 */ /* 0x000fc400078e3cff */
[----:B------:R-:W-:Y:S02]  /*22ca0*/  LOP3.LUT R49, R28, R37, RZ, 0x3c, !PT ;  /* 0x000000251c317212 */ /* 0x000fe400078e3cff */
[----:B------:R-:W-:Y:S02]  /*22cb0*/  LOP3.LUT R41, R108, R41, R43, 0x96, !PT ;  /* 0x000000296c297212 */ /* 0x000fe400078e962b */
[----:B------:R-:W-:Y:S01]  /*22cc0*/  LOP3.LUT R38, R110, R39, R42, 0x96, !PT ;  /* 0x000000276e267212 */ /* 0x000fe200078e962a */
[----:B------:R-:W-:Y:S01]  /*22cd0*/  IMAD.X R40, R49, 0x1, R40, P3 ;  /* 0x0000000131287824 */ /* 0x000fe200018e0628 */
        /* <DEDUP_REMOVED lines=8> */
[----:B------:R-:W-:-:S02]  /*22d60*/  IADD3 R115, P1, P2, R33, R24, R52 ;  /* 0x0000001821737210 */ /* 0x000fc40007a3e034 */
[----:B------:R-:W-:Y:S02]  /*22d70*/  LOP3.LUT R38, R95, R36, RZ, 0x3c, !PT ;  /* 0x000000245f267212 */ /* 0x000fe400078e3cff */
[----:B------:R-:W-:Y:S02]  /*22d80*/  LOP3.LUT R89, R89, R40, RZ, 0x3c, !PT ;  /* 0x0000002859597212 */ /* 0x000fe400078e3cff */
[----:B------:R-:W-:Y:S01]  /*22d90*/  SHF.L.W.U32.HI R43, R43, 0x8, R42 ;  /* 0x000000082b2b7819 */ /* 0x000fe20000010e2a */
[----:B------:R-:W-:Y:S01]  /*22da0*/  IMAD.X R94, R101, 0x1, R94, P0 ;  /* 0x00000001655e7824 */ /* 0x000fe200000e065e */
[----:B------:R-:W-:Y:S02]  /*22db0*/  IADD3.X R102, PT, PT, R45, R29, R53, P1, P2 ;  /* 0x0000001d2d667210 */ /* 0x000fe40000fe4435 */
[----:B------:R-:W-:Y:S02]  /*22dc0*/  SHF.L.W.U32.HI R39, R89, 0x8, R38 ;  /* 0x0000000859277819 */ /* 0x000fe40000010e26 */
[----:B------:R-:W-:-:S02]  /*22dd0*/  IADD3 R111, P0, P1, R31, R43, R54 ;  /* 0x0000002b1f6f7210 */ /* 0x000fc4000791e036 */
[----:B------:R-:W-:Y:S02]  /*22de0*/  SHF.L.W.U32.HI R38, R38, 0x8, R89 ;  /* 0x0000000826267819 */ /* 0x000fe40000010e59 */
[----:B------:R-:W-:Y:S02]  /*22df0*/  IADD3.X R100, PT, PT, R47, R41, R55, P0, P1 ;  /* 0x000000292f647210 */ /* 0x000fe400007e2437 */
[----:B------:R-:W-:Y:S02]  /*22e00*/  IADD3 R113, P0, P1, R37, R38, R86 ;  /* 0x0000002625717210 */ /* 0x000fe4000791e056 */
[----:B------:R-:W-:Y:S02]  /*22e10*/  LOP3.LUT R26, R115, R26, R45, 0x96, !PT ;  /* 0x0000001a731a7212 */ /* 0x000fe400078e962d */
[----:B------:R-:W-:Y:S02]  /*22e20*/  LOP3.LUT R27, R102, R27, R33, 0x96, !PT ;  /* 0x0000001b661b7212 */ /* 0x000fe400078e9621 */
[----:B------:R-:W-:-:S02]  /*22e30*/  IADD3.X R125, PT, PT, R35, R39, R87, P0, P1 ;  /* 0x00000027237d7210 */ /* 0x000fc400007e2457 */
[----:B------:R-:W-:Y:S02]  /*22e40*/  SHF.L.W.U32.HI R112, R26, 0x10, R27 ;  /* 0x000000101a707819 */ /* 0x000fe40000010e1b */
[----:B------:R-:W-:Y:S02]  /*22e50*/  LOP3.LUT R32, R111, R32, R47, 0x96, !PT ;  /* 0x000000206f207212 */ /* 0x000fe400078e962f */
[----:B------:R-:W-:Y:S02]  /*22e60*/  LOP3.LUT R31, R100, R30, R31, 0x96, !PT ;  /* 0x0000001e641f7212 */ /* 0x000fe400078e961f */
[----:B------:R-:W-:Y:S02]  /*22e70*/  LOP3.LUT R34, R113, R34, R35, 0x96, !PT ;  /* 0x0000002271227212 */ /* 0x000fe400078e9623 */
[----:B------:R-:W-:Y:S02]  /*22e80*/  LOP3.LUT R37, R125, R28, R37, 0x96, !PT ;  /* 0x0000001c7d257212 */ /* 0x000fe400078e9625 */
[----:B------:R-:W-:-:S02]  /*22e90*/  SHF.L.W.U32.HI R114, R27, 0x10, R26 ;  /* 0x000000101b727819 */ /* 0x000fc40000010e1a */
[----:B------:R-:W-:Y:S02]  /*22ea0*/  IADD3 R105, P0, PT, R112, R105, RZ ;  /* 0x0000006970697210 */ /* 0x000fe40007f1e0ff */
[----:B------:R-:W-:Y:S02]  /*22eb0*/  SHF.L.W.U32.HI R109, R32, 0x10, R31 ;  /* 0x00000010206d7819 */ /* 0x000fe40000010e1f */
[----:B------:R-:W-:Y:S01]  /*22ec0*/  SHF.L.W.U32.HI R97, R34, 0x10, R37 ;  /* 0x0000001022617819 */ /* 0x000fe20000010e25 */
[----:B------:R-:W-:Y:S01]  /*22ed0*/  IMAD.X R96, R114, 0x1, R25, P0 ;  /* 0x0000000172607824 */ /* 0x000fe200000e0619 */
[----:B------:R-:W-:Y:S01]  /*22ee0*/  SHF.L.W.U32.HI R107, R31, 0x10, R32 ;  /* 0x000000101f6b7819 */ /* 0x000fe20000010e20 */
[----:B------:R-:W-:Y:S01]  /*22ef0*/  UIADD3 UR6, UPT, UPT, UR6, 0x1, URZ ;  /* 0x0000000106067890 */ /* 0x000fe2000fffe0ff */
[----:B------:R-:W-:Y:S02]  /*22f00*/  IADD3 R104, P0, PT, R109, R104, RZ ;  /* 0x000000686d687210 */ /* 0x000fe40007f1e0ff */
[----:B------:R-:W-:-:S02]  /*22f10*/  SHF.L.W.U32.HI R95, R37, 0x10, R34 ;  /* 0x00000010255f7819 */ /* 0x000fc40000010e22 */
[----:B------:R-:W-:Y:S01]  /*22f20*/  IADD3 R81, P1, PT, R97, R36, RZ ;  /* 0x0000002461517210 */ /* 0x000fe20007f3e0ff */
[----:B------:R-:W-:Y:S01]  /*22f30*/  UISETP.NE.AND UP1, UPT, UR6, 0xc, UPT ;  /* 0x0000000c0600788c */ /* 0x000fe2000bf25270 */
[----:B------:R-:W-:Y:S02]  /*22f40*/  LOP3.LUT R88, R93, R99, RZ, 0x3c, !PT ;  /* 0x000000635d587212 */ /* 0x000fe400078e3cff */
[----:B------:R-:W-:Y:S01]  /*22f50*/  LOP3.LUT R91, R91, R94, RZ, 0x3c, !PT ;  /* 0x0000005e5b5b7212 */ /* 0x000fe200078e3cff */
[----:B------:R-:W-:Y:S01]  /*22f60*/  IMAD.X R106, R107, 0x1, R106, P0 ;  /* 0x000000016b6a7824 */ /* 0x000fe200000e066a */
[----:B------:R-:W-:Y:S01]  /*22f70*/  LOP3.LUT R24, R24, R105, RZ, 0x3c, !PT ;  /* 0x0000006918187212 */ /* 0x000fe200078e3cff */
[----:B------:R-:W-:Y:S01]  /*22f80*/  IMAD.X R98, R95, 0x1, R40, P1 ;  /* 0x000000015f627824 */ /* 0x000fe200008e0628 */
[----:B------:R-:W-:Y:S02]  /*22f90*/  LOP3.LUT R29, R29, R96, RZ, 0x3c, !PT ;  /* 0x000000601d1d7212 */ /* 0x000fe400078e3cff */
[----:B------:R-:W-:-:S02]  /*22fa0*/  SHF.L.W.U32.HI R89, R88, 0x1, R91 ;  /* 0x0000000158597819 */ /* 0x000fc40000010e5b */
[----:B------:R-:W-:Y:S02]  /*22fb0*/  SHF.L.W.U32.HI R88, R91, 0x1, R88 ;  /* 0x000000015b587819 */ /* 0x000fe40000010e58 */
[----:B------:R-:W-:Y:S02]  /*22fc0*/  SHF.L.W.U32.HI R91, R24, 0x1, R29 ;  /* 0x00000001185b7819 */ /* 0x000fe40000010e1d */
[----:B------:R-:W-:Y:S02]  /*22fd0*/  SHF.L.W.U32.HI R90, R29, 0x1, R24 ;  /* 0x000000011d5a7819 */ /* 0x000fe40000010e18 */
[----:B------:R-:W-:Y:S02]  /*22fe0*/  LOP3.LUT R43, R43, R104, RZ, 0x3c, !PT ;  /* 0x000000682b2b7212 */ /* 0x000fe400078e3cff */
[----:B------:R-:W-:Y:S02]  /*22ff0*/  LOP3.LUT R92, R41, R106, RZ, 0x3c, !PT ;  /* 0x0000006a295c7212 */ /* 0x000fe400078e3cff */
[----:B------:R-:W-:-:S02]  /*23000*/  LOP3.LUT R24, R38, R81, RZ, 0x3c, !PT ;  /* 0x0000005126187212 */ /* 0x000fc400078e3cff */
[----:B------:R-:W-:Y:S02]  /*23010*/  LOP3.LUT R39, R39, R98, RZ, 0x3c, !PT ;  /* 0x0000006227277212 */ /* 0x000fe400078e3cff */
[----:B------:R-:W-:Y:S02]  /*23020*/  SHF.L.W.U32.HI R93, R43, 0x1, R92 ;  /* 0x000000012b5d7819 */ /* 0x000fe40000010e5c */
[----:B------:R-:W-:Y:S02]  /*23030*/  SHF.L.W.U32.HI R25, R24, 0x1, R39 ;  /* 0x0000000118197819 */ /* 0x000fe40000010e27 */
        /* <DEDUP_REMOVED lines=47> */
.L_x_130:
[----:B------:R-:W-:Y:S01]  /*23330*/  IADD3 R12, P0, PT, R57, R58, RZ ;  /* 0x0000003a390c7210 */ /* 0x000fe20007f1e0ff */
[----:B------:R-:W1:Y:S04]  /*23340*/  LDCU.64 UR12, c[0x3][0x20] ;  /* 0x00c00400ff0c77ac */ /* 0x000e680008000a00 */
[----:B------:R-:W-:Y:S01]  /*23350*/  IMAD.X R13, R56, 0x1, R59, P0 ;  /* 0x00000001380d7824 */ /* 0x000fe200000e063b */
[----:B------:R-:W2:Y:S04]  /*23360*/  LDCU.64 UR14, c[0x3][0x18] ;  /* 0x00c00300ff0e77ac */ /* 0x000ea80008000a00 */
[----:B0-----:R-:W3:Y:S01]  /*23370*/  LDG.E.U8 R10, desc[UR8][R12.64+0x1] ;  /* 0x000001080c0a7981 */ /* 0x001ee2000c1e1100 */
[----:B------:R-:W0:Y:S03]  /*23380*/  LDCU.64 UR20, c[0x3][0x38] ;  /* 0x00c00700ff1477ac */ /* 0x000e260008000a00 */
[----:B------:R-:W4:Y:S01]  /*23390*/  LDG.E.U8 R8, desc[UR8][R12.64+0x2] ;  /* 0x000002080c087981 */ /* 0x000f22000c1e1100 */
[----:B------:R-:W0:Y:S03]  /*233a0*/  LDCU.64 UR22, c[0x3][0x10] ;  /* 0x00c00200ff1677ac */ /* 0x000e260008000a00 */
[----:B------:R-:W2:Y:S01]  /*233b0*/  LDG.E.U8 R16, desc[UR8][R12.64+0x3] ;  /* 0x000003080c107981 */ /* 0x000ea2000c1e1100 */
[----:B------:R-:W0:Y:S03]  /*233c0*/  LDCU.64 UR24, c[0x3][0x30] ;  /* 0x00c00600ff1877ac */ /* 0x000e260008000a00 */
[----:B------:R-:W2:Y:S01]  /*233d0*/  LDG.E.U8 R53, desc[UR8][R12.64+0x5] ;  /* 0x000005080c357981 */ /* 0x000ea2000c1e1100 */
[----:B------:R-:W0:Y:S03]  /*233e0*/  LDCU.64 UR26, c[0x3][0x8] ;  /* 0x00c00100ff1a77ac */ /* 0x000e260008000a00 */
[----:B------:R-:W2:Y:S01]  /*233f0*/  LDG.E.U8 R54, desc[UR8][R12.64+0x6] ;  /* 0x000006080c367981 */ /* 0x000ea2000c1e1100 */
[----:B------:R-:W0:Y:S03]  /*23400*/  LDCU.64 UR28, c[0x3][0x28] ;  /* 0x00c00500ff1c77ac */ /* 0x000e260008000a00 */
[----:B------:R-:W2:Y:S01]  /*23410*/  LDG.E.U8 R14, desc[UR8][R12.64+0x4] ;  /* 0x000004080c0e7981 */ /* 0x000ea2000c1e1100 */
[----:B------:R-:W0:Y:S03]  /*23420*/  LDCU.64 UR30, c[0x3][URZ] ;  /* 0x00c00000ff1e77ac */ /* 0x000e260008000a00 */
[----:B------:R-:W2:Y:S04]  /*23430*/  LDG.E.U8 R55, desc[UR8][R12.64+0x7] ;  /* 0x000007080c377981 */ /* 0x000ea8000c1e1100 */
        /* <DEDUP_REMOVED lines=49> */
[----:B------:R-:W2:Y:S01]  /*23750*/  LDG.E.U8 R94, desc[UR8][R12.64+0x3d] ;  /* 0x00003d080c5e7981 */ /* 0x000ea2000c1e1100 */
[----:B---3--:R-:W-:-:S04]  /*23760*/  IMAD.WIDE.U32 R10, R10, 0x100, RZ ;  /* 0x000001000a0a7825 */ /* 0x008fc800078e00ff */
[----:B----4-:R-:W-:-:S04]  /*23770*/  IMAD.WIDE.U32 R8, R8, 0x10000, RZ ;  /* 0x0001000008087825 */ /* 0x010fc800078e00ff */
[----:B--2---:R-:W-:-:S04]  /*23780*/  IMAD.WIDE.U32 R16, R16, 0x1000000, RZ ;  /* 0x0100000010107825 */ /* 0x004fc800078e00ff */
[----:B------:R-:W-:Y:S01]  /*23790*/  IMAD.SHL.U32 R53, R53, 0x100, RZ ;  /* 0x0000010035357824 */ /* 0x000fe200078e00ff */
[----:B------:R-:W-:Y:S01]  /*237a0*/  LOP3.LUT R9, R17, R9, R11, 0xfe, !PT ;  /* 0x0000000911097212 */ /* 0x000fe200078efe0b */
[----:B------:R-:W-:-:S03]  /*237b0*/  IMAD.U32 R17, R54, 0x10000, RZ ;  /* 0x0001000036117824 */ /* 0x000fc600078e00ff */
[----:B------:R-:W-:Y:S01]  /*237c0*/  LOP3.LUT R53, R53, R14, R9, 0xfe, !PT ;  /* 0x0000000e35357212 */ /* 0x000fe200078efe09 */
[----:B------:R-:W-:Y:S02]  /*237d0*/  IMAD.SHL.U32 R54, R55, 0x1000000, RZ ;  /* 0x0100000037367824 */ /* 0x000fe400078e00ff */
[----:B------:R-:W2:Y:S01]  /*237e0*/  LDG.E.U8 R55, desc[UR8][R12.64+0x3a] ;  /* 0x00003a080c377981 */ /* 0x000ea2000c1e1100 */
[----:B------:R-:W-:Y:S02]  /*237f0*/  LOP3.LUT R89, R8, R10, R15, 0xfe, !PT ;  /* 0x0000000a08597212 */ /* 0x000fe400078efe0f */
[----:B------:R-:W-:Y:S02]  /*23800*/  LOP3.LUT R17, R54, R17, R53, 0xfe, !PT ;  /* 0x0000001136117212 */ /* 0x000fe400078efe35 */
[----:B------:R-:W3:Y:S01]  /*23810*/  LDG.E.U8 R53, desc[UR8][R12.64+0x35] ;  /* 0x000035080c357981 */ /* 0x000ee2000c1e1100 */
[----:B------:R-:W-:Y:S01]  /*23820*/  LOP3.LUT R16, R16, R89, RZ, 0xfc, !PT ;  /* 0x0000005910107212 */ /* 0x000fe200078efcff */
[----:B------:R-:W-:-:S02]  /*23830*/  IMAD.WIDE.U32 R14, R87, 0x100, RZ ;  /* 0x00000100570e7825 */ /* 0x000fc400078e00ff */
[----:B------:R-:W4:Y:S02]  /*23840*/  LDG.E.U8 R54, desc[UR8][R12.64+0x39] ;  /* 0x000039080c367981 */ /* 0x000f24000c1e1100 */
[----:B------:R-:W-:Y:S02]  /*23850*/  IMAD.WIDE.U32 R10, R88, 0x10000, RZ ;  /* 0x00010000580a7825 */ /* 0x000fe400078e00ff */
[----:B------:R-:W4:Y:S02]  /*23860*/  LDG.E.U8 R89, desc[UR8][R12.64+0x3b] ;  /* 0x00003b080c597981 */ /* 0x000f24000c1e1100 */
[----:B------:R-:W-:Y:S02]  /*23870*/  IMAD.WIDE.U32 R8, R52, 0x1000000, RZ ;  /* 0x0100000034087825 */ /* 0x000fe400078e00ff */
[----:B------:R-:W4:Y:S02]  /*23880*/  LDG.E.U8 R52, desc[UR8][R12.64+0x3c] ;  /* 0x00003c080c347981 */ /* 0x000f24000c1e1100 */
[----:B------:R-:W-:Y:S01]  /*23890*/  IMAD.SHL.U32 R50, R50, 0x100, RZ ;  /* 0x0000010032327824 */ /* 0x000fe200078e00ff */
[----:B------:R-:W-:Y:S01]  /*238a0*/  LOP3.LUT R11, R9, R11, R15, 0xfe, !PT ;  /* 0x0000000b090b7212 */ /* 0x000fe200078efe0f */
[----:B------:R-:W4:Y:S01]  /*238b0*/  LDG.E.U8 R87, desc[UR8][R12.64+0x46] ;  /* 0x000046080c577981 */ /* 0x000f22000c1e1100 */
[----:B------:R-:W-:Y:S01]  /*238c0*/  LOP3.LUT R51, R10, R14, R51, 0xfe, !PT ;  /* 0x0000000e0a337212 */ /* 0x000fe200078efe33 */
[----:B------:R-:W-:-:S03]  /*238d0*/  IMAD.U32 R48, R48, 0x10000, RZ ;  /* 0x0001000030307824 */ /* 0x000fc600078e00ff */
[----:B------:R-:W-:Y:S01]  /*238e0*/  LOP3.LUT R10, R8, R51, RZ, 0xfc, !PT ;  /* 0x00000033080a7212 */ /* 0x000fe200078efcff */
[----:B------:R-:W-:Y:S01]  /*238f0*/  IMAD.SHL.U32 R49, R49, 0x1000000, RZ ;  /* 0x0100000031317824 */ /* 0x000fe200078e00ff */
[----:B------:R-:W4:Y:S01]  /*23900*/  LDG.E.U8 R51, desc[UR8][R12.64+0x43] ;  /* 0x000043080c337981 */ /* 0x000f22000c1e1100 */
[----:B------:R-:W-:Y:S01]  /*23910*/  IMAD.MOV.U32 R8, RZ, RZ, R16 ;  /* 0x000000ffff087224 */ /* 0x000fe200078e0010 */
[----:B------:R-:W-:Y:S01]  /*23920*/  LOP3.LUT R11, R50, R45, R11, 0xfe, !PT ;  /* 0x0000002d320b7212 */ /* 0x000fe200078efe0b */
[----:B------:R-:W-:Y:S01]  /*23930*/  IMAD.MOV.U32 R9, RZ, RZ, R17 ;  /* 0x000000ffff097224 */ /* 0x000fe200078e0011 */
[----:B------:R-:W4:Y:S01]  /*23940*/  LDG.E.U8 R50, desc[UR8][R12.64+0x42] ;  /* 0x000042080c327981 */ /* 0x000f22000c1e1100 */
[----:B------:R-:W-:Y:S01]  /*23950*/  IMAD.WIDE.U32 R44, R44, 0x100, RZ ;  /* 0x000001002c2c7825 */ /* 0x000fe200078e00ff */
[----:B------:R-:W-:Y:S02]  /*23960*/  LOP3.LUT R11, R49, R48, R11, 0xfe, !PT ;  /* 0x00000030310b7212 */ /* 0x000fe400078efe0b */
[----:B------:R-:W4:Y:S01]  /*23970*/  LDG.E.U8 R88, desc[UR8][R12.64+0x47] ;  /* 0x000047080c587981 */ /* 0x000f22000c1e1100 */
[----:B------:R-:W-:-:S03]  /*23980*/  IMAD.WIDE.U32 R16, R47, 0x10000, RZ ;  /* 0x000100002f107825 */ /* 0x000fc600078e00ff */
[----:B------:R-:W4:Y:S01]  /*23990*/  LDG.E.U8 R49, desc[UR8][R12.64+0x41] ;  /* 0x000041080c317981 */ /* 0x000f22000c1e1100 */
[----:B------:R-:W-:-:S03]  /*239a0*/  IMAD.WIDE.U32 R14, R46, 0x1000000, RZ ;  /* 0x010000002e0e7825 */ /* 0x000fc600078e00ff */
[----:B------:R-:W4:Y:S02]  /*239b0*/  LDG.E.U8 R46, desc[UR8][R12.64+0x3e] ;  /* 0x00003e080c2e7981 */ /* 0x000f24000c1e1100 */
[----:B------:R-:W-:Y:S02]  /*239c0*/  LOP3.LUT R118, R15, R17, R45, 0xfe, !PT ;  /* 0x000000110f767212 */ /* 0x000fe400078efe2d */
[----:B------:R-:W4:Y:S04]  /*239d0*/  LDG.E.U8 R47, desc[UR8][R12.64+0x3f] ;  /* 0x00003f080c2f7981 */ /* 0x000f28000c1e1100 */
[----:B------:R-:W4:Y:S01]  /*239e0*/  LDG.E.U8 R45, desc[UR8][R12.64+0x45] ;  /* 0x000045080c2d7981 */ /* 0x000f22000c1e1100 */
[----:B------:R-:W-:-:S03]  /*239f0*/  LOP3.LUT R115, R16, R44, R115, 0xfe, !PT ;  /* 0x0000002c10737212 */ /* 0x000fc600078efe73 */
[----:B------:R-:W4:Y:S01]  /*23a00*/  LDG.E.U8 R44, desc[UR8][R12.64+0x44] ;  /* 0x000044080c2c7981 */ /* 0x000f22000c1e1100 */
[----:B------:R-:W-:-:S03]  /*23a10*/  IMAD.WIDE.U32 R16, R85, 0x10000, RZ ;  /* 0x0001000055107825 */ /* 0x000fc600078e00ff */
[----:B------:R1:W-:Y:S04]  /*23a20*/  STL.128 [R1+0x2000], R8 ;  /* 0x0020000801007387 */ /* 0x0003e80000100c00 */
[----:B------:R-:W4:Y:S04]  /*23a30*/  LDG.E.U8 R48, desc[UR8][R12.64+0x40] ;  /* 0x000040080c307981 */ /* 0x000f28000c1e1100 */
[----:B------:R-:W4:Y:S01]  /*23a40*/  LDG.E.U8 R85, desc[UR8][R12.64+0x48] ;  /* 0x000048080c557981 */ /* 0x000f22000c1e1100 */
[----:B-1----:R-:W-:-:S03]  /*23a50*/  IMAD.WIDE.U32 R10, R86, 0x100, RZ ;  /* 0x00000100560a7825 */ /* 0x002fc600078e00ff */
[----:B------:R-:W4:Y:S01]  /*23a60*/  LDG.E.U8 R86, desc[UR8][R12.64+0x49] ;  /* 0x000049080c567981 */ /* 0x000f22000c1e1100 */
[----:B------:R-:W-:Y:S01]  /*23a70*/  IMAD.WIDE.U32 R8, R84, 0x1000000, RZ ;  /* 0x0100000054087825 */ /* 0x000fe200078e00ff */
[----:B------:R-:W-:Y:S02]  /*23a80*/  LOP3.LUT R15, R16, R10, R81, 0xfe, !PT ;  /* 0x0000000a100f7212 */ /* 0x000fe400078efe51 */
[----:B------:R-:W4:Y:S04]  /*23a90*/  LDG.E.U8 R84, desc[UR8][R12.64+0x4a] ;  /* 0x00004a080c547981 */ /* 0x000f28000c1e1100 */
[----:B------:R-:W4:Y:S01]  /*23aa0*/  LDG.E.U8 R81, desc[UR8][R12.64+0x4b] ;  /* 0x00004b080c517981 */ /* 0x000f22000c1e1100 */
[----:B------:R-:W-:Y:S01]  /*23ab0*/  LOP3.LUT R10, R14, R115, RZ, 0xfc, !PT ;  /* 0x000000730e0a7212 */ /* 0x000fe200078efcff */
[----:B------:R-:W-:Y:S01]  /*23ac0*/  IMAD.SHL.U32 R14, R113, 0x100, RZ ;  /* 0x00000100710e7824 */ /* 0x000fe200078e00ff */
[----:B------:R-:W-:Y:S01]  /*23ad0*/  LOP3.LUT R11, R9, R17, R11, 0xfe, !PT ;  /* 0x00000011090b7212 */ /* 0x000fe200078efe0b */
[----:B------:R-:W-:-:S02]  /*23ae0*/  IMAD.SHL.U32 R112, R112, 0x100, RZ ;  /* 0x0000010070707824 */ /* 0x000fc400078e00ff */
[----:B------:R-:W-:Y:S01]  /*23af0*/  IMAD.U32 R111, R111, 0x10000, RZ ;  /* 0x000100006f6f7824 */ /* 0x000fe200078e00ff */
[----:B------:R-:W-:Y:S01]  /*23b00*/  LOP3.LUT R11, R14, R23, R11, 0xfe, !PT ;  /* 0x000000170e0b7212 */ /* 0x000fe200078efe0b */
[----:B------:R-:W-:Y:S01]  /*23b10*/  IMAD.SHL.U32 R14, R109, 0x1000000, RZ ;  /* 0x010000006d0e7824 */ /* 0x000fe200078e00ff */
[----:B------:R-:W-:Y:S01]  /*23b20*/  LOP3.LUT R43, R112, R43, R118, 0xfe, !PT ;  /* 0x0000002b702b7212 */ /* 0x000fe200078efe76 */
[----:B------:R-:W-:Y:S02]  /*23b30*/  IMAD.U32 R42, R42, 0x10000, RZ ;  /* 0x000100002a2a7824 */ /* 0x000fe400078e00ff */
[----:B------:R-:W-:Y:S01]  /*23b40*/  IMAD.SHL.U32 R9, R114, 0x1000000, RZ ;  /* 0x0100000072097824 */ /* 0x000fe200078e00ff */
[----:B------:R-:W-:Y:S02]  /*23b50*/  LOP3.LUT R111, R14, R111, R43, 0xfe, !PT ;  /* 0x0000006f0e6f7212 */ /* 0x000fe400078efe2b */
[----:B------:R-:W-:Y:S01]  /*23b60*/  LOP3.LUT R112, R8, R15, RZ, 0xfc, !PT ;  /* 0x0000000f08707212 */ /* 0x000fe200078efcff */
[----:B------:R-:W-:Y:S01]  /*23b70*/  IMAD.WIDE.U32 R22, R22, 0x10000, RZ ;  /* 0x0001000016167825 */ /* 0x000fe200078e00ff */
[----:B------:R-:W-:-:S03]  /*23b80*/  LOP3.LUT R11, R9, R42, R11, 0xfe, !PT ;  /* 0x0000002a090b7212 */ /* 0x000fc600078efe0b */
[----:B------:R-:W-:Y:S02]  /*23b90*/  IMAD.WIDE.U32 R42, R110, 0x100, RZ ;  /* 0x000001006e2a7825 */ /* 0x000fe400078e00ff */
[----:B------:R-:W4:Y:S02]  /*23ba0*/  LDG.E.U8 R110, desc[UR8][R12.64+0x7e] ;  /* 0x00007e080c6e7981 */ /* 0x000f24000c1e1100 */
[----:B------:R-:W-:-:S04]  /*23bb0*/  IMAD.WIDE.U32 R14, R21, 0x1000000, RZ ;  /* 0x01000000150e7825 */ /* 0x000fc800078e00ff */
[----:B------:R-:W-:Y:S01]  /*23bc0*/  IMAD.WIDE.U32 R16, R19, 0x100, RZ ;  /* 0x0000010013107825 */ /* 0x000fe200078e00ff */
[----:B------:R-:W-:Y:S02]  /*23bd0*/  LOP3.LUT R23, R15, R23, R43, 0xfe, !PT ;  /* 0x000000170f177212 */ /* 0x000fe400078efe2b */
[----:B------:R-:W4:Y:S01]  /*23be0*/  LDG.E.U8 R43, desc[UR8][R12.64+0x65] ;  /* 0x000065080c2b7981 */ /* 0x000f22000c1e1100 */
[----:B------:R-:W-:-:S04]  /*23bf0*/  IMAD.WIDE.U32 R18, R18, 0x10000, RZ ;  /* 0x0001000012127825 */ /* 0x000fc800078e00ff */
[----:B------:R-:W-:-:S04]  /*23c00*/  IMAD.WIDE.U32 R20, R20, 0x1000000, RZ ;  /* 0x0100000014147825 */ /* 0x000fc800078e00ff */
[----:B------:R-:W-:Y:S01]  /*23c10*/  IMAD.SHL.U32 R109, R96, 0x100, RZ ;  /* 0x00000100606d7824 */ /* 0x000fe200078e00ff */
[----:B------:R-:W-:Y:S01]  /*23c20*/  LOP3.LUT R17, R21, R19, R17, 0xfe, !PT ;  /* 0x0000001315117212 */ /* 0x000fe200078efe11 */
[----:B------:R-:W-:Y:S01]  /*23c30*/  IMAD.SHL.U32 R15, R100, 0x100, RZ ;  /* 0x00000100640f7824 */ /* 0x000fe200078e00ff */
[----:B------:R-:W4:Y:S01]  /*23c40*/  LDG.E.U8 R21, desc[UR8][R12.64+0x4e] ;  /* 0x00004e080c157981 */ /* 0x000f22000c1e1100 */
[----:B------:R-:W-:Y:S01]  /*23c50*/  IMAD.MOV.U32 R8, RZ, RZ, R10 ;  /* 0x000000ffff087224 */ /* 0x000fe200078e000a */
[----:B------:R-:W-:Y:S01]  /*23c60*/  LOP3.LUT R103, R18, R16, R103, 0xfe, !PT ;  /* 0x0000001012677212 */ /* 0x000fe200078efe67 */
[----:B------:R-:W-:Y:S01]  /*23c70*/  IMAD.MOV.U32 R9, RZ, RZ, R111 ;  /* 0x000000ffff097224 */ /* 0x000fe200078e006f */
[----:B------:R-:W4:Y:S01]  /*23c80*/  LDG.E.U8 R100, desc[UR8][R12.64+0x5d] ;  /* 0x00005d080c647981 */ /* 0x000f22000c1e1100 */
[----:B------:R-:W-:Y:S02]  /*23c90*/  IMAD.MOV.U32 R10, RZ, RZ, R112 ;  /* 0x000000ffff0a7224 */ /* 0x000fe400078e0070 */
[----:B------:R-:W-:Y:S01]  /*23ca0*/  IMAD.U32 R99, R99, 0x10000, RZ ;  /* 0x0001000063637824 */ /* 0x000fe200078e00ff */
[----:B------:R-:W4:Y:S01]  /*23cb0*/  LDG.E.U8 R111, desc[UR8][R12.64+0x4f] ;  /* 0x00004f080c6f7981 */ /* 0x000f22000c1e1100 */
[----:B------:R-:W-:-:S02]  /*23cc0*/  IMAD.SHL.U32 R16, R101, 0x1000000, RZ ;  /* 0x0100000065107824 */ /* 0x000fc400078e00ff */
[----:B------:R-:W-:Y:S02]  /*23cd0*/  IMAD.U32 R104, R104, 0x10000, RZ ;  /* 0x0001000068687824 */ /* 0x000fe400078e00ff */
[----:B------:R-:W-:Y:S01]  /*23ce0*/  IMAD.SHL.U32 R105, R105, 0x1000000, RZ ;  /* 0x0100000069697824 */ /* 0x000fe200078e00ff */
[----:B------:R1:W-:Y:S01]  /*23cf0*/  STL.128 [R1+0x2010], R8 ;  /* 0x0020100801007387 */ /* 0x0003e20000100c00 */
[----:B------:R-:W-:-:S03]  /*23d00*/  LOP3.LUT R97, R22, R42, R97, 0xfe, !PT ;  /* 0x0000002a16617212 */ /* 0x000fc600078efe61 */
[----:B------:R-:W4:Y:S01]  /*23d10*/  LDG.E.U8 R112, desc[UR8][R12.64+0x51] ;  /* 0x000051080c707981 */ /* 0x000f22000c1e1100 */
[----:B------:R-:W-:-:S03]  /*23d20*/  LOP3.LUT R98, R109, R98, R23, 0xfe, !PT ;  /* 0x000000626d627212 */ /* 0x000fc600078efe17 */
[----:B------:R-:W4:Y:S01]  /*23d30*/  LDG.E.U8 R22, desc[UR8][R12.64+0x5b] ;  /* 0x00005b080c167981 */ /* 0x000f22000c1e1100 */
[----:B------:R-:W-:-:S03]  /*23d40*/  LOP3.LUT R15, R15, R102, R17, 0xfe, !PT ;  /* 0x000000660f0f7212 */ /* 0x000fc600078efe11 */
[----:B------:R-:W4:Y:S01]  /*23d50*/  LDG.E.U8 R23, desc[UR8][R12.64+0x52] ;  /* 0x000052080c177981 */ /* 0x000f22000c1e1100 */
[----:B-1----:R-:W-:-:S03]  /*23d60*/  LOP3.LUT R8, R14, R97, RZ, 0xfc, !PT ;  /* 0x000000610e087212 */ /* 0x002fc600078efcff */
[----:B------:R-:W4:Y:S01]  /*23d70*/  LDG.E.U8 R102, desc[UR8][R12.64+0x5c] ;  /* 0x00005c080c667981 */ /* 0x000f22000c1e1100 */
[----:B------:R-:W-:Y:S01]  /*23d80*/  LOP3.LUT R9, R16, R99, R98, 0xfe, !PT ;  /* 0x0000006310097212 */ /* 0x000fe200078efe62 */
[----:B------:R-:W-:Y:S01]  /*23d90*/  IMAD.WIDE.U32 R16, R107, 0x10000, RZ ;  /* 0x000100006b107825 */ /* 0x000fe200078e00ff */
[----:B------:R-:W-:Y:S01]  /*23da0*/  LOP3.LUT R11, R105, R104, R15, 0xfe, !PT ;  /* 0x00000068690b7212 */ /* 0x000fe200078efe0f */
[----:B------:R-:W4:Y:S02]  /*23db0*/  LDG.E.U8 R98, desc[UR8][R12.64+0x55] ;  /* 0x000055080c627981 */ /* 0x000f24000c1e1100 */
[----:B------:R-:W-:Y:S01]  /*23dc0*/  IMAD.WIDE.U32 R14, R106, 0x100, RZ ;  /* 0x000001006a0e7825 */ /* 0x000fe200078e00ff */
[----:B------:R-:W-:Y:S01]  /*23dd0*/  LOP3.LUT R10, R20, R103, RZ, 0xfc, !PT ;  /* 0x00000067140a7212 */ /* 0x000fe200078efcff */
[----:B------:R-:W4:Y:S02]  /*23de0*/  LDG.E.U8 R97, desc[UR8][R12.64+0x50] ;  /* 0x000050080c617981 */ /* 0x000f24000c1e1100 */
[----:B------:R-:W-:Y:S01]  /*23df0*/  IMAD.WIDE.U32 R108, R108, 0x1000000, RZ ;  /* 0x010000006c6c7825 */ /* 0x000fe200078e00ff */
[----:B------:R-:W-:Y:S01]  /*23e00*/  LOP3.LUT R95, R16, R14, R95, 0xfe, !PT ;  /* 0x0000000e105f7212 */ /* 0x000fe200078efe5f */
[----:B------:R-:W4:Y:S04]  /*23e10*/  LDG.E.U8 R99, desc[UR8][R12.64+0x54] ;  /* 0x000054080c637981 */ /* 0x000f28000c1e1100 */
[----:B------:R-:W4:Y:S01]  /*23e20*/  LDG.E.U8 R16, desc[UR8][R12.64+0x4d] ;  /* 0x00004d080c107981 */ /* 0x000f22000c1e1100 */
[----:B------:R-:W-:-:S03]  /*23e30*/  LOP3.LUT R20, R109, R17, R15, 0xfe, !PT ;  /* 0x000000116d147212 */ /* 0x000fc600078efe0f */
[----:B------:R-:W4:Y:S01]  /*23e40*/  LDG.E.U8 R17, desc[UR8][R12.64+0x4c] ;  /* 0x00004c080c117981 */ /* 0x000f22000c1e1100 */
[----:B------:R-:W-:Y:S02]  /*23e50*/  IMAD.U32 R91, R91, 0x10000, RZ ;  /* 0x000100005b5b7824 */ /* 0x000fe400078e00ff */
[----:B------:R-:W-:Y:S01]  /*23e60*/  IMAD.SHL.U32 R92, R92, 0x1000000, RZ ;  /* 0x010000005c5c7824 */ /* 0x000fe200078e00ff */
[----:B------:R1:W-:Y:S01]  /*23e70*/  STL.128 [R1+0x2020], R8 ;  /* 0x0020200801007387 */ /* 0x0003e20000100c00 */
[----:B------:R-:W-:-:S03]  /*23e80*/  LOP3.LUT R118, R108, R95, RZ, 0xfc, !PT ;  /* 0x0000005f6c767212 */ /* 0x000fc600078efcff */
[----:B------:R-:W4:Y:S04]  /*23e90*/  LDG.E.U8 R101, desc[UR8][R12.64+0x56] ;  /* 0x000056080c657981 */ /* 0x000f28000c1e1100 */
[----:B------:R-:W4:Y:S04]  /*23ea0*/  LDG.E.U8 R104, desc[UR8][R12.64+0x57] ;  /* 0x000057080c687981 */ /* 0x000f28000c1e1100 */
[----:B------:R-:W4:Y:S01]  /*23eb0*/  LDG.E.U8 R105, desc[UR8][R12.64+0x5e] ;  /* 0x00005e080c697981 */ /* 0x000f22000c1e1100 */
[----:B-1----:R-:W-:-:S03]  /*23ec0*/  IMAD.SHL.U32 R9, R94, 0x100, RZ ;  /* 0x000001005e097824 */ /* 0x002fc600078e00ff */
        /* <DEDUP_REMOVED lines=9> */
[----:B--2---:R-:W-:-:S03]  /*23f60*/  IMAD.WIDE.U32 R18, R55, 0x10000, RZ ;  /* 0x0001000037127825 */ /* 0x004fc600078e00ff */
[----:B------:R-:W2:Y:S01]  /*23f70*/  LDG.E.U8 R55, desc[UR8][R12.64+0x71] ;  /* 0x000071080c377981 */ /* 0x000ea2000c1e1100 */
[----:B---3--:R-:W-:Y:S02]  /*23f80*/  IMAD.SHL.U32 R53, R53, 0x100, RZ ;  /* 0x0000010035357824 */ /* 0x008fe400078e00ff */
[----:B----4-:R-:W-:-:S03]  /*23f90*/  IMAD.WIDE.U32 R14, R54, 0x100, RZ ;  /* 0x00000100360e7825 */ /* 0x010fc600078e00ff */
[----:B------:R-:W-:Y:S01]  /*23fa0*/  LOP3.LUT R20, R53, R90, R20, 0xfe, !PT ;  /* 0x0000005a35147212 */ /* 0x000fe200078efe14 */
[----:B------:R-:W3:Y:S01]  /*23fb0*/  LDG.E.U8 R54, desc[UR8][R12.64+0x6f] ;  /* 0x00006f080c367981 */ /* 0x000ee2000c1e1100 */
[----:B------:R-:W-:Y:S01]  /*23fc0*/  IMAD.WIDE.U32 R114, R89, 0x1000000, RZ ;  /* 0x0100000059727825 */ /* 0x000fe200078e00ff */
[----:B------:R-:W-:Y:S02]  /*23fd0*/  LOP3.LUT R93, R18, R14, R93, 0xfe, !PT ;  /* 0x0000000e125d7212 */ /* 0x000fe400078efe5d */
[----:B------:R-:W4:Y:S01]  /*23fe0*/  LDG.E.U8 R90, desc[UR8][R12.64+0x7d] ;  /* 0x00007d080c5a7981 */ /* 0x000f22000c1e1100 */
[----:B------:R-:W-:Y:S02]  /*23ff0*/  LOP3.LUT R125, R92, R91, R20, 0xfe, !PT ;  /* 0x0000005b5c7d7212 */ /* 0x000fe400078efe14 */
[----:B------:R-:W-:Y:S01]  /*24000*/  LOP3.LUT R14, R115, R19, R15, 0xfe, !PT ;  /* 0x00000013730e7212 */ /* 0x000fe200078efe0f */
[----:B------:R-:W2:Y:S04]  /*24010*/  LDG.E.U8 R18, desc[UR8][R12.64+0x59] ;  /* 0x000059080c127981 */ /* 0x000ea8000c1e1100 */
[----:B------:R-:W3:Y:S04]  /*24020*/  LDG.E.U8 R19, desc[UR8][R12.64+0x53] ;  /* 0x000053080c137981 */ /* 0x000ee8000c1e1100 */
[----:B------:R-:W4:Y:S01]  /*24030*/  LDG.E.U8 R20, desc[UR8][R12.64+0x5a] ;  /* 0x00005a080c147981 */ /* 0x000f22000c1e1100 */
[----:B------:R-:W-:Y:S01]  /*24040*/  LOP3.LUT R52, R9, R52, R14, 0xfe, !PT ;  /* 0x0000003409347212 */ /* 0x000fe200078efe0e */
[----:B------:R-:W-:-:S02]  /*24050*/  IMAD.WIDE.U32 R8, R51, 0x1000000, RZ ;  /* 0x0100000033087825 */ /* 0x000fc400078e00ff */
[----:B------:R-:W4:Y:S02]  /*24060*/  LDG.E.U8 R53, desc[UR8][R12.64+0x6e] ;  /* 0x00006e080c357981 */ /* 0x000f24000c1e1100 */
[----:B------:R-:W-:Y:S02]  /*24070*/  IMAD.WIDE.U32 R14, R50, 0x10000, RZ ;  /* 0x00010000320e7825 */ /* 0x000fe400078e00ff */
[----:B------:R-:W4:Y:S04]  /*24080*/  LDG.E.U8 R51, desc[UR8][R12.64+0x68] ;  /* 0x000068080c337981 */ /* 0x000f28000c1e1100 */
[----:B------:R-:W4:Y:S01]  /*24090*/  LDG.E.U8 R50, desc[UR8][R12.64+0x6d] ;  /* 0x00006d080c327981 */ /* 0x000f22000c1e1100 */
[----:B------:R-:W-:-:S04]  /*240a0*/  IMAD.WIDE.U32 R10, R49, 0x100, RZ ;  /* 0x00000100310a7825 */ /* 0x000fc800078e00ff */
[----:B------:R-:W-:Y:S01]  /*240b0*/  IMAD.U32 R46, R46, 0x10000, RZ ;  /* 0x000100002e2e7824 */ /* 0x000fe200078e00ff */
[----:B------:R-:W-:Y:S01]  /*240c0*/  LOP3.LUT R89, R9, R15, R11, 0xfe, !PT ;  /* 0x0000000f09597212 */ /* 0x000fe200078efe0b */
[----:B------:R-:W4:Y:S01]  /*240d0*/  LDG.E.U8 R49, desc[UR8][R12.64+0x67] ;  /* 0x000067080c317981 */ /* 0x000f22000c1e1100 */
[----:B------:R-:W-:Y:S02]  /*240e0*/  IMAD.SHL.U32 R47, R47, 0x1000000, RZ ;  /* 0x010000002f2f7824 */ /* 0x000fe400078e00ff */
[----:B------:R-:W-:-:S03]  /*240f0*/  IMAD.SHL.U32 R45, R45, 0x100, RZ ;  /* 0x000001002d2d7824 */ /* 0x000fc600078e00ff */
[----:B------:R-:W-:Y:S01]  /*24100*/  LOP3.LUT R115, R47, R46, R52, 0xfe, !PT ;  /* 0x0000002e2f737212 */ /* 0x000fe200078efe34 */
[----:B------:R-:W4:Y:S01]  /*24110*/  LDG.E.U8 R91, desc[UR8][R12.64+0x74] ;  /* 0x000074080c5b7981 */ /* 0x000f22000c1e1100 */
[----:B------:R-:W-:-:S03]  /*24120*/  LOP3.LUT R89, R45, R44, R89, 0xfe, !PT ;  /* 0x0000002c2d597212 */ /* 0x000fc600078efe59 */
[----:B------:R-:W4:Y:S04]  /*24130*/  LDG.E.U8 R46, desc[UR8][R12.64+0x6b] ;  /* 0x00006b080c2e7981 */ /* 0x000f28000c1e1100 */
[----:B------:R-:W4:Y:S04]  /*24140*/  LDG.E.U8 R44, desc[UR8][R12.64+0x69] ;  /* 0x000069080c2c7981 */ /* 0x000f28000c1e1100 */
[----:B------:R-:W4:Y:S01]  /*24150*/  LDG.E.U8 R45, desc[UR8][R12.64+0x6a] ;  /* 0x00006a080c2d7981 */ /* 0x000f22000c1e1100 */
[----:B------:R-:W-:-:S03]  /*24160*/  LOP3.LUT R113, R14, R10, R48, 0xfe, !PT ;  /* 0x0000000a0e717212 */ /* 0x000fc600078efe30 */
[----:B------:R-:W4:Y:S01]  /*24170*/  LDG.E.U8 R47, desc[UR8][R12.64+0x64] ;  /* 0x000064080c2f7981 */ /* 0x000f22000c1e1100 */
[----:B------:R-:W-:-:S03]  /*24180*/  LOP3.LUT R113, R8, R113, RZ, 0xfc, !PT ;  /* 0x0000007108717212 */ /* 0x000fc600078efcff */
[----:B------:R-:W4:Y:S01]  /*24190*/  LDG.E.U8 R52, desc[UR8][R12.64+0x6c] ;  /* 0x00006c080c347981 */ /* 0x000f22000c1e1100 */
[----:B------:R-:W-:-:S03]  /*241a0*/  IMAD.WIDE.U32 R14, R86, 0x100, RZ ;  /* 0x00000100560e7825 */ /* 0x000fc600078e00ff */
[----:B------:R-:W4:Y:S01]  /*241b0*/  LDG.E.U8 R48, desc[UR8][R12.64+0x66] ;  /* 0x000066080c307981 */ /* 0x000f22000c1e1100 */
[----:B------:R-:W-:-:S03]  /*241c0*/  IMAD.WIDE.U32 R8, R84, 0x10000, RZ ;  /* 0x0001000054087825 */ /* 0x000fc600078e00ff */
[----:B------:R-:W4:Y:S01]  /*241d0*/  LDG.E.U8 R86, desc[UR8][R12.64+0x79] ;  /* 0x000079080c567981 */ /* 0x000f22000c1e1100 */
[----:B------:R-:W-:-:S03]  /*241e0*/  IMAD.WIDE.U32 R10, R81, 0x1000000, RZ ;  /* 0x01000000510a7825 */ /* 0x000fc600078e00ff */
[----:B------:R-:W4:Y:S04]  /*241f0*/  LDG.E.U8 R84, desc[UR8][R12.64+0x73] ;  /* 0x000073080c547981 */ /* 0x000f28000c1e1100 */
[----:B------:R-:W4:Y:S01]  /*24200*/  LDG.E.U8 R81, desc[UR8][R12.64+0x72] ;  /* 0x000072080c517981 */ /* 0x000f22000c1e1100 */
[----:B------:R-:W-:Y:S01]  /*24210*/  LOP3.LUT R8, R8, R14, R85, 0xfe, !PT ;  /* 0x0000000e08087212 */ /* 0x000fe200078efe55 */
[----:B------:R-:W-:Y:S01]  /*24220*/  IMAD.U32 R14, R87, 0x10000, RZ ;  /* 0x00010000570e7824 */ /* 0x000fe200078e00ff */
[----:B------:R-:W-:Y:S01]  /*24230*/  LOP3.LUT R120, R11, R9, R15, 0xfe, !PT ;  /* 0x000000090b787212 */ /* 0x000fe200078efe0f */
[----:B------:R-:W4:Y:S01]  /*24240*/  LDG.E.U8 R85, desc[UR8][R12.64+0x70] ;  /* 0x000070080c557981 */ /* 0x000f22000c1e1100 */
[----:B------:R-:W-:-:S03]  /*24250*/  IMAD.SHL.U32 R9, R88, 0x1000000, RZ ;  /* 0x0100000058097824 */ /* 0x000fc600078e00ff */
[----:B------:R-:W4:Y:S04]  /*24260*/  LDG.E.U8 R87, desc[UR8][R12.64+0x7a] ;  /* 0x00007a080c577981 */ /* 0x000f28000c1e1100 */
[----:B------:R-:W4:Y:S01]  /*24270*/  LDG.E.U8 R88, desc[UR8][R12.64+0x7b] ;  /* 0x00007b080c587981 */ /* 0x000f22000c1e1100 */
[----:B------:R-:W-:Y:S02]  /*24280*/  LOP3.LUT R14, R9, R14, R89, 0xfe, !PT ;  /* 0x0000000e090e7212 */ /* 0x000fe400078efe59 */
[----:B------:R-:W-:Y:S01]  /*24290*/  LOP3.LUT R114, R114, R93, RZ, 0xfc, !PT ;  /* 0x0000005d72727212 */ /* 0x000fe200078efcff */
[----:B------:R-:W4:Y:S04]  /*242a0*/  LDG.E.U8 R89, desc[UR8][R12.64+0x75] ;  /* 0x000075080c597981 */ /* 0x000f28000c1e1100 */
[----:B------:R-:W4:Y:S04]  /*242b0*/  LDG.E.U8 R93, desc[UR8][R12.64+0x7c] ;  /* 0x00007c080c5d7981 */ /* 0x000f28000c1e1100 */
[----:B------:R1:W4:Y:S01]  /*242c0*/  LDG.E.U8 R92, desc[UR8][R12.64+0x78] ;  /* 0x000078080c5c7981 */ /* 0x000322000c1e1100 */
[----:B------:R-:W-:Y:S01]  /*242d0*/  LOP3.LUT R15, R10, R8, RZ, 0xfc, !PT ;  /* 0x000000080a0f7212 */ /* 0x000fe200078efcff */
[----:B------:R-:W-:-:S02]  /*242e0*/  IMAD.MOV.U32 R9, RZ, RZ, R125 ;  /* 0x000000ffff097224 */ /* 0x000fc400078e007d */
[----:B------:R-:W-:Y:S02]  /*242f0*/  IMAD.MOV.U32 R10, RZ, RZ, R114 ;  /* 0x000000ffff0a7224 */ /* 0x000fe400078e0072 */
[----:B------:R-:W-:Y:S02]  /*24300*/  IMAD.MOV.U32 R11, RZ, RZ, R115 ;  /* 0x000000ffff0b7224 */ /* 0x000fe400078e0073 */
[----:B------:R-:W-:Y:S02]  /*24310*/  IMAD.U32 R21, R21, 0x10000, RZ ;  /* 0x0001000015157824 */ /* 0x000fe400078e00ff */
[----:B------:R-:W-:Y:S02]  /*24320*/  IMAD.SHL.U32 R8, R111, 0x1000000, RZ ;  /* 0x010000006f087824 */ /* 0x000fe400078e00ff */
[----:B-1----:R-:W-:-:S04]  /*24330*/  IMAD.WIDE.U32 R12, R112, 0x100, RZ ;  /* 0x00000100700c7825 */ /* 0x002fc800078e00ff */
[----:B------:R-:W-:-:S05]  /*24340*/  IMAD.SHL.U32 R16, R16, 0x100, RZ ;  /* 0x0000010010107824 */ /* 0x000fca00078e00ff */
[----:B------:R-:W-:-:S04]  /*24350*/  LOP3.LUT R16, R16, R17, R120, 0xfe, !PT ;  /* 0x0000001110107212 */ /* 0x000fc800078efe78 */
[----:B------:R-:W-:Y:S01]  /*24360*/  LOP3.LUT R16, R8, R21, R16, 0xfe, !PT ;  /* 0x0000001508107212 */ /* 0x000fe200078efe10 */
[----:B------:R-:W-:-:S05]  /*24370*/  IMAD.MOV.U32 R8, RZ, RZ, R118 ;  /* 0x000000ffff087224 */ /* 0x000fca00078e0076 */
[----:B------:R1:W-:Y:S01]  /*24380*/  STL.128 [R1+0x2030], R8 ;  /* 0x0020300801007387 */ /* 0x0003e20000100c00 */
[----:B------:R-:W-:Y:S02]  /*24390*/  IMAD.SHL.U32 R98, R98, 0x100, RZ ;  /* 0x0000010062627824 */ /* 0x000fe400078e00ff */
[----:B------:R-:W-:Y:S02]  /*243a0*/  IMAD.U32 R101, R101, 0x10000, RZ ;  /* 0x0001000065657824 */ /* 0x000fe400078e00ff */
[----:B-1----:R-:W-:Y:S02]  /*243b0*/  IMAD.MOV.U32 R9, RZ, RZ, R14 ;  /* 0x000000ffff097224 */ /* 0x002fe400078e000e */
[----:B------:R-:W-:Y:S02]  /*243c0*/  IMAD.MOV.U32 R10, RZ, RZ, R15 ;  /* 0x000000ffff0a7224 */ /* 0x000fe400078e000f */
[----:B------:R-:W-:Y:S02]  /*243d0*/  IMAD.MOV.U32 R11, RZ, RZ, R16 ;  /* 0x000000ffff0b7224 */ /* 0x000fe400078e0010 */
[----:B------:R-:W-:-:S04]  /*243e0*/  IMAD.WIDE.U32 R14, R23, 0x10000, RZ ;  /* 0x00010000170e7825 */ /* 0x000fc800078e00ff */
[----:B------:R-:W-:Y:S01]  /*243f0*/  IMAD.WIDE.U32 R22, R22, 0x1000000, RZ ;  /* 0x0100000016167825 */ /* 0x000fe200078e00ff */
[----:B------:R-:W-:-:S03]  /*24400*/  LOP3.LUT R97, R14, R12, R97, 0xfe, !PT ;  /* 0x0000000c0e617212 */ /* 0x000fc600078efe61 */
[----:B------:R-:W-:Y:S02]  /*24410*/  IMAD.MOV.U32 R8, RZ, RZ, R113 ;  /* 0x000000ffff087224 */ /* 0x000fe400078e0071 */
[----:B------:R-:W-:-:S03]  /*24420*/  IMAD.SHL.U32 R104, R104, 0x1000000, RZ ;  /* 0x0100000068687824 */ /* 0x000fc600078e00ff */
[----:B------:R1:W-:Y:S01]  /*24430*/  STL.128 [R1+0x2040], R8 ;  /* 0x0020400801007387 */ /* 0x0003e20000100c00 */
[----:B------:R-:W-:Y:S02]  /*24440*/  IMAD.U32 R105, R105, 0x10000, RZ ;  /* 0x0001000069697824 */ /* 0x000fe400078e00ff */
[----:B------:R-:W-:Y:S02]  /*24450*/  IMAD.SHL.U32 R106, R106, 0x1000000, RZ ;  /* 0x010000006a6a7824 */ /* 0x000fe400078e00ff */
[----:B------:R-:W-:Y:S02]  /*24460*/  IMAD.U32 R110, R110, 0x10000, RZ ;  /* 0x000100006e6e7824 */ /* 0x000fe400078e00ff */
[----:B------:R-:W-:Y:S02]  /*24470*/  IMAD.U32 R94, R94, 0x10000, RZ ;  /* 0x000100005e5e7824 */ /* 0x000fe400078e00ff */
[----:B------:R-:W-:Y:S02]  /*24480*/  IMAD.SHL.U32 R95, R95, 0x1000000, RZ ;  /* 0x010000005f5f7824 */ /* 0x000fe400078e00ff */
[----:B---3--:R-:W-:-:S04]  /*24490*/  IMAD.WIDE.U32 R16, R19, 0x1000000, RZ ;  /* 0x0100000013107825 */ /* 0x008fc800078e00ff */
[----:B--2---:R-:W-:Y:S01]  /*244a0*/  IMAD.WIDE.U32 R18, R18, 0x100, RZ ;  /* 0x0000010012127825 */ /* 0x004fe200078e00ff */
[----:B------:R-:W-:-:S03]  /*244b0*/  LOP3.LUT R17, R17, R15, R13, 0xfe, !PT ;  /* 0x0000000f11117212 */ /* 0x000fc600078efe0d */
[----:B----4-:R-:W-:-:S04]  /*244c0*/  IMAD.WIDE.U32 R20, R20, 0x10000, RZ ;  /* 0x0001000014147825 */ /* 0x010fc800078e00ff */
[----:B------:R-:W-:Y:S01]  /*244d0*/  IMAD.SHL.U32 R13, R100, 0x100, RZ ;  /* 0x00000100640d7824 */ /* 0x000fe200078e00ff */
[----:B------:R-:W-:Y:S02]  /*244e0*/  LOP3.LUT R15, R23, R21, R19, 0xfe, !PT ;  /* 0x00000015170f7212 */ /* 0x000fe400078efe13 */
[----:B-1----:R-:W-:Y:S02]  /*244f0*/  LOP3.LUT R9, R98, R99, R17, 0xfe, !PT ;  /* 0x0000006362097212 */ /* 0x002fe400078efe11 */
[----:B------:R-:W-:Y:S01]  /*24500*/  LOP3.LUT R11, R13, R102, R15, 0xfe, !PT ;  /* 0x000000660d0b7212 */ /* 0x000fe200078efe0f */
[----:B------:R-:W-:Y:S01]  /*24510*/  IMAD.WIDE.U32 R12, R107, 0x100, RZ ;  /* 0x000001006b0c7825 */ /* 0x000fe200078e00ff */
[----:B------:R-:W-:Y:S02]  /*24520*/  LOP3.LUT R8, R16, R97, RZ, 0xfc, !PT ;  /* 0x0000006110087212 */ /* 0x000fe400078efcff */
[----:B------:R-:W-:Y:S01]  /*24530*/  LOP3.LUT R103, R20, R18, R103, 0xfe, !PT ;  /* 0x0000001214677212 */ /* 0x000fe200078efe67 */
[----:B------:R-:W-:-:S04]  /*24540*/  IMAD.WIDE.U32 R14, R108, 0x10000, RZ ;  /* 0x000100006c0e7825 */ /* 0x000fc800078e00ff */
[----:B------:R-:W-:Y:S01]  /*24550*/  IMAD.WIDE.U32 R16, R109, 0x1000000, RZ ;  /* 0x010000006d107825 */ /* 0x000fe200078e00ff */
[----:B------:R-:W-:Y:S02]  /*24560*/  LOP3.LUT R9, R104, R101, R9, 0xfe, !PT ;  /* 0x0000006568097212 */ /* 0x000fe400078efe09 */
[----:B------:R-:W-:Y:S01]  /*24570*/  LOP3.LUT R10, R22, R103, RZ, 0xfc, !PT ;  /* 0x00000067160a7212 */ /* 0x000fe200078efcff */
[----:B------:R-:W-:Y:S01]  /*24580*/  IMAD.SHL.U32 R20, R43, 0x100, RZ ;  /* 0x000001002b147824 */ /* 0x000fe200078e00ff */
[----:B------:R-:W-:Y:S02]  /*24590*/  LOP3.LUT R11, R106, R105, R11, 0xfe, !PT ;  /* 0x000000696a0b7212 */ /* 0x000fe400078efe0b */
[----:B------:R-:W-:Y:S02]  /*245a0*/  LOP3.LUT R21, R14, R12, R42, 0xfe, !PT ;  /* 0x0000000c0e157212 */ /* 0x000fe400078efe2a */
[----:B------:R-:W-:Y:S01]  /*245b0*/  LOP3.LUT R17, R17, R15, R13, 0xfe, !PT ;  /* 0x0000000f11117212 */ /* 0x000fe200078efe0d */
[----:B------:R-:W-:-:S04]  /*245c0*/  IMAD.WIDE.U32 R18, R46, 0x1000000, RZ ;  /* 0x010000002e127825 */ /* 0x000fc800078e00ff */
[----:B------:R-:W-:-:S04]  /*245d0*/  IMAD.WIDE.U32 R12, R44, 0x100, RZ ;  /* 0x000001002c0c7825 */ /* 0x000fc800078e00ff */
[----:B------:R-:W-:Y:S01]  /*245e0*/  IMAD.WIDE.U32 R14, R45, 0x10000, RZ ;  /* 0x000100002d0e7825 */ /* 0x000fe200078e00ff */
[----:B------:R1:W-:Y:S01]  /*245f0*/  STL.128 [R1+0x2050], R8 ;  /* 0x0020500801007387 */ /* 0x0003e20000100c00 */
[----:B------:R-:W-:Y:S02]  /*24600*/  LOP3.LUT R20, R20, R47, R17, 0xfe, !PT ;  /* 0x0000002f14147212 */ /* 0x000fe400078efe11 */
[----:B------:R-:W-:Y:S01]  /*24610*/  IMAD.SHL.U32 R17, R50, 0x100, RZ ;  /* 0x0000010032117824 */ /* 0x000fe200078e00ff */
[----:B------:R-:W-:Y:S02]  /*24620*/  LOP3.LUT R51, R14, R12, R51, 0xfe, !PT ;  /* 0x0000000c0e337212 */ /* 0x000fe400078efe33 */
[----:B------:R-:W-:Y:S02]  /*24630*/  LOP3.LUT R21, R16, R21, RZ, 0xfc, !PT ;  /* 0x0000001510157212 */ /* 0x000fe400078efcff */
[----:B-1----:R-:W-:-:S04]  /*24640*/  LOP3.LUT R8, R19, R15, R13, 0xfe, !PT ;  /* 0x0000000f13087212 */ /* 0x002fc800078efe0d */
[----:B------:R-:W-:Y:S01]  /*24650*/  LOP3.LUT R17, R17, R52, R8, 0xfe, !PT ;  /* 0x0000003411117212 */ /* 0x000fe200078efe08 */
[----:B------:R-:W-:-:S04]  /*24660*/  IMAD.WIDE.U32 R8, R55, 0x100, RZ ;  /* 0x0000010037087825 */ /* 0x000fc800078e00ff */
[----:B------:R-:W-:-:S04]  /*24670*/  IMAD.WIDE.U32 R10, R81, 0x10000, RZ ;  /* 0x00010000510a7825 */ /* 0x000fc800078e00ff */
[----:B------:R-:W-:Y:S01]  /*24680*/  IMAD.WIDE.U32 R12, R84, 0x1000000, RZ ;  /* 0x01000000540c7825 */ /* 0x000fe200078e00ff */
[----:B------:R-:W-:-:S04]  /*24690*/  LOP3.LUT R85, R10, R8, R85, 0xfe, !PT ;  /* 0x000000080a557212 */ /* 0x000fc800078efe55 */
[----:B------:R-:W-:Y:S01]  /*246a0*/  LOP3.LUT R16, R13, R11, R9, 0xfe, !PT ;  /* 0x0000000b0d107212 */ /* 0x000fe200078efe09 */
[----:B------:R-:W-:-:S04]  /*246b0*/  IMAD.WIDE.U32 R8, R86, 0x100, RZ ;  /* 0x0000010056087825 */ /* 0x000fc800078e00ff */
[----:B------:R-:W-:-:S04]  /*246c0*/  IMAD.WIDE.U32 R10, R87, 0x10000, RZ ;  /* 0x00010000570a7825 */ /* 0x000fc800078e00ff */
[----:B------:R-:W-:Y:S01]  /*246d0*/  IMAD.WIDE.U32 R14, R88, 0x1000000, RZ ;  /* 0x01000000580e7825 */ /* 0x000fe200078e00ff */
[----:B------:R-:W-:-:S03]  /*246e0*/  LOP3.LUT R13, R12, R85, RZ, 0xfc, !PT ;  /* 0x000000550c0d7212 */ /* 0x000fc600078efcff */
[----:B------:R-:W-:Y:S01]  /*246f0*/  IMAD.SHL.U32 R90, R90, 0x100, RZ ;  /* 0x000001005a5a7824 */ /* 0x000fe200078e00ff */
[----:B------:R-:W-:Y:S01]  /*24700*/  LOP3.LUT R9, R15, R11, R9, 0xfe, !PT ;  /* 0x0000000b0f097212 */ /* 0x000fe200078efe09 */
[----:B------:R-:W-:Y:S02]  /*24710*/  IMAD.U32 R48, R48, 0x10000, RZ ;  /* 0x0001000030307824 */ /* 0x000fe400078e00ff */
[----:B------:R-:W-:Y:S02]  /*24720*/  IMAD.SHL.U32 R49, R49, 0x1000000, RZ ;  /* 0x0100000031317824 */ /* 0x000fe400078e00ff */
[----:B------:R-:W-:Y:S02]  /*24730*/  IMAD.U32 R53, R53, 0x10000, RZ ;  /* 0x0001000035357824 */ /* 0x000fe400078e00ff */
[----:B------:R-:W-:Y:S01]  /*24740*/  IMAD.SHL.U32 R54, R54, 0x1000000, RZ ;  /* 0x0100000036367824 */ /* 0x000fe200078e00ff */
[----:B------:R-:W-:Y:S01]  /*24750*/  LOP3.LUT R90, R90, R93, R9, 0xfe, !PT ;  /* 0x0000005d5a5a7212 */ /* 0x000fe200078efe09 */
[----:B------:R-:W-:Y:S01]  /*24760*/  IMAD.SHL.U32 R12, R89, 0x100, RZ ;  /* 0x00000100590c7824 */ /* 0x000fe200078e00ff */
[----:B------:R-:W-:Y:S01]  /*24770*/  LOP3.LUT R20, R49, R48, R20, 0xfe, !PT ;  /* 0x0000003031147212 */ /* 0x000fe200078efe14 */
[----:B------:R-:W-:Y:S01]  /*24780*/  IMAD.SHL.U32 R9, R96, 0x1000000, RZ ;  /* 0x0100000060097824 */ /* 0x000fe200078e00ff */
[----:B------:R-:W-:-:S02]  /*24790*/  LOP3.LUT R52, R18, R51, RZ, 0xfc, !PT ;  /* 0x0000003312347212 */ /* 0x000fc400078efcff */
        /* <DEDUP_REMOVED lines=8> */
[----:B------:R-:W-:Y:S01]  /*24820*/  LOP3.LUT R15, R14, R15, RZ, 0xfc, !PT ;  /* 0x0000000f0e0f7212 */ /* 0x000fe200078efcff */
[----:B------:R-:W-:-:S05]  /*24830*/  IMAD.MOV.U32 R11, RZ, RZ, R53 ;  /* 0x000000ffff0b7224 */ /* 0x000fca00078e0035 */
[----:B------:R1:W-:Y:S01]  /*24840*/  STL.128 [R1+0x2060], R8 ;  /* 0x0020600801007387 */ /* 0x0003e20000100c00 */
[----:B------:R-:W-:Y:S01]  /*24850*/  IADD3 R12, P0, P1, R82, 0x80, -R24 ;  /* 0x00000080520c7810 */ /* 0x000fe2000791e818 */
[----:B-1----:R-:W-:Y:S02]  /*24860*/  IMAD.MOV.U32 R8, RZ, RZ, R13 ;  /* 0x000000ffff087224 */ /* 0x002fe400078e000d */
        /* <DEDUP_REMOVED lines=10> */
[----:B0-----:R-:W-:Y:S02]  /*24910*/  IMAD.U32 R89, RZ, RZ, UR20 ;  /* 0x00000014ff597e24 */ /* 0x001fe4000f8e00ff */
        /* <DEDUP_REMOVED lines=11> */
[----:B------:R-:W-:Y:S02]  /*249d0*/  IMAD.MOV.U32 R114, RZ, RZ, RZ ;  /* 0x000000ffff727224 */ /* 0x000fe400078e00ff */
        /* <DEDUP_REMOVED lines=16> */
[----:B-1----:R-:W-:-:S07]  /*24ae0*/  IMAD.X R56, RZ, RZ, R56, P0 ;  /* 0x000000ffff387224 */ /* 0x002fce00000e0638 */
.L_x_129:
[----:B------:R-:W-:Y:S02]  /*24af0*/  UMOV UR6, 0x40 ;  /* 0x0000004000067882 */ /* 0x000fe40000000000 */
[----:B------:R-:W-:-:S04]  /*24b00*/  LEA R122, R114, UR6, 0x4 ;  /* 0x00000006727a7c11 */ /* 0x000fc8000f8e20ff */
[----:B------:R-:W0:Y:S02]  /*24b10*/  LDC.U8 R8, c[0x3][R122] ;  /* 0x00c000007a087b82 */ /* 0x000e240000000000 */
[----:B0-----:R-:W-:-:S05]  /*24b20*/  LEA R8, R8, UR10, 0x3 ;  /* 0x0000000a08087c11 */ /* 0x001fca000f8e18ff */
[----:B------:R0:W2:Y:S01]  /*24b30*/  LDL.64 R18, [R8] ;  /* 0x0000000008127983 */ /* 0x0000a20000100a00 */
[----:B------:R-:W1:Y:S08]  /*24b40*/  LDC.U8 R9, c[0x3][R122+0x1] ;  /* 0x00c000407a097b82 */ /* 0x000e700000000000 */
[----:B------:R-:W3:Y:S08]  /*24b50*/  LDC.U8 R10, c[0x3][R122+0x2] ;  /* 0x00c000807a0a7b82 */ /* 0x000ef00000000000 */
[----:B------:R-:W4:Y:S01]  /*24b60*/  LDC.U8 R11, c[0x3][R122+0x4] ;  /* 0x00c001007a0b7b82 */ /* 0x000f220000000000 */
[----:B-1----:R-:W-:-:S07]  /*24b70*/  LEA R9, R9, UR10, 0x3 ;  /* 0x0000000a09097c11 */ /* 0x002fce000f8e18ff */
[----:B------:R-:W1:Y:S01]  /*24b80*/  LDC.U8 R12, c[0x3][R122+0x6] ;  /* 0x00c001807a0c7b82 */ /* 0x000e620000000000 */
[----:B------:R0:W2:Y:S01]  /*24b90*/  LDL.64 R54, [R9] ;  /* 0x0000000009367983 */ /* 0x0000a20000100a00 */
[----:B---3--:R-:W-:-:S05]  /*24ba0*/  LEA R10, R10, UR10, 0x3 ;  /* 0x0000000a0a0a7c11 */ /* 0x008fca000f8e18ff */
[----:B------:R3:W2:Y:S01]  /*24bb0*/  LDL.64 R52, [R10] ;  /* 0x000000000a347983 */ /* 0x0006a20000100a00 */
[----:B----4-:R-:W-:Y:S02]  /*24bc0*/  LEA R48, R11, UR10, 0x3 ;  /* 0x0000000a0b307c11 */ /* 0x010fe4000f8e18ff */
[----:B------:R-:W4:Y:S04]  /*24bd0*/  LDC.U8 R11, c[0x3][R122+0x3] ;  /* 0x00c000c07a0b7b82 */ /* 0x000f280000000000 */
[----:B------:R-:W2:Y:S01]  /*24be0*/  LDL.64 R48, [R48] ;  /* 0x0000000030307983 */ /* 0x000ea20000100a00 */
[----:B-1----:R-:W-:-:S03]  /*24bf0*/  LEA R12, R12, UR10, 0x3 ;  /* 0x0000000a0c0c7c11 */ /* 0x002fc6000f8e18ff */
[----:B0-----:R-:W0:Y:S02]  /*24c00*/  LDC.U8 R8, c[0x3][R122+0x5] ;  /* 0x00c001407a087b82 */ /* 0x001e240000000000 */
[----:B------:R1:W2:Y:S06]  /*24c10*/  LDL.64 R44, [R12] ;  /* 0x000000000c2c7983 */ /* 0x0002ac0000100a00 */
[----:B------:R-:W3:Y:S01]  /*24c20*/  LDC.U8 R13, c[0x3][R122+0x7] ;  /* 0x00c001c07a0d7b82 */ /* 0x000ee20000000000 */
[----:B----4-:R-:W-:-:S05]  /*24c30*/  LEA R11, R11, UR10, 0x3 ;  /* 0x0000000a0b0b7c11 */ /* 0x010fca000f8e18ff */
[----:B------:R-:W4:Y:S02]  /*24c40*/  LDL.64 R50, [R11] ;  /* 0x000000000b327983 */ /* 0x000f240000100a00 */
[----:B------:R-:W1:Y:S01]  /*24c50*/  LDC.U8 R9, c[0x3][R122+0x8] ;  /* 0x00c002007a097b82 */ /* 0x000e620000000000 */
[----:B0-----:R-:W-:-:S06]  /*24c60*/  LEA R46, R8, UR10, 0x3 ;  /* 0x0000000a082e7c11 */ /* 0x001fcc000f8e18ff */
[----:B------:R-:W4:Y:S01]  /*24c70*/  LDL.64 R46, [R46] ;  /* 0x000000002e2e7983 */ /* 0x000f220000100a00 */
[----:B---3--:R-:W-:Y:S01]  /*24c80*/  LEA R13, R13, UR10, 0x3 ;  /* 0x0000000a0d0d7c11 */ /* 0x008fe2000f8e18ff */
[----:B------:R-:W0:Y:S04]  /*24c90*/  LDC.U8 R10, c[0x3][R122+0xa] ;  /* 0x00c002807a0a7b82 */ /* 0x000e280000000000 */
[----:B------:R-:W3:Y:S04]  /*24ca0*/  LDL.64 R42, [R13] ;  /* 0x000000000d2a7983 */ /* 0x000ee80000100a00 */
[----:B-1----:R-:W1:Y:S01]  /*24cb0*/  LDC.U8 R12, c[0x3][R122+0xc] ;  /* 0x00c003007a0c7b82 */ /* 0x002e620000000000 */
[----:B------:R-:W-:-:S07]  /*24cc0*/  LEA R9, R9, UR10, 0x3 ;  /* 0x0000000a09097c11 */ /* 0x000fce000f8e18ff */
[----:B------:R-:W1:Y:S01]  /*24cd0*/  LDC.U8 R14, c[0x3][R122+0xe] ;  /* 0x00c003807a0e7b82 */ /* 0x000e620000000000 */
[----:B------:R-:W3:Y:S07]  /*24ce0*/  LDL.64 R8, [R9] ;  /* 0x0000000009087983 */ /* 0x000eee0000100a00 */
[----:B------:R-:W1:Y:S01]  /*24cf0*/  LDC.U8 R16, c[0x3][R122+0x9] ;  /* 0x00c002407a107b82 */ /* 0x000e620000000000 */
[----:B0-----:R-:W-:-:S06]  /*24d00*/  LEA R10, R10, UR10, 0x3 ;  /* 0x0000000a0a0a7c11 */ /* 0x001fcc000f8e18ff */
[----:B------:R-:W3:Y:S01]  /*24d10*/  LDL.64 R10, [R10] ;  /* 0x000000000a0a7983 */ /* 0x000ee20000100a00 */
[----:B-1----:R-:W-:Y:S01]  /*24d20*/  LEA R12, R12, UR10, 0x3 ;  /* 0x0000000a0c0c7c11 */ /* 0x002fe2000f8e18ff */
[----:B------:R-:W0:Y:S05]  /*24d30*/  LDC.U8 R20, c[0x3][R122+0xb] ;  /* 0x00c002c07a147b82 */ /* 0x000e2a0000000000 */
[----:B------:R-:W3:Y:S01]  /*24d40*/  LDL.64 R12, [R12] ;  /* 0x000000000c0c7983 */ /* 0x000ee20000100a00 */
[----:B------:R-:W-:Y:S02]  /*24d50*/  LEA R14, R14, UR10, 0x3 ;  /* 0x0000000a0e0e7c11 */ /* 0x000fe4000f8e18ff */
[----:B------:R-:W1:Y:S04]  /*24d60*/  LDC.U8 R21, c[0x3][R122+0xd] ;  /* 0x00c003407a157b82 */ /* 0x000e680000000000 */
[----:B------:R-:W3:Y:S01]  /*24d70*/  LDL.64 R14, [R14] ;  /* 0x000000000e0e7983 */ /* 0x000ee20000100a00 */
[----:B------:R-:W-:-:S03]  /*24d80*/  LEA R16, R16, UR10, 0x3 ;  /* 0x0000000a10107c11 */ /* 0x000fc6000f8e18ff */
[----:B------:R-:W0:Y:S03]  /*24d90*/  LDC.U8 R22, c[0x3][R122+0xf] ;  /* 0x00c003c07a167b82 */ /* 0x000e260000000000 */
[----:B------:R-:W3:Y:S01]  /*24da0*/  LDL.64 R16, [R16] ;  /* 0x0000000010107983 */ /* 0x000ee20000100a00 */
[----:B-1----:R-:W-:Y:S02]  /*24db0*/  LEA R21, R21, UR10, 0x3 ;  /* 0x0000000a15157c11 */ /* 0x002fe4000f8e18ff */
[----:B0-----:R-:W-:-:S06]  /*24dc0*/  LEA R22, R22, UR10, 0x3 ;  /* 0x0000000a16167c11 */ /* 0x001fcc000f8e18ff */
[----:B------:R-:W3:Y:S01]  /*24dd0*/  LDL.64 R22, [R22] ;  /* 0x0000000016167983 */ /* 0x000ee20000100a00 */
[----:B--2---:R-:W-:Y:S02]  /*24de0*/  IADD3 R111, P0, P1, R115, R109, R18 ;  /* 0x0000006d736f7210 */ /* 0x004fe4000791e012 */
[----:B------:R-:W-:Y:S02]  /*24df0*/  LEA R18, R20, UR10, 0x3 ;  /* 0x0000000a14127c11 */ /* 0x000fe4000f8e18ff */
[----:B------:R-:W-:Y:S01]  /*24e00*/  IADD3.X R118, PT, PT, R113, R108, R19, P0, P1 ;  /* 0x0000006c71767210 */ /* 0x000fe200007e2413 */
[----:B------:R-:W2:Y:S04]  /*24e10*/  LDL.64 R20, [R21] ;  /* 0x0000000015147983 */ /* 0x000ea80000100a00 */
[----:B------:R-:W2:Y:S01]  /*24e20*/  LDL.64 R18, [R18] ;  /* 0x0000000012127983 */ /* 0x000ea20000100a00 */
[----:B------:R-:W-:-:S02]  /*24e30*/  LOP3.LUT R109, R120, R118, RZ, 0x3c, !PT ;  /* 0x00000076786d7212 */ /* 0x000fc400078e3cff */
[----:B------:R-:W-:Y:S02]  /*24e40*/  LOP3.LUT R108, R112, R111, RZ, 0x3c, !PT ;  /* 0x0000006f706c7212 */ /* 0x000fe400078e3cff */
[----:B------:R-:W-:-:S05]  /*24e50*/  IADD3 R107, P0, PT, R107, R109, RZ ;  /* 0x0000006d6b6b7210 */ /* 0x000fca0007f1e0ff */
[----:B------:R-:W-:Y:S01]  /*24e60*/  IMAD.X R110, R110, 0x1, R108, P0 ;  /* 0x000000016e6e7824 */ /* 0x000fe200000e066c */
[----:B------:R-:W-:-:S04]  /*24e70*/  LOP3.LUT R115, R115, R107, RZ, 0x3c, !PT ;  /* 0x0000006b73737212 */ /* 0x000fc800078e3cff */
[----:B------:R-:W-:-:S04]  /*24e80*/  LOP3.LUT R120, R113, R110, RZ, 0x3c, !PT ;  /* 0x0000006e71787212 */ /* 0x000fc800078e3cff */
[----:B------:R-:W-:Y:S02]  /*24e90*/  SHF.L.W.U32.HI R112, R115, 0x8, R120 ;  /* 0x0000000873707819 */ /* 0x000fe40000010e78 */
[----:B------:R-:W-:Y:S02]  /*24ea0*/  SHF.L.W.U32.HI R113, R120, 0x8, R115 ;  /* 0x0000000878717819 */ /* 0x000fe40000010e73 */
[----:B------:R-:W-:-:S04]  /*24eb0*/  IADD3 R111, P0, P1, R111, R112, R54 ;  /* 0x000000706f6f7210 */ /* 0x000fc8000791e036 */
[----:B------:R-:W-:Y:S02]  /*24ec0*/  IADD3.X R55, PT, PT, R118, R113, R55, P0, P1 ;  /* 0x0000007176377210 */ /* 0x000fe400007e2437 */
[----:B------:R-:W-:-:S04]  /*24ed0*/  IADD3 R52, P0, P1, R101, R106, R52 ;  /* 0x0000006a65347210 */ /* 0x000fc8000791e034 */
[----:B------:R-:W-:-:S04]  /*24ee0*/  IADD3.X R53, PT, PT, R103, R104, R53, P0, P1 ;  /* 0x0000006867357210 */ /* 0x000fc800007e2435 */
[----:B------:R-:W-:Y:S02]  /*24ef0*/  LOP3.LUT R92, R92, R53, RZ, 0x3c, !PT ;  /* 0x000000355c5c7212 */ /* 0x000fe400078e3cff */
[----:B------:R-:W-:Y:S02]  /*24f00*/  IADD3 R48, P0, P1, R105, R98, R48 ;  /* 0x0000006269307210 */ /* 0x000fe4000791e030 */
[----:B------:R-:W-:Y:S02]  /*24f10*/  LOP3.LUT R93, R93, R52, RZ, 0x3c, !PT ;  /* 0x000000345d5d7212 */ /* 0x000fe400078e3cff */
[----:B------:R-:W-:Y:S02]  /*24f20*/  IADD3.X R49, PT, PT, R99, R102, R49, P0, P1 ;  /* 0x0000006663317210 */ /* 0x000fe400007e2431 */
[----:B------:R-:W-:-:S05]  /*24f30*/  IADD3 R54, P0, PT, R81, R92, RZ ;  /* 0x0000005c51367210 */ /* 0x000fca0007f1e0ff */
[----:B------:R-:W-:Y:S01]  /*24f40*/  IMAD.X R94, R94, 0x1, R93, P0 ;  /* 0x000000015e5e7824 */ /* 0x000fe200000e065d */
[----:B------:R-:W-:-:S04]  /*24f50*/  LOP3.LUT R98, R101, R54, RZ, 0x3c, !PT ;  /* 0x0000003665627212 */ /* 0x000fc800078e3cff */
[----:B------:R-:W-:Y:S02]  /*24f60*/  LOP3.LUT R103, R103, R94, RZ, 0x3c, !PT ;  /* 0x0000005e67677212 */ /* 0x000fe400078e3cff */
[----:B------:R-:W-:Y:S02]  /*24f70*/  IADD3 R81, P0, P1, R96, R97, R44 ;  /* 0x0000006160517210 */ /* 0x000fe4000791e02c */
[----:B------:R-:W-:Y:S02]  /*24f80*/  SHF.L.W.U32.HI R97, R98, 0x8, R103 ;  /* 0x0000000862617819 */ /* 0x000fe40000010e67 */
[----:B------:R-:W-:Y:S02]  /*24f90*/  IADD3.X R101, PT, PT, R95, R100, R45, P0, P1 ;  /* 0x000000645f657210 */ /* 0x000fe400007e242d */
[----:B------:R-:W-:Y:S02]  /*24fa0*/  SHF.L.W.U32.HI R98, R103, 0x8, R98 ;  /* 0x0000000867627819 */ /* 0x000fe40000010e62 */
[----:B----4-:R-:W-:-:S02]  /*24fb0*/  IADD3 R103, P0, P1, R52, R97, R50 ;  /* 0x0000006134677210 */ /* 0x010fc4000791e032 */
[----:B------:R-:W-:Y:S02]  /*24fc0*/  LOP3.LUT R84, R84, R49, RZ, 0x3c, !PT ;  /* 0x0000003154547212 */ /* 0x000fe400078e3cff */
[----:B------:R-:W-:Y:S02]  /*24fd0*/  IADD3.X R50, PT, PT, R53, R98, R51, P0, P1 ;  /* 0x0000006235327210 */ /* 0x000fe400007e2433 */
[----:B------:R-:W-:Y:S02]  /*24fe0*/  LOP3.LUT R88, R88, R101, RZ, 0x3c, !PT ;  /* 0x0000006558587212 */ /* 0x000fe400078e3cff */
[----:B------:R-:W-:Y:S02]  /*24ff0*/  LOP3.LUT R85, R85, R48, RZ, 0x3c, !PT ;  /* 0x0000003055557212 */ /* 0x000fe400078e3cff */
[----:B------:R-:W-:Y:S02]  /*25000*/  IADD3 R52, P0, PT, R87, R84, RZ ;  /* 0x0000005457347210 */ /* 0x000fe40007f1e0ff */
[----:B------:R-:W-:-:S02]  /*25010*/  LOP3.LUT R53, R92, R103, RZ, 0x3c, !PT ;  /* 0x000000675c357212 */ /* 0x000fc400078e3cff */
        /* <DEDUP_REMOVED lines=11> */
[----:B------:R-:W-:Y:S02]  /*250d0*/  LOP3.LUT R96, R96, R91, RZ, 0x3c, !PT ;  /* 0x0000005b60607212 */ /* 0x000fe400078e3cff */
[----:B------:R-:W-:Y:S02]  /*250e0*/  SHF.L.W.U32.HI R95, R92, 0x8, R87 ;  /* 0x000000085c5f7819 */ /* 0x000fe40000010e57 */
[----:B------:R-:W-:Y:S01]  /*250f0*/  SHF.L.W.U32.HI R92, R87, 0x8, R92 ;  /* 0x00000008575c7819 */ /* 0x000fe20000010e5c */
[----:B------:R-:W-:Y:S01]  /*25100*/  IMAD.X R87, R51, 0x1, R94, P0 ;  /* 0x0000000133577824 */ /* 0x000fe200000e065e */
[----:B------:R-:W-:-:S02]  /*25110*/  SHF.L.W.U32.HI R94, R96, 0x8, R99 ;  /* 0x00000008605e7819 */ /* 0x000fc40000010e63 */
[----:B------:R-:W-:Y:S02]  /*25120*/  IADD3 R89, P0, P1, R48, R95, R46 ;  /* 0x0000005f30597210 */ /* 0x000fe4000791e02e */
[----:B------:R-:W-:Y:S02]  /*25130*/  LOP3.LUT R44, R109, R111, RZ, 0x3c, !PT ;  /* 0x0000006f6d2c7212 */ /* 0x000fe400078e3cff */
[----:B------:R-:W-:Y:S02]  /*25140*/  LOP3.LUT R109, R108, R55, RZ, 0x3c, !PT ;  /* 0x000000376c6d7212 */ /* 0x000fe400078e3cff */
[----:B------:R-:W-:Y:S02]  /*25150*/  LOP3.LUT R48, R97, R54, RZ, 0x3c, !PT ;  /* 0x0000003661307212 */ /* 0x000fe400078e3cff */
[----:B------:R-:W-:Y:S02]  /*25160*/  LOP3.LUT R105, R98, R87, RZ, 0x3c, !PT ;  /* 0x0000005762697212 */ /* 0x000fe400078e3cff */
[----:B------:R-:W-:-:S02]  /*25170*/  SHF.L.W.U32.HI R98, R99, 0x8, R96 ;  /* 0x0000000863627819 */ /* 0x000fc40000010e60 */
[----:B---3--:R-:W-:Y:S02]  /*25180*/  IADD3 R81, P2, P3, R81, R94, R42 ;  /* 0x0000005e51517210 */ /* 0x008fe40007b5e02a */
[----:B------:R-:W-:Y:S02]  /*25190*/  IADD3.X R46, PT, PT, R49, R92, R47, P0, P1 ;  /* 0x0000005c312e7210 */ /* 0x000fe400007e242f */
[----:B------:R-:W-:Y:S02]  /*251a0*/  SHF.L.W.U32.HI R45, R109, 0x10, R44 ;  /* 0x000000106d2d7819 */ /* 0x000fe40000010e2c */
[----:B------:R-:W-:Y:S02]  /*251b0*/  SHF.L.W.U32.HI R97, R48, 0x1, R105 ;  /* 0x0000000130617819 */ /* 0x000fe40000010e69 */
[----:B------:R-:W-:Y:S02]  /*251c0*/  SHF.L.W.U32.HI R96, R105, 0x1, R48 ;  /* 0x0000000169607819 */ /* 0x000fe40000010e30 */
[----:B------:R-:W-:-:S02]  /*251d0*/  SHF.L.W.U32.HI R44, R44, 0x10, R109 ;  /* 0x000000102c2c7819 */ /* 0x000fc40000010e6d */
[----:B------:R-:W-:Y:S02]  /*251e0*/  IADD3.X R48, PT, PT, R101, R98, R43, P2, P3 ;  /* 0x0000006265307210 */ /* 0x000fe400017e642b */
[----:B------:R-:W-:Y:S02]  /*251f0*/  LOP3.LUT R43, R84, R89, RZ, 0x3c, !PT ;  /* 0x00000059542b7212 */ /* 0x000fe400078e3cff */
[----:B------:R-:W-:Y:S02]  /*25200*/  LOP3.LUT R100, R85, R46, RZ, 0x3c, !PT ;  /* 0x0000002e55647212 */ /* 0x000fe400078e3cff */
[----:B------:R-:W-:Y:S02]  /*25210*/  IADD3 R107, P0, PT, R44, R107, RZ ;  /* 0x0000006b2c6b7210 */ /* 0x000fe40007f1e0ff */
[----:B------:R-:W-:Y:S02]  /*25220*/  SHF.L.W.U32.HI R42, R100, 0x10, R43 ;  /* 0x00000010642a7819 */ /* 0x000fe40000010e2b */
[----:B------:R-:W-:Y:S01]  /*25230*/  SHF.L.W.U32.HI R43, R43, 0x10, R100 ;  /* 0x000000102b2b7819 */ /* 0x000fe20000010e64 */
[----:B------:R-:W-:Y:S01]  /*25240*/  IMAD.X R110, R45, 0x1, R110, P0 ;  /* 0x000000012d6e7824 */ /* 0x000fe200000e066e */
[----:B------:R-:W-:-:S02]  /*25250*/  LOP3.LUT R84, R88, R81, RZ, 0x3c, !PT ;  /* 0x0000005158547212 */ /* 0x000fc400078e3cff */
[----:B------:R-:W-:Y:S02]  /*25260*/  LOP3.LUT R93, R93, R48, RZ, 0x3c, !PT ;  /* 0x000000305d5d7212 */ /* 0x000fe400078e3cff */
[----:B------:R-:W-:Y:S02]  /*25270*/  IADD3 R111, P1, P2, R96, R111, R8 ;  /* 0x0000006f606f7210 */ /* 0x000fe40007a3e008 */
[----:B------:R-:W-:Y:S02]  /*25280*/  IADD3 R49, P0, PT, R43, R52, RZ ;  /* 0x000000342b317210 */ /* 0x000fe40007f1e0ff */
[----:B------:R-:W-:Y:S02]  /*25290*/  SHF.L.W.U32.HI R47, R93, 0x10, R84 ;  /* 0x000000105d2f7819 */ /* 0x000fe40000010e54 */
[----:B------:R-:W-:Y:S02]  /*252a0*/  SHF.L.W.U32.HI R84, R84, 0x10, R93 ;  /* 0x0000001054547819 */ /* 0x000fe40000010e5d */
[----:B------:R-:W-:Y:S01]  /*252b0*/  IADD3.X R88, PT, PT, R97, R55, R9, P1, P2 ;  /* 0x0000003761587210 */ /* 0x000fe20000fe4409 */
[----:B------:R-:W-:Y:S01]  /*252c0*/  IMAD.X R55, R42, 0x1, R86, P0 ;  /* 0x000000012a377824 */ /* 0x000fe200000e0656 */
[----:B------:R-:W-:-:S02]  /*252d0*/  IADD3 R91, P0, PT, R84, R91, RZ ;  /* 0x0000005b545b7210 */ /* 0x000fc40007f1e0ff */
[----:B------:R-:W-:Y:S02]  /*252e0*/  LOP3.LUT R52, R47, R88, RZ, 0x3c, !PT ;  /* 0x000000582f347212 */ /* 0x000fe400078e3cff */
[----:B------:R-:W-:Y:S02]  /*252f0*/  LOP3.LUT R95, R95, R49, RZ, 0x3c, !PT ;  /* 0x000000315f5f7212 */ /* 0x000fe400078e3cff */
[----:B------:R-:W-:Y:S01]  /*25300*/  LOP3.LUT R92, R92, R55, RZ, 0x3c, !PT ;  /* 0x000000375c5c7212 */ /* 0x000fe200078e3cff */
[----:B------:R-:W-:Y:S01]  /*25310*/  IMAD.X R99, R47, 0x1, R90, P0 ;  /* 0x000000012f637824 */ /* 0x000fe200000e065a */
[----:B------:R-:W-:Y:S02]  /*25320*/  IADD3 R52, P1, PT, R52, R49, RZ ;  /* 0x0000003134347210 */ /* 0x000fe40007f3e0ff */
[----:B------:R-:W-:Y:S02]  /*25330*/  LOP3.LUT R86, R84, R111, RZ, 0x3c, !PT ;  /* 0x0000006f54567212 */ /* 0x000fe400078e3cff */
[----:B------:R-:W-:-:S02]  /*25340*/  SHF.L.W.U32.HI R90, R92, 0x1, R95 ;  /* 0x000000015c5a7819 */ /* 0x000fc40000010e5f */
[----:B------:R-:W-:Y:S01]  /*25350*/  LOP3.LUT R93, R94, R91, RZ, 0x3c, !PT ;  /* 0x0000005b5e5d7212 */ /* 0x000fe200078e3cff */
[----:B------:R-:W-:Y:S01]  /*25360*/  IMAD.X R86, R86, 0x1, R55, P1 ;  /* 0x0000000156567824 */ /* 0x000fe200008e0637 */
[----:B------:R-:W-:Y:S02]  /*25370*/  LOP3.LUT R98, R98, R99, RZ, 0x3c, !PT ;  /* 0x0000006362627212 */ /* 0x000fe400078e3cff */
[----:B------:R-:W-:Y:S02]  /*25380*/  SHF.L.W.U32.HI R95, R95, 0x1, R92 ;  /* 0x000000015f5f7819 */ /* 0x000fe40000010e5c */
[----:B------:R-:W-:Y:S02]  /*25390*/  IADD3 R49, P0, P2, R90, R103, R10 ;  /* 0x000000675a317210 */ /* 0x000fe40007a1e00a */
[----:B------:R-:W-:Y:S02]  /*253a0*/  LOP3.LUT R112, R112, R107, RZ, 0x3c, !PT ;  /* 0x0000006b70707212 */ /* 0x000fe400078e3cff */
[----:B------:R-:W-:-:S02]  /*253b0*/  LOP3.LUT R113, R113, R110, RZ, 0x3c, !PT ;  /* 0x0000006e71717212 */ /* 0x000fc400078e3cff */
[----:B------:R-:W-:Y:S02]  /*253c0*/  SHF.L.W.U32.HI R85, R93, 0x1, R98 ;  /* 0x000000015d557819 */ /* 0x000fe40000010e62 */
[----:B------:R-:W-:Y:S02]  /*253d0*/  IADD3.X R10, PT, PT, R95, R50, R11, P0, P2 ;  /* 0x000000325f0a7210 */ /* 0x000fe400007e440b */
[----:B------:R-:W-:Y:S02]  /*253e0*/  SHF.L.W.U32.HI R93, R98, 0x1, R93 ;  /* 0x00000001625d7819 */ /* 0x000fe40000010e5d */
[----:B------:R-:W-:Y:S02]  /*253f0*/  LOP3.LUT R50, R96, R52, RZ, 0x3c, !PT ;  /* 0x0000003460327212 */ /* 0x000fe400078e3cff */
[----:B------:R-:W-:Y:S02]  /*25400*/  LOP3.LUT R97, R97, R86, RZ, 0x3c, !PT ;  /* 0x0000005661617212 */ /* 0x000fe400078e3cff */
[----:B------:R-:W-:-:S02]  /*25410*/  SHF.L.W.U32.HI R8, R113, 0x1, R112 ;  /* 0x0000000171087819 */ /* 0x000fc40000010e70 */
[----:B------:R-:W-:Y:S02]  /*25420*/  IADD3 R12, P0, P1, R93, R89, R12 ;  /* 0x000000595d0c7210 */ /* 0x000fe4000791e00c */
[----:B------:R-:W-:Y:S02]  /*25430*/  SHF.L.W.U32.HI R55, R97, 0x8, R50 ;  /* 0x0000000861377819 */ /* 0x000fe40000010e32 */
        /* <DEDUP_REMOVED lines=10> */
[----:B------:R-:W-:Y:S02]  /*254e0*/  LOP3.LUT R89, R42, R15, RZ, 0x3c, !PT ;  /* 0x0000000f2a597212 */ /* 0x000fe400078e3cff */
[----:B------:R-:W-:Y:S01]  /*254f0*/  IADD3.X R108, PT, PT, R88, R55, R17, P0, P1 ;  /* 0x00000037586c7210 */ /* 0x000fe200007e2411 */
[----:B------:R-:W-:Y:S01]  /*25500*/  IMAD.X R11, R46, 0x1, R99, P2 ;  /* 0x000000012e0b7824 */ /* 0x000fe200010e0663 */
[----:B------:R-:W-:Y:S02]  /*25510*/  LOP3.LUT R88, R109, R47, R88, 0x96, !PT ;  /* 0x0000002f6d587212 */ /* 0x000fe400078e9658 */
[----:B------:R-:W-:Y:S02]  /*25520*/  IADD3 R14, P2, PT, R14, R107, RZ ;  /* 0x0000006b0e0e7210 */ /* 0x000fe40007f5e0ff */
[----:B------:R-:W-:Y:S02]  /*25530*/  LOP3.LUT R47, R53, R12, RZ, 0x3c, !PT ;  /* 0x0000000c352f7212 */ /* 0x000fe400078e3cff */
[----:B------:R-:W-:-:S02]  /*25540*/  IADD3 R54, P3, PT, R89, R54, RZ ;  /* 0x0000003659367210 */ /* 0x000fc40007f7e0ff */
[----:B------:R-:W-:Y:S02]  /*25550*/  LOP3.LUT R111, R108, R84, R111, 0x96, !PT ;  /* 0x000000546c6f7212 */ /* 0x000fe400078e966f */
[----:B------:R-:W-:Y:S01]  /*25560*/  LOP3.LUT R94, R43, R81, RZ, 0x3c, !PT ;  /* 0x000000512b5e7212 */ /* 0x000fe200078e3cff */
[----:B------:R-:W-:Y:S01]  /*25570*/  IMAD.X R47, R47, 0x1, R110, P2 ;  /* 0x000000012f2f7824 */ /* 0x000fe200010e066e */
[----:B------:R-:W-:Y:S02]  /*25580*/  SHF.L.W.U32.HI R89, R88, 0x10, R111 ;  /* 0x0000001058597819 */ /* 0x000fe40000010e6f */
[----:B------:R-:W-:Y:S01]  /*25590*/  LOP3.LUT R16, R90, R91, RZ, 0x3c, !PT ;  /* 0x0000005b5a107212 */ /* 0x000fe200078e3cff */
[----:B------:R-:W-:Y:S01]  /*255a0*/  IMAD.X R94, R94, 0x1, R87, P3 ;  /* 0x000000015e5e7824 */ /* 0x000fe200018e0657 */
[----:B------:R-:W-:Y:S02]  /*255b0*/  LOP3.LUT R95, R95, R11, RZ, 0x3c, !PT ;  /* 0x0000000b5f5f7212 */ /* 0x000fe400078e3cff */
[----:B------:R-:W-:-:S02]  /*255c0*/  SHF.L.W.U32.HI R88, R111, 0x10, R88 ;  /* 0x000000106f587819 */ /* 0x000fc40000010e58 */
[----:B------:R-:W-:Y:S02]  /*255d0*/  IADD3 R87, P0, PT, R89, R52, RZ ;  /* 0x0000003459577210 */ /* 0x000fe40007f1e0ff */
[----:B------:R-:W-:Y:S02]  /*255e0*/  SHF.L.W.U32.HI R17, R95, 0x8, R16 ;  /* 0x000000085f117819 */ /* 0x000fe40000010e10 */
[----:B------:R-:W-:Y:S02]  /*255f0*/  LOP3.LUT R46, R85, R47, RZ, 0x3c, !PT ;  /* 0x0000002f552e7212 */ /* 0x000fe400078e3cff */
[----:B------:R-:W-:Y:S02]  /*25600*/  SHF.L.W.U32.HI R16, R16, 0x8, R95 ;  /* 0x0000000810107819 */ /* 0x000fe40000010e5f */
[----:B------:R-:W-:Y:S02]  /*25610*/  LOP3.LUT R8, R8, R54, RZ, 0x3c, !PT ;  /* 0x0000003608087212 */ /* 0x000fe400078e3cff */
[----:B------:R-:W-:-:S02]  /*25620*/  LOP3.LUT R85, R9, R94, RZ, 0x3c, !PT ;  /* 0x0000005e09557212 */ /* 0x000fc400078e3cff */
[----:B------:R-:W-:Y:S01]  /*25630*/  LOP3.LUT R93, R93, R14, RZ, 0x3c, !PT ;  /* 0x0000000e5d5d7212 */ /* 0x000fe200078e3cff */
[----:B------:R-:W-:Y:S01]  /*25640*/  IMAD.X R86, R88, 0x1, R86, P0 ;  /* 0x0000000158567824 */ /* 0x000fe200000e0656 */
[----:B------:R-:W-:Y:S02]  /*25650*/  SHF.L.W.U32.HI R95, R85, 0x8, R8 ;  /* 0x00000008555f7819 */ /* 0x000fe40000010e08 */
[----:B------:R-:W-:Y:S02]  /*25660*/  SHF.L.W.U32.HI R99, R93, 0x8, R46 ;  /* 0x000000085d637819 */ /* 0x000fe40000010e2e */
[----:B------:R-:W-:Y:S02]  /*25670*/  SHF.L.W.U32.HI R8, R8, 0x8, R85 ;  /* 0x0000000808087819 */ /* 0x000fe40000010e55 */
[----:B------:R-:W-:Y:S01]  /*25680*/  SHF.L.W.U32.HI R9, R46, 0x8, R93 ;  /* 0x000000082e097819 */ /* 0x000fe20000010e5d */
[----:B------:R-:W-:Y:S01]  /*25690*/  VIADD R114, R114, 0x1 ;  /* 0x0000000172727836 */ /* 0x000fe20000000000 */
[----:B------:R-:W-:-:S02]  /*256a0*/  LOP3.LUT R50, R50, R87, RZ, 0x3c, !PT ;  /* 0x0000005732327212 */ /* 0x000fc400078e3cff */
[----:B------:R-:W-:Y:S02]  /*256b0*/  LOP3.LUT R55, R55, R86, RZ, 0x3c, !PT ;  /* 0x0000005637377212 */ /* 0x000fe400078e3cff */
[----:B--2---:R-:W-:Y:S02]  /*256c0*/  IADD3 R106, P0, P1, R49, R16, R18 ;  /* 0x00000010316a7210 */ /* 0x004fe4000791e012 */
[----:B------:R-:W-:Y:S02]  /*256d0*/  IADD3 R98, P2, P3, R12, R99, R20 ;  /* 0x000000630c627210 */ /* 0x000fe40007b5e014 */
[----:B------:R-:W-:Y:S02]  /*256e0*/  IADD3.X R104, PT, PT, R10, R17, R19, P0, P1 ;  /* 0x000000110a687210 */ /* 0x000fe400007e2413 */
[----:B------:R-:W-:Y:S02]  /*256f0*/  IADD3 R97, P0, P1, R81, R8, R22 ;  /* 0x0000000851617210 */ /* 0x000fe4000791e016 */
[----:B------:R-:W-:-:S02]  /*25700*/  LOP3.LUT R10, R106, R45, R10, 0x96, !PT ;  /* 0x0000002d6a0a7212 */ /* 0x000fc400078e960a */
[----:B------:R-:W-:Y:S02]  /*25710*/  LOP3.LUT R49, R104, R44, R49, 0x96, !PT ;  /* 0x0000002c68317212 */ /* 0x000fe400078e9631 */
[----:B------:R-:W-:Y:S02]  /*25720*/  IADD3.X R102, PT, PT, R13, R9, R21, P2, P3 ;  /* 0x000000090d667210 */ /* 0x000fe400017e6415 */
[----:B------:R-:W-:Y:S02]  /*25730*/  IADD3.X R100, PT, PT, R15, R95, R23, P0, P1 ;  /* 0x0000005f0f647210 */ /* 0x000fe400007e2417 */
[----:B------:R-:W-:Y:S02]  /*25740*/  SHF.L.W.U32.HI R120, R49, 0x10, R10 ;  /* 0x0000001031787819 */ /* 0x000fe40000010e0a */
[----:B------:R-:W-:Y:S02]  /*25750*/  SHF.L.W.U32.HI R112, R10, 0x10, R49 ;  /* 0x000000100a707819 */ /* 0x000fe40000010e31 */
[----:B------:R-:W-:-:S02]  /*25760*/  LOP3.LUT R13, R98, R51, R13, 0x96, !PT ;  /* 0x00000033620d7212 */ /* 0x000fc400078e960d */
[----:B------:R-:W-:Y:S02]  /*25770*/  LOP3.LUT R12, R102, R53, R12, 0x96, !PT ;  /* 0x00000035660c7212 */ /* 0x000fe400078e960c */
[----:B------:R-:W-:Y:S02]  /*25780*/  LOP3.LUT R15, R97, R42, R15, 0x96, !PT ;  /* 0x0000002a610f7212 */ /* 0x000fe400078e960f */
[----:B------:R-:W-:Y:S02]  /*25790*/  LOP3.LUT R10, R100, R43, R81, 0x96, !PT ;  /* 0x0000002b640a7212 */ /* 0x000fe400078e9651 */
        /* <DEDUP_REMOVED lines=48> */
.L_x_128:
        /* <DEDUP_REMOVED lines=20> */
.L_x_127:
[----:B------:R-:W-:Y:S05]  /*25be0*/  BSYNC.RECONVERGENT B0 ;  /* 0x0000000000007941 */ /* 0x000fea0003800200 */
.L_x_126:
        /* <DEDUP_REMOVED lines=24> */
.L_x_137:
        /* <DEDUP_REMOVED lines=40> */
.L_x_136:
[----:B------:R-:W-:Y:S05]  /*25ff0*/  BSYNC.RECONVERGENT B2 ;  /* 0x0000000000027941 */ /* 0x000fea0003800200 */
.L_x_135:
        /* <DEDUP_REMOVED lines=15> */
[----:B------:R-:W4:Y:S01]  /*260f0*/  LDG.E.U8 R19, desc[UR8][R10.64+0x4] ;  /* 0x000004080a137981 */ /* 0x000f22000c1e1100 */
        /* <DEDUP_REMOVED lines=9> */
[----:B------:R-:W-:-:S04]  /*26190*/  PRMT R19, R19, 0x3340, R18 ;  /* 0x0000334013137816 */ /* 0x000fc80000000012 */
[----:B------:R-:W-:-:S05]  /*261a0*/  PRMT R16, R19, 0x5410, R16 ;  /* 0x0000541013107816 */ /* 0x000fca0000000010 */
[----:B------:R1:W-:Y:S02]  /*261b0*/  STL [R13+0x3884], R16 ;  /* 0x003884100d007387 */ /* 0x0003e40000100800 */
.L_x_139:
[----:B------:R-:W-:Y:S05]  /*261c0*/  BSYNC.RECONVERGENT B2 ;  /* 0x0000000000027941 */ /* 0x000fea0003800200 */
.L_x_138:
[----:B------:R-:W-:-:S04]  /*261d0*/  ISETP.NE.U32.AND P1, PT, R8, R9, PT ;  /* 0x000000090800720c */ /* 0x000fc80003f25070 */
[----:B------:R-:W-:-:S13]  /*261e0*/  ISETP.NE.OR.EX P0, PT, R31, R30, P0, P1 ;  /* 0x0000001e1f00720c */ /* 0x000fda0000705710 */
[----:B------:R-:W-:Y:S05]  /*261f0*/  @!P0 BREAK.RELIABLE B1 ;  /* 0x0000000000018942 */ /* 0x000fea0003800100 */
[----:B------:R-:W-:Y:S05]  /*26200*/  @!P0 BRA `(.L_x_132) ;  /* 0x0000000000448947 */ /* 0x000fea0003800000 */
.L_x_134:
[----:B------:R-:W-:Y:S05]  /*26210*/  BSYNC.RELIABLE B1 ;  /* 0x0000000000017941 */ /* 0x000fea0003800100 */
.L_x_133:
        /* <DEDUP_REMOVED lines=16> */
.L_x_132:
[----:B------:R-:W-:Y:S05]  /*26320*/  BSYNC.RECONVERGENT B0 ;  /* 0x0000000000007941 */ /* 0x000fea0003800200 */
.L_x_131:
[----:B------:R-:W-:-:S04]  /*26330*/  ISETP.NE.U32.AND P0, PT, R34, RZ, PT ;  /* 0x000000ff2200720c */ /* 0x000fc80003f05070 */
[----:B------:R-:W-:-:S13]  /*26340*/  ISETP.NE.AND.EX P0, PT, RZ, RZ, PT, P0 ;  /* 0x000000ffff00720c */ /* 0x000fda0003f05300 */
[----:B------:R-:W-:Y:S05]  /*26350*/  @!P0 BRA `(.L_x_113) ;  /* 0x0000000000388947 */ /* 0x000fea0003800000 */
[----:B------:R-:W-:-:S04]  /*26360*/  IADD3 R10, P0, P1, R58, R9, R57 ;  /* 0x000000093a0a7210 */ /* 0x000fc8000791e039 */
[----:B------:R-:W-:-:S05]  /*26370*/  IADD3.X R11, PT, PT, R59, R30, R56, P0, P1 ;  /* 0x0000001e3b0b7210 */ /* 0x000fca00007e2438 */
[----:B------:R-:W2:Y:S01]  /*26380*/  LDG.E.U8 R8, desc[UR8][R10.64] ;  /* 0x000000080a087981 */ /* 0x000ea2000c1e1100 */
[----:B01----:R-:W-:Y:S01]  /*26390*/  IMAD.IADD R13, R1, 0x1, R9 ;  /* 0x00000001010d7824 */ /* 0x003fe200078e0209 */
        /* <DEDUP_REMOVED lines=10> */
.L_x_113:
[----:B------:R-:W-:Y:S05]  /*26440*/  BSYNC.RECONVERGENT B3 ;  /* 0x0000000000037941 */ /* 0x000fea0003800200 */
.L_x_111:
[----:B--2-4-:R-:W2:Y:S02]  /*26450*/  LDL R8, [R1+0x3954] ;  /* 0x0039540001087983 */ /* 0x014ea40000100800 */
[----:B--2---:R-:W-:-:S04]  /*26460*/  VIADD R8, R8, 0x1 ;  /* 0x0000000108087836 */ /* 0x004fc80000000000 */
[----:B------:R-:W-:-:S05]  /*26470*/  IMAD.SHL.U32 R9, R8, 0x8, RZ ;  /* 0x0000000808097824 */ /* 0x000fca00078e00ff */
[----:B------:R-:W-:-:S04]  /*26480*/  LOP3.LUT R9, R9, 0x38, RZ, 0xc0, !PT ;  /* 0x0000003809097812 */ /* 0x000fc800078ec0ff */
[----:B------:R-:W-:-:S05]  /*26490*/  IADD3 R10, P0, PT, R9, R58, RZ ;  /* 0x0000003a090a7210 */ /* 0x000fca0007f1e0ff */
[----:B------:R-:W-:-:S05]  /*264a0*/  IMAD.X R11, RZ, RZ, R59, P0 ;  /* 0x000000ffff0b7224 */ /* 0x000fca00000e063b */
[----:B01----:R-:W2:Y:S04]  /*264b0*/  LDG.E.U8 R12, desc[UR8][R10.64+0x1] ;  /* 0x000001080a0c7981 */ /* 0x003ea8000c1e1100 */
[----:B------:R-:W3:Y:S04]  /*264c0*/  LDG.E.U8 R14, desc[UR8][R10.64+0x2] ;  /* 0x000002080a0e7981 */ /* 0x000ee8000c1e1100 */
[----:B------:R-:W4:Y:S04]  /*264d0*/  LDG.E.U8 R16, desc[UR8][R10.64+0x3] ;  /* 0x000003080a107981 */ /* 0x000f28000c1e1100 */
[----:B------:R-:W4:Y:S04]  /*264e0*/  LDG.E.U8 R18, desc[UR8][R10.64+0x5] ;  /* 0x000005080a127981 */ /* 0x000f28000c1e1100 */
[----:B------:R-:W4:Y:S04]  /*264f0*/  LDG.E.U8 R9, desc[UR8][R10.64] ;  /* 0x000000080a097981 */ /* 0x000f28000c1e1100 */
[----:B------:R-:W4:Y:S04]  /*26500*/  LDG.E.U8 R20, desc[UR8][R10.64+0x6] ;  /* 0x000006080a147981 */ /* 0x000f28000c1e1100 */
[----:B------:R-:W4:Y:S04]  /*26510*/  LDG.E.U8 R21, desc[UR8][R10.64+0x7] ;  /* 0x000007080a157981 */ /* 0x000f28000c1e1100 */
[----:B------:R0:W4:Y:S04]  /*26520*/  LDG.E.U8 R19, desc[UR8][R10.64+0x4] ;  /* 0x000004080a137981 */ /* 0x000128000c1e1100 */
[----:B------:R1:W-:Y:S04]  /*26530*/  STL.64 [R1+0x3900], R24 ;  /* 0x0039001801007387 */ /* 0x0003e80000100a00 */
[----:B------:R1:W-:Y:S01]  /*26540*/  STL [R1+0x3954], R8 ;  /* 0x0039540801007387 */ /* 0x0003e20000100800 */
[----:B--2---:R-:W-:-:S04]  /*26550*/  IMAD.WIDE.U32 R12, R12, 0x100, RZ ;  /* 0x000001000c0c7825 */ /* 0x004fc800078e00ff */
[----:B---3--:R-:W-:-:S04]  /*26560*/  IMAD.WIDE.U32 R14, R14, 0x10000, RZ ;  /* 0x000100000e0e7825 */ /* 0x008fc800078e00ff */
[----:B----4-:R-:W-:-:S04]  /*26570*/  IMAD.WIDE.U32 R16, R16, 0x1000000, RZ ;  /* 0x0100000010107825 */ /* 0x010fc800078e00ff */
[----:B------:R-:W-:Y:S01]  /*26580*/  IMAD.SHL.U32 R18, R18, 0x100, RZ ;  /* 0x0000010012127824 */ /* 0x000fe200078e00ff */
        /* <DEDUP_REMOVED lines=8> */
.L_x_110:
[----:B------:R-:W-:-:S05]  /*26610*/  IMAD.SHL.U32 R8, R76, 0x100, RZ ;  /* 0x000001004c087824 */ /* 0x000fca00078e00ff */
[----:B------:R-:W-:-:S04]  /*26620*/  LOP3.LUT R8, R8, 0xffff, RZ, 0xc0, !PT ;  /* 0x0000ffff08087812 */ /* 0x000fc800078ec0ff */
[----:B------:R-:W-:-:S04]  /*26630*/  LOP3.LUT R8, R8, 0xe0, R75, 0xf8, !PT ;  /* 0x000000e008087812 */ /* 0x000fc800078ef84b */
[----:B------:R-:W-:-:S04]  /*26640*/  SHF.R.U64 R8, R8, 0x2, RZ ;  /* 0x0000000208087819 */ /* 0x000fc800000012ff */
[----:B------:R-:W-:-:S05]  /*26650*/  LOP3.LUT R8, R8, 0xf8, RZ, 0xc0, !PT ;  /* 0x000000f808087812 */ /* 0x000fca00078ec0ff */
[----:B------:R-:W-:-:S05]  /*26660*/  IMAD.IADD R8, R1, 0x1, R8 ;  /* 0x0000000101087824 */ /* 0x000fca00078e0208 */
[----:B------:R1:W5:Y:S01]  /*26670*/  LDL.64 R10, [R8+0x3670] ;  /* 0x00367000080a7983 */ /* 0x0003620000100a00 */
[----:B------:R-:W-:Y:S05]  /*26680*/  BRA `(.L_x_140) ;  /* 0x0000004c004c7947 */ /* 0x000fea0003800000 */
.L_x_109:
[----:B------:R-:W-:-:S13]  /*26690*/  ISETP.NE.AND P0, PT, R8, 0x2, PT ;  /* 0x000000020800780c */ /* 0x000fda0003f05270 */
[----:B------:R-:W-:Y:S05]  /*266a0*/  @!P0 BRA `(.L_x_140) ;  /* 0x0000004c00448947 */ /* 0x000fea0003800000 */
[----:B------:R-:W-:-:S13]  /*266b0*/  ISETP.NE.AND P0, PT, R8, 0x3, PT ;  /* 0x000000030800780c */ /* 0x000fda0003f05270 */
[----:B------:R-:W-:Y:S05]  /*266c0*/  @!P0 BRA `(.L_x_141) ;  /* 0x0000002400a08947 */ /* 0x000fea0003800000 */
[----:B------:R-:W2:Y:S04]  /*266d0*/  LDL.128 R20, [R1+0x3880] ;  /* 0x0038800001147983 */ /* 0x000ea80000100c00 */
[----:B------:R-:W3:Y:S04]  /*266e0*/  LDL.128 R24, [R1+0x3890] ;  /* 0x0038900001187983 */ /* 0x000ee80000100c00 */
[----:B------:R-:W4:Y:S04]  /*266f0*/  LDL.128 R28, [R1+0x38a0] ;  /* 0x0038a000011c7983 */ /* 0x000f280000100c00 */
        /* <DEDUP_REMOVED lines=10> */
[----:B------:R-:W-:Y:S04]  /*267a0*/  STL.128 [R1+0x2000], RZ ;  /* 0x002000ff01007387 */ /* 0x000fe80000100c00 */
[----:B------:R-:W-:Y:S04]  /*267b0*/  STL.128 [R1+0x2010], RZ ;  /* 0x002010ff01007387 */ /* 0x000fe80000100c00 */
[----:B------:R-:W-:Y:S04]  /*267c0*/  STL.128 [R1+0x2020], RZ ;  /* 0x002020ff01007387 */ /* 0x000fe80000100c00 */
[----:B------:R-:W-:Y:S04]  /*267d0*/  STL.128 [R1+0x2030], RZ ;  /* 0x002030ff01007387 */ /* 0x000fe80000100c00 */
[----:B------:R-:W-:Y:S04]  /*267e0*/  STL.128 [R1+0x2040], RZ ;  /* 0x002040ff01007387 */ /* 0x000fe80000100c00 */
[----:B------:R-:W-:Y:S04]  /*267f0*/  STL.128 [R1+0x2050], RZ ;  /* 0x002050ff01007387 */ /* 0x000fe80000100c00 */
[----:B------:R-:W-:Y:S04]  /*26800*/  STL.128 [R1+0x2060], RZ ;  /* 0x002060ff01007387 */ /* 0x000fe80000100c00 */
[----:B------:R-:W-:Y:S01]  /*26810*/  STL.128 [R1+0x2070], RZ ;  /* 0x002070ff01007387 */ /* 0x000fe20000100c00 */
[----:B------:R-:W-:Y:S03]  /*26820*/  BSSY.RECONVERGENT B0, `(.L_x_142) ;  /* 0x0000037000007945 */ /* 0x000fe60003800200 */
[----:B--2---:R-:W-:Y:S04]  /*26830*/  STL.128 [R1+0x40], R20 ;  /* 0x0000401401007387 */ /* 0x004fe80000100c00 */
[----:B---3--:R-:W-:Y:S04]  /*26840*/  STL.128 [R1+0x50], R24 ;  /* 0x0000501801007387 */ /* 0x008fe80000100c00 */
[----:B----4-:R-:W-:Y:S04]  /*26850*/  STL.128 [R1+0x60], R28 ;  /* 0x0000601c01007387 */ /* 0x010fe80000100c00 */
[----:B------:R-:W-:Y:S04]  /*26860*/  STL.128 [R1+0x70], R32 ;  /* 0x0000702001007387 */ /* 0x000fe80000100c00 */
[----:B------:R-:W-:Y:S04]  /*26870*/  STL.128 [R1+0x80], R36 ;  /* 0x0000802401007387 */ /* 0x000fe80000100c00 */
[----:B------:R-:W-:Y:S04]  /*26880*/  STL.128 [R1+0x90], R40 ;  /* 0x0000902801007387 */ /* 0x000fe80000100c00 */
[----:B------:R-:W-:Y:S04]  /*26890*/  STL.128 [R1+0xa0], R44 ;  /* 0x0000a02c01007387 */ /* 0x000fe80000100c00 */
[----:B------:R-:W-:Y:S04]  /*268a0*/  STL.128 [R1+0xb0], R48 ;  /* 0x0000b03001007387 */ /* 0x000fe80000100c00 */
[----:B------:R-:W-:Y:S04]  /*268b0*/  STL.128 [R1+0x10], R56 ;  /* 0x0000103801007387 */ /* 0x000fe80000100c00 */
[----:B------:R-:W-:Y:S01]  /*268c0*/  STL.128 [R1+0xc0], R8 ;  /* 0x0000c00801007387 */ /* 0x000fe20000100c00 */
[----:B------:R-:W-:-:S03]  /*268d0*/  ISETP.NE.U32.AND P0, PT, R8, RZ, PT ;  /* 0x000000ff0800720c */ /* 0x000fc60003f05070 */
[----:B------:R-:W-:Y:S04]  /*268e0*/  STL.128 [R1+0x20], R12 ;  /* 0x0000200c01007387 */ /* 0x000fe80000100c00 */
[----:B------:R-:W-:Y:S01]  /*268f0*/  STL.128 [R1+0x30], R16 ;  /* 0x0000301001007387 */ /* 0x000fe20000100c00 */
[----:B------:R-:W-:Y:S01]  /*26900*/  ISETP.NE.AND.EX P0, PT, R9, RZ, PT, P0 ;  /* 0x000000ff0900720c */ /* 0x000fe20003f05300 */
[----:B------:R-:W-:Y:S02]  /*26910*/  IMAD.MOV.U32 R85, RZ, RZ, R56 ;  /* 0x000000ffff557224 */ /* 0x000fe400078e0038 */
[----:B------:R1:W-:Y:S01]  /*26920*/  STL.128 [R1], R52 ;  /* 0x0000003401007387 */ /* 0x0003e20000100c00 */
[----:B------:R-:W-:Y:S02]  /*26930*/  IMAD.MOV.U32 R83, RZ, RZ, R55 ;  /* 0x000000ffff537224 */ /* 0x000fe400078e0037 */
[----:B------:R-:W-:-:S02]  /*26940*/  IMAD.MOV.U32 R81, RZ, RZ, R54 ;  /* 0x000000ffff517224 */ /* 0x000fc400078e0036 */
[----:B------:R-:W-:Y:S02]  /*26950*/  IMAD.MOV.U32 R87, RZ, RZ, R57 ;  /* 0x000000ffff577224 */ /* 0x000fe400078e0039 */
[----:B-1----:R-:W-:-:S03]  /*26960*/  IMAD.MOV.U32 R55, RZ, RZ, R58 ;  /* 0x000000ffff377224 */ /* 0x002fc600078e003a */
[----:B------:R-:W-:Y:S05]  /*26970*/  @!P0 BRA `(.L_x_143) ;  /* 0x0000000000848947 */ /* 0x000fea0003800000 */
[C---:B------:R-:W-:Y:S01]  /*26980*/  ISETP.GE.U32.AND P0, PT, R8.reuse, 0x4, PT ;  /* 0x000000040800780c */ /* 0x040fe20003f06070 */
[----:B------:R-:W-:Y:S01]  /*26990*/  BSSY.RECONVERGENT B1, `(.L_x_144) ;  /* 0x0000012000017945 */ /* 0x000fe20003800200 */
[----:B------:R-:W-:Y:S01]  /*269a0*/  LOP3.LUT R24, R8, 0x3, RZ, 0xc0, !PT ;  /* 0x0000000308187812 */ /* 0x000fe200078ec0ff */
        /* <DEDUP_REMOVED lines=8> */
.L_x_146:
        /* <DEDUP_REMOVED lines=8> */
.L_x_145:
[----:B------:R-:W-:Y:S05]  /*26ab0*/  BSYNC.RECONVERGENT B1 ;  /* 0x0000000000017941 */ /* 0x000fea0003800200 */
.L_x_144:
        /* <DEDUP_REMOVED lines=13> */
.L_x_143:
[----:B------:R-:W-:Y:S05]  /*26b90*/  BSYNC.RECONVERGENT B0 ;  /* 0x0000000000007941 */ /* 0x000fea0003800200 */
.L_x_142:
[----:B------:R-:W3:Y:S01]  /*26ba0*/  LDL.128 R48, [R1+0x2000] ;  /* 0x0020000001307983 */ /* 0x000ee20000100c00 */
[----:B------:R-:W0:Y:S03]  /*26bb0*/  LDCU.64 UR12, c[0x3][0x20] ;  /* 0x00c00400ff0c77ac */ /* 0x000e260008000a00 */
[----:B-12-4-:R-:W2:Y:S01]  /*26bc0*/  LDL.128 R20, [R1+0x2010] ;  /* 0x0020100001147983 */ /* 0x016ea20000100c00 */
[----:B------:R-:W1:Y:S03]  /*26bd0*/  LDCU.64 UR14, c[0x3][0x18] ;  /* 0x00c00300ff0e77ac */ /* 0x000e660008000a00 */
[----:B------:R-:W4:Y:S01]  /*26be0*/  LDL.128 R24, [R1+0x2020] ;  /* 0x0020200001187983 */ /* 0x000f220000100c00 */
[----:B------:R-:W1:Y:S03]  /*26bf0*/  LDCU.64 UR20, c[0x3][0x38] ;  /* 0x00c00700ff1477ac */ /* 0x000e660008000a00 */
[----:B------:R-:W4:Y:S01]  /*26c00*/  LDL.128 R28, [R1+0x2030] ;  /* 0x00203000011c7983 */ /* 0x000f220000100c00 */
[----:B------:R-:W1:Y:S03]  /*26c10*/  LDCU.64 UR22, c[0x3][0x10] ;  /* 0x00c00200ff1677ac */ /* 0x000e660008000a00 */
[----:B------:R-:W4:Y:S01]  /*26c20*/  LDL.128 R32, [R1+0x2040] ;  /* 0x0020400001207983 */ /* 0x000f220000100c00 */
[----:B------:R-:W0:Y:S03]  /*26c30*/  LDCU.64 UR24, c[0x3][0x8] ;  /* 0x00c00100ff1877ac */ /* 0x000e260008000a00 */
[----:B------:R-:W4:Y:S01]  /*26c40*/  LDL.128 R36, [R1+0x2050] ;  /* 0x0020500001247983 */ /* 0x000f220000100c00 */
[----:B------:R-:W1:Y:S03]  /*26c50*/  LDCU.64 UR26, c[0x3][0x28] ;  /* 0x00c00500ff1a77ac */ /* 0x000e660008000a00 */
[----:B------:R-:W4:Y:S01]  /*26c60*/  LDL.128 R40, [R1+0x2060] ;  /* 0x0020600001287983 */ /* 0x000f220000100c00 */
[----:B------:R-:W0:Y:S03]  /*26c70*/  LDCU.64 UR28, c[0x3][URZ] ;  /* 0x00c00000ff1c77ac */ /* 0x000e260008000a00 */
[----:B------:R-:W4:Y:S01]  /*26c80*/  LDL.128 R44, [R1+0x2070] ;  /* 0x00207000012c7983 */ /* 0x000f220000100c00 */
[----:B------:R-:W-:Y:S01]  /*26c90*/  IMAD.MOV.U32 R90, RZ, RZ, R121 ;  /* 0x000000ffff5a7224 */ /* 0x000fe200078e0079 */
[----:B------:R-:W-:Y:S01]  /*26ca0*/  UMOV UR6, URZ ;  /* 0x000000ff00067c82 */ /* 0x000fe20008000000 */
[----:B------:R-:W-:-:S02]  /*26cb0*/  IMAD.MOV.U32 R92, RZ, RZ, R119 ;  /* 0x000000ffff5c7224 */ /* 0x000fc400078e0077 */
[----:B-1----:R-:W-:Y:S02]  /*26cc0*/  IMAD.U32 R86, RZ, RZ, UR27 ;  /* 0x0000001bff567e24 */ /* 0x002fe4000f8e00ff */
[----:B0-----:R-:W-:Y:S02]  /*26cd0*/  IMAD.U32 R93, RZ, RZ, UR28 ;  /* 0x0000001cff5d7e24 */ /* 0x001fe4000f8e00ff */
        /* <DEDUP_REMOVED lines=8> */
[----:B------:R-:W-:Y:S02]  /*26d60*/  PRMT R50, R51, 0x7770, RZ ;  /* 0x0000777033327816 */ /* 0x000fe400000000ff */
[----:B------:R-:W-:Y:S01]  /*26d70*/  LOP3.LUT R91, R88, 0xff, R91, 0xf8, !PT ;  /* 0x000000ff585b7812 */ /* 0x000fe200078ef85b */
[----:B------:R-:W-:Y:S01]  /*26d80*/  IMAD.WIDE.U32 R56, R56, 0x1000000, RZ ;  /* 0x0100000038387825 */ /* 0x000fe200078e00ff */
[----:B--2---:R-:W-:-:S03]  /*26d90*/  PRMT R82, R23, 0x7770, RZ ;  /* 0x0000777017527816 */ /* 0x004fc600000000ff */
[----:B------:R-:W-:Y:S01]  /*26da0*/  IMAD.SHL.U32 R58, R54, 0x100, RZ ;  /* 0x00000100363a7824 */ /* 0x000fe200078e00ff */
[----:B------:R-:W-:Y:S01]  /*26db0*/  LOP3.LUT R9, R57, R9, R89, 0xfe, !PT ;  /* 0x0000000939097212 */ /* 0x000fe200078efe59 */
[----:B------:R-:W-:Y:S01]  /*26dc0*/  IMAD.U32 R88, RZ, RZ, UR26 ;  /* 0x0000001aff587e24 */ /* 0x000fe2000f8e00ff */
[----:B------:R-:W-:Y:S02]  /*26dd0*/  PRMT R54, R51, 0x7771, RZ ;  /* 0x0000777133367816 */ /* 0x000fe400000000ff */
[----:B------:R-:W-:Y:S02]  /*26de0*/  LOP3.LUT R89, R9, 0xff, R50, 0xf8, !PT ;  /* 0x000000ff09597812 */ /* 0x000fe400078ef832 */
[C---:B------:R-:W-:Y:S01]  /*26df0*/  PRMT R50, R49.reuse, 0x7772, RZ ;  /* 0x0000777231327816 */ /* 0x040fe200000000ff */
[----:B------:R-:W-:Y:S01]  /*26e00*/  IMAD.SHL.U32 R54, R54, 0x100, RZ ;  /* 0x0000010036367824 */ /* 0x000fe200078e00ff */
[----:B------:R-:W-:Y:S02]  /*26e10*/  PRMT R57, R49, 0x7770, RZ ;  /* 0x0000777031397816 */ /* 0x000fe400000000ff */
[----:B------:R-:W-:Y:S01]  /*26e20*/  LOP3.LUT R58, R58, 0xff00, RZ, 0xc0, !PT ;  /* 0x0000ff003a3a7812 */ /* 0x000fe200078ec0ff */
[----:B------:R-:W-:Y:S01]  /*26e30*/  IMAD.U32 R50, R50, 0x10000, RZ ;  /* 0x0001000032327824 */ /* 0x000fe200078e00ff */
[----:B------:R-:W-:-:S02]  /*26e40*/  PRMT R9, R51, 0x7772, RZ ;  /* 0x0000777233097816 */ /* 0x000fc400000000ff */
[----:B------:R-:W-:Y:S02]  /*26e50*/  LOP3.LUT R57, R58, 0xff, R57, 0xf8, !PT ;  /* 0x000000ff3a397812 */ /* 0x000fe400078ef839 */
[----:B------:R-:W-:Y:S01]  /*26e60*/  LOP3.LUT R58, R89, 0xff00, R54, 0xf8, !PT ;  /* 0x0000ff00593a7812 */ /* 0x000fe200078ef836 */
[----:B------:R-:W-:Y:S01]  /*26e70*/  IMAD.U32 R9, R9, 0x10000, RZ ;  /* 0x0001000009097824 */ /* 0x000fe200078e00ff */
[----:B------:R-:W-:Y:S02]  /*26e80*/  LOP3.LUT R54, R56, R8, R91, 0xfe, !PT ;  /* 0x0000000838367212 */ /* 0x000fe400078efe5b */
[----:B------:R-:W-:Y:S02]  /*26e90*/  LOP3.LUT R91, R57, 0xff0000, R50, 0xf8, !PT ;  /* 0x00ff0000395b7812 */ /* 0x000fe400078ef832 */
[C---:B------:R-:W-:Y:S02]  /*26ea0*/  PRMT R50, R22.reuse, 0x7771, RZ ;  /* 0x0000777116327816 */ /* 0x040fe400000000ff */
[----:B------:R-:W-:-:S02]  /*26eb0*/  PRMT R8, R22, 0x7772, RZ ;  /* 0x0000777216087816 */ /* 0x000fc400000000ff */
[----:B------:R-:W-:Y:S02]  /*26ec0*/  PRMT R56, R22, 0x7773, RZ ;  /* 0x0000777316387816 */ /* 0x000fe400000000ff */
[----:B------:R-:W-:Y:S01]  /*26ed0*/  LOP3.LUT R89, R58, 0xff0000, R9, 0xf8, !PT ;  /* 0x00ff00003a597812 */ /* 0x000fe200078ef809 */
[----:B------:R-:W-:Y:S01]  /*26ee0*/  IMAD.WIDE.U32 R8, R8, 0x10000, RZ ;  /* 0x0001000008087825 */ /* 0x000fe200078e00ff */
[----:B------:R-:W-:Y:S02]  /*26ef0*/  PRMT R58, R51, 0x7773, RZ ;  /* 0x00007773333a7816 */ /* 0x000fe400000000ff */
[----:B------:R-:W-:Y:S01]  /*26f00*/  PRMT R49, R49, 0x7773, RZ ;  /* 0x0000777331317816 */ /* 0x000fe200000000ff */
[----:B------:R-:W-:-:S04]  /*26f10*/  IMAD.WIDE.U32 R50, R50, 0x100, RZ ;  /* 0x0000010032327825 */ /* 0x000fc800078e00ff */
[----:B------:R-:W-:-:S04]  /*26f20*/  IMAD.WIDE.U32 R56, R56, 0x1000000, RZ ;  /* 0x0100000038387825 */ /* 0x000fc800078e00ff */
[----:B------:R-:W-:Y:S01]  /*26f30*/  IMAD.SHL.U32 R58, R58, 0x1000000, RZ ;  /* 0x010000003a3a7824 */ /* 0x000fe200078e00ff */
[----:B------:R-:W-:Y:S01]  /*26f40*/  LOP3.LUT R9, R57, R9, R51, 0xfe, !PT ;  /* 0x0000000939097212 */ /* 0x000fe200078efe33 */
[----:B------:R-:W-:Y:S01]  /*26f50*/  IMAD.SHL.U32 R84, R49, 0x1000000, RZ ;  /* 0x0100000031547824 */ /* 0x000fe200078e00ff */
[----:B------:R-:W-:Y:S02]  /*26f60*/  PRMT R49, R21, 0x7771, RZ ;  /* 0x0000777115317816 */ /* 0x000fe400000000ff */
[----:B------:R-:W-:Y:S02]  /*26f70*/  LOP3.LUT R89, R58, R89, RZ, 0xfc, !PT ;  /* 0x000000593a597212 */ /* 0x000fe400078efcff */
[----:B------:R-:W-:Y:S01]  /*26f80*/  LOP3.LUT R58, R9, 0xff, R82, 0xf8, !PT ;  /* 0x000000ff093a7812 */ /* 0x000fe200078ef852 */
[----:B------:R-:W-:Y:S01]  /*26f90*/  IMAD.SHL.U32 R49, R49, 0x100, RZ ;  /* 0x0000010031317824 */ /* 0x000fe200078e00ff */
[----:B------:R-:W-:Y:S02]  /*26fa0*/  PRMT R9, R23, 0x7771, RZ ;  /* 0x0000777117097816 */ /* 0x000fe400000000ff */
[----:B------:R-:W-:-:S02]  /*26fb0*/  PRMT R57, R21, 0x7770, RZ ;  /* 0x0000777015397816 */ /* 0x000fc400000000ff */
[----:B------:R-:W-:Y:S01]  /*26fc0*/  LOP3.LUT R82, R49, 0xff00, RZ, 0xc0, !PT ;  /* 0x0000ff0031527812 */ /* 0x000fe200078ec0ff */
[----:B------:R-:W-:Y:S01]  /*26fd0*/  IMAD.SHL.U32 R9, R9, 0x100, RZ ;  /* 0x0000010009097824 */ /* 0x000fe200078e00ff */
[----:B------:R-:W-:Y:S02]  /*26fe0*/  PRMT R51, R21, 0x7772, RZ ;  /* 0x0000777215337816 */ /* 0x000fe400000000ff */
[----:B------:R-:W-:Y:S02]  /*26ff0*/  LOP3.LUT R82, R82, 0xff, R57, 0xf8, !PT ;  /* 0x000000ff52527812 */ /* 0x000fe400078ef839 */
[----:B------:R-:W-:Y:S01]  /*27000*/  LOP3.LUT R58, R58, 0xff00, R9, 0xf8, !PT ;  /* 0x0000ff003a3a7812 */ /* 0x000fe200078ef809 */
[----:B------:R-:W-:Y:S01]  /*27010*/  IMAD.U32 R57, R51, 0x10000, RZ ;  /* 0x0001000033397824 */ /* 0x000fe200078e00ff */
[----:B------:R-:W-:Y:S02]  /*27020*/  PRMT R9, R23, 0x7772, RZ ;  /* 0x0000777217097816 */ /* 0x000fe400000000ff */
[----:B------:R-:W-:-:S02]  /*27030*/  PRMT R51, R21, 0x7773, RZ ;  /* 0x0000777315337816 */ /* 0x000fc400000000ff */
[----:B------:R-:W-:Y:S01]  /*27040*/  PRMT R23, R23, 0x7773, RZ ;  /* 0x0000777317177816 */ /* 0x000fe200000000ff */
[----:B------:R-:W-:Y:S01]  /*27050*/  IMAD.U32 R9, R9, 0x10000, RZ ;  /* 0x0001000009097824 */ /* 0x000fe200078e00ff */
[----:B------:R-:W-:Y:S01]  /*27060*/  PRMT R21, R22, 0x7770, RZ ;  /* 0x0000777016157816 */ /* 0x000fe200000000ff */
[----:B------:R-:W-:Y:S01]  /*27070*/  IMAD.SHL.U32 R51, R51, 0x1000000, RZ ;  /* 0x0100000033337824 */ /* 0x000fe200078e00ff */
[----:B------:R-:W-:Y:S01]  /*27080*/  LOP3.LUT R91, R84, R91, RZ, 0xfc, !PT ;  /* 0x0000005b545b7212 */ /* 0x000fe200078efcff */
[----:B------:R-:W-:Y:S01]  /*27090*/  IMAD.SHL.U32 R23, R23, 0x1000000, RZ ;  /* 0x0100000017177824 */ /* 0x000fe200078e00ff */
[----:B------:R-:W-:Y:S01]  /*270a0*/  LOP3.LUT R82, R82, 0xff0000, R57, 0xf8, !PT ;  /* 0x00ff000052527812 */ /* 0x000fe200078ef839 */
[----:B------:R-:W-:Y:S01]  /*270b0*/  IMAD.U32 R84, RZ, RZ, UR25 ;  /* 0x00000019ff547e24 */ /* 0x000fe2000f8e00ff */
[----:B------:R-:W-:Y:S01]  /*270c0*/  LOP3.LUT R21, R50, 0xff, R21, 0xf8, !PT ;  /* 0x000000ff32157812 */ /* 0x000fe200078ef815 */
[----:B------:R-:W-:Y:S01]  /*270d0*/  IMAD.MOV.U32 R50, RZ, RZ, R54 ;  /* 0x000000ffff327224 */ /* 0x000fe200078e0036 */
[----:B------:R-:W-:Y:S01]  /*270e0*/  LOP3.LUT R22, R58, 0xff0000, R9, 0xf8, !PT ;  /* 0x00ff00003a167812 */ /* 0x000fe200078ef809 */
[----:B------:R-:W-:Y:S01]  /*270f0*/  IMAD.MOV.U32 R49, RZ, RZ, R91 ;  /* 0x000000ffff317224 */ /* 0x000fe200078e005b */
[----:B------:R-:W-:Y:S01]  /*27100*/  LOP3.LUT R9, R51, R82, RZ, 0xfc, !PT ;  /* 0x0000005233097212 */ /* 0x000fe200078efcff */
[----:B------:R-:W-:Y:S01]  /*27110*/  IMAD.MOV.U32 R51, RZ, RZ, R89 ;  /* 0x000000ffff337224 */ /* 0x000fe200078e0059 */
[----:B------:R-:W-:Y:S01]  /*27120*/  LOP3.LUT R54, R56, R8, R21, 0xfe, !PT ;  /* 0x0000000838367212 */ /* 0x000fe200078efe15 */
[----:B------:R-:W-:Y:S01]  /*27130*/  IMAD.U32 R82, RZ, RZ, UR24 ;  /* 0x00000018ff527e24 */ /* 0x000fe2000f8e00ff */
[----:B------:R-:W-:Y:S01]  /*27140*/  LOP3.LUT R23, R23, R22, RZ, 0xfc, !PT ;  /* 0x0000001617177212 */ /* 0x000fe200078efcff */
[----:B------:R-:W-:Y:S01]  /*27150*/  IMAD.MOV.U32 R21, RZ, RZ, R9 ;  /* 0x000000ffff157224 */ /* 0x000fe200078e0009 */
[C---:B----4-:R-:W-:Y:S01]  /*27160*/  PRMT R56, R26.reuse, 0x7771, RZ ;  /* 0x000077711a387816 */ /* 0x050fe200000000ff */
[----:B------:R0:W-:Y:S01]  /*27170*/  STL.128 [R1+0x3450], R48 ;  /* 0x0034503001007387 */ /* 0x0001e20000100c00 */
[C---:B------:R-:W-:Y:S01]  /*27180*/  PRMT R8, R26.reuse, 0x7772, RZ ;  /* 0x000077721a087816 */ /* 0x040fe200000000ff */
[----:B------:R-:W-:Y:S01]  /*27190*/  IMAD.MOV.U32 R91, RZ, RZ, R52 ;  /* 0x000000ffff5b7224 */ /* 0x000fe200078e0034 */
[----:B------:R-:W-:Y:S01]  /*271a0*/  PRMT R22, R26, 0x7773, RZ ;  /* 0x000077731a167816 */ /* 0x000fe200000000ff */
[----:B------:R-:W-:Y:S01]  /*271b0*/  IMAD.WIDE.U32 R56, R56, 0x100, RZ ;  /* 0x0000010038387825 */ /* 0x000fe200078e00ff */
[----:B------:R-:W-:-:S02]  /*271c0*/  PRMT R89, R26, 0x7770, RZ ;  /* 0x000077701a597816 */ /* 0x000fc400000000ff */
[----:B------:R-:W-:Y:S01]  /*271d0*/  PRMT R26, R25, 0x7771, RZ ;  /* 0x00007771191a7816 */ /* 0x000fe200000000ff */
[----:B------:R-:W-:Y:S01]  /*271e0*/  IMAD.WIDE.U32 R8, R8, 0x10000, RZ ;  /* 0x0001000008087825 */ /* 0x000fe200078e00ff */
[----:B------:R-:W-:Y:S02]  /*271f0*/  LOP3.LUT R89, R56, 0xff, R89, 0xf8, !PT ;  /* 0x000000ff38597812 */ /* 0x000fe400078ef859 */
[----:B------:R-:W-:Y:S01]  /*27200*/  LOP3.LUT R58, R11, UR13, RZ, 0x3c, !PT ;  /* 0x0000000d0b3a7c12 */ /* 0x000fe2000f8e3cff */
[----:B------:R-:W-:Y:S02]  /*27210*/  IMAD.U32 R56, RZ, RZ, UR14 ;  /* 0x0000000eff387e24 */ /* 0x000fe4000f8e00ff */
[----:B------:R-:W-:Y:S02]  /*27220*/  IMAD.U32 R11, RZ, RZ, UR22 ;  /* 0x00000016ff0b7e24 */ /* 0x000fe4000f8e00ff */
[----:B0-----:R-:W-:-:S04]  /*27230*/  IMAD.WIDE.U32 R48, R22, 0x1000000, RZ ;  /* 0x0100000016307825 */ /* 0x001fc800078e00ff */
[----:B------:R-:W-:Y:S01]  /*27240*/  IMAD.MOV.U32 R22, RZ, RZ, R54 ;  /* 0x000000ffff167224 */ /* 0x000fe200078e0036 */
[----:B------:R-:W-:Y:S01]  /*27250*/  LOP3.LUT R57, R49, R9, R57, 0xfe, !PT ;  /* 0x0000000931397212 */ /* 0x000fe200078efe39 */
[----:B------:R-:W-:Y:S01]  /*27260*/  IMAD.SHL.U32 R50, R26, 0x100, RZ ;  /* 0x000001001a327824 */ /* 0x000fe200078e00ff */
[C---:B------:R-:W-:Y:S02]  /*27270*/  PRMT R9, R27.reuse, 0x7771, RZ ;  /* 0x000077711b097816 */ /* 0x040fe400000000ff */
[----:B------:R0:W-:Y:S01]  /*27280*/  STL.128 [R1+0x3460], R20 ;  /* 0x0034601401007387 */ /* 0x0001e20000100c00 */
[----:B------:R-:W-:Y:S02]  /*27290*/  PRMT R26, R27, 0x7770, RZ ;  /* 0x000077701b1a7816 */ /* 0x000fe400000000ff */
[----:B------:R-:W-:Y:S02]  /*272a0*/  LOP3.LUT R54, R50, 0xff00, RZ, 0xc0, !PT ;  /* 0x0000ff0032367812 */ /* 0x000fe400078ec0ff */
[----:B------:R-:W-:-:S02]  /*272b0*/  LOP3.LUT R50, R57, 0xff, R26, 0xf8, !PT ;  /* 0x000000ff39327812 */ /* 0x000fc400078ef81a */
[----:B------:R-:W-:Y:S02]  /*272c0*/  LOP3.LUT R89, R48, R8, R89, 0xfe, !PT ;  /* 0x0000000830597212 */ /* 0x000fe400078efe59 */
[C---:B------:R-:W-:Y:S02]  /*272d0*/  PRMT R26, R25.reuse, 0x7772, RZ ;  /* 0x00007772191a7816 */ /* 0x040fe400000000ff */
[----:B------:R-:W-:Y:S02]  /*272e0*/  PRMT R8, R30, 0x7773, RZ ;  /* 0x000077731e087816 */ /* 0x000fe400000000ff */
[C---:B------:R-:W-:Y:S01]  /*272f0*/  PRMT R49, R25.reuse, 0x7770, RZ ;  /* 0x0000777019317816 */ /* 0x040fe200000000ff */
[----:B------:R-:W-:Y:S01]  /*27300*/  IMAD.U32 R26, R26, 0x10000, RZ ;  /* 0x000100001a1a7824 */ /* 0x000fe200078e00ff */
[----:B------:R-:W-:Y:S01]  /*27310*/  PRMT R25, R25, 0x7773, RZ ;  /* 0x0000777319197816 */ /* 0x000fe200000000ff */
[----:B0-----:R-:W-:Y:S01]  /*27320*/  IMAD.SHL.U32 R21, R9, 0x100, RZ ;  /* 0x0000010009157824 */ /* 0x001fe200078e00ff */
[----:B------:R-:W-:-:S02]  /*27330*/  PRMT R9, R27, 0x7772, RZ ;  /* 0x000077721b097816 */ /* 0x000fc400000000ff */
[----:B------:R-:W-:Y:S01]  /*27340*/  PRMT R27, R27, 0x7773, RZ ;  /* 0x000077731b1b7816 */ /* 0x000fe200000000ff */
[----:B------:R-:W-:Y:S01]  /*27350*/  IMAD.SHL.U32 R25, R25, 0x1000000, RZ ;  /* 0x0100000019197824 */ /* 0x000fe200078e00ff */
[----:B------:R-:W-:Y:S01]  /*27360*/  LOP3.LUT R50, R50, 0xff00, R21, 0xf8, !PT ;  /* 0x0000ff0032327812 */ /* 0x000fe200078ef815 */
[----:B------:R-:W-:Y:S01]  /*27370*/  IMAD.U32 R9, R9, 0x10000, RZ ;  /* 0x0001000009097824 */ /* 0x000fe200078e00ff */
[C---:B------:R-:W-:Y:S01]  /*27380*/  PRMT R22, R30.reuse, 0x7771, RZ ;  /* 0x000077711e167816 */ /* 0x040fe200000000ff */
[----:B------:R-:W-:Y:S01]  /*27390*/  IMAD.SHL.U32 R27, R27, 0x1000000, RZ ;  /* 0x010000001b1b7824 */ /* 0x000fe200078e00ff */
[----:B------:R-:W-:Y:S02]  /*273a0*/  PRMT R20, R30, 0x7772, RZ ;  /* 0x000077721e147816 */ /* 0x000fe400000000ff */
[----:B------:R-:W-:Y:S01]  /*273b0*/  LOP3.LUT R50, R50, 0xff0000, R9, 0xf8, !PT ;  /* 0x00ff000032327812 */ /* 0x000fe200078ef809 */
[----:B------:R-:W-:Y:S01]  /*273c0*/  IMAD.WIDE.U32 R22, R22, 0x100, RZ ;  /* 0x0000010016167825 */ /* 0x000fe200078e00ff */
[----:B------:R-:W-:-:S02]  /*273d0*/  LOP3.LUT R49, R54, 0xff, R49, 0xf8, !PT ;  /* 0x000000ff36317812 */ /* 0x000fc400078ef831 */
[----:B------:R-:W-:Y:S01]  /*273e0*/  LOP3.LUT R50, R27, R50, RZ, 0xfc, !PT ;  /* 0x000000321b327212 */ /* 0x000fe200078efcff */
[----:B------:R-:W-:Y:S01]  /*273f0*/  IMAD.WIDE.U32 R20, R20, 0x10000, RZ ;  /* 0x0001000014147825 */ /* 0x000fe200078e00ff */
[----:B------:R-:W-:Y:S02]  /*27400*/  PRMT R27, R30, 0x7770, RZ ;  /* 0x000077701e1b7816 */ /* 0x000fe400000000ff */
[----:B------:R-:W-:Y:S01]  /*27410*/  PRMT R30, R29, 0x7771, RZ ;  /* 0x000077711d1e7816 */ /* 0x000fe200000000ff */
[----:B------:R-:W-:Y:S01]  /*27420*/  IMAD.WIDE.U32 R8, R8, 0x1000000, RZ ;  /* 0x0100000008087825 */ /* 0x000fe200078e00ff */
[----:B------:R-:W-:Y:S02]  /*27430*/  LOP3.LUT R26, R49, 0xff0000, R26, 0xf8, !PT ;  /* 0x00ff0000311a7812 */ /* 0x000fe400078ef81a */
[----:B------:R-:W-:Y:S01]  /*27440*/  LOP3.LUT R49, R22, 0xff, R27, 0xf8, !PT ;  /* 0x000000ff16317812 */ /* 0x000fe200078ef81b */
[----:B------:R-:W-:Y:S01]  /*27450*/  IMAD.SHL.U32 R30, R30, 0x100, RZ ;  /* 0x000001001e1e7824 */ /* 0x000fe200078e00ff */
[----:B------:R-:W-:Y:S01]  /*27460*/  LOP3.LUT R21, R9, R21, R23, 0xfe, !PT ;  /* 0x0000001509157212 */ /* 0x000fe200078efe17 */
[----:B------:R-:W-:Y:S01]  /*27470*/  IMAD.U32 R54, RZ, RZ, UR15 ;  /* 0x0000000fff367e24 */ /* 0x000fe2000f8e00ff */
[----:B------:R-:W-:-:S02]  /*27480*/  PRMT R9, R31, 0x7771, RZ ;  /* 0x000077711f097816 */ /* 0x000fc400000000ff */
[----:B------:R-:W-:Y:S02]  /*27490*/  LOP3.LUT R25, R25, R26, RZ, 0xfc, !PT ;  /* 0x0000001a19197212 */ /* 0x000fe400078efcff */
[----:B------:R-:W-:Y:S01]  /*274a0*/  PRMT R26, R31, 0x7770, RZ ;  /* 0x000077701f1a7816 */ /* 0x000fe200000000ff */
[----:B------:R-:W-:Y:S01]  /*274b0*/  IMAD.SHL.U32 R23, R9, 0x100, RZ ;  /* 0x0000010009177824 */ /* 0x000fe200078e00ff */
[----:B------:R-:W-:Y:S02]  /*274c0*/  PRMT R9, R31, 0x7772, RZ ;  /* 0x000077721f097816 */ /* 0x000fe400000000ff */
[----:B------:R-:W-:Y:S02]  /*274d0*/  PRMT R22, R29, 0x7770, RZ ;  /* 0x000077701d167816 */ /* 0x000fe400000000ff */
[----:B------:R-:W-:Y:S01]  /*274e0*/  LOP3.LUT R27, R30, 0xff00, RZ, 0xc0, !PT ;  /* 0x0000ff001e1b7812 */ /* 0x000fe200078ec0ff */
[----:B------:R-:W-:Y:S01]  /*274f0*/  IMAD.U32 R9, R9, 0x10000, RZ ;  /* 0x0001000009097824 */ /* 0x000fe200078e00ff */
[----:B------:R-:W-:-:S02]  /*27500*/  LOP3.LUT R26, R21, 0xff, R26, 0xf8, !PT ;  /* 0x000000ff151a7812 */ /* 0x000fc400078ef81a */
[----:B------:R-:W-:Y:S02]  /*27510*/  PRMT R21, R29, 0x7772, RZ ;  /* 0x000077721d157816 */ /* 0x000fe400000000ff */
[----:B------:R-:W-:Y:S01]  /*27520*/  LOP3.LUT R48, R27, 0xff, R22, 0xf8, !PT ;  /* 0x000000ff1b307812 */ /* 0x000fe200078ef816 */
[----:B------:R-:W-:Y:S01]  /*27530*/  IMAD.MOV.U32 R27, RZ, RZ, R50 ;  /* 0x000000ffff1b7224 */ /* 0x000fe200078e0032 */
[----:B------:R-:W-:Y:S01]  /*27540*/  LOP3.LUT R22, R26, 0xff00, R23, 0xf8, !PT ;  /* 0x0000ff001a167812 */ /* 0x000fe200078ef817 */
[----:B------:R-:W-:Y:S01]  /*27550*/  IMAD.U32 R21, R21, 0x10000, RZ ;  /* 0x0001000015157824 */ /* 0x000fe200078e00ff */
[----:B------:R-:W-:Y:S01]  /*27560*/  LOP3.LUT R30, R8, R20, R49, 0xfe, !PT ;  /* 0x00000014081e7212 */ /* 0x000fe200078efe31 */
[----:B------:R-:W-:Y:S01]  /*27570*/  IMAD.MOV.U32 R26, RZ, RZ, R89 ;  /* 0x000000ffff1a7224 */ /* 0x000fe200078e0059 */
[----:B------:R-:W-:Y:S01]  /*27580*/  LOP3.LUT R23, R22, 0xff0000, R9, 0xf8, !PT ;  /* 0x00ff000016177812 */ /* 0x000fe200078ef809 */
[----:B------:R-:W-:Y:S01]  /*27590*/  IMAD.MOV.U32 R89, RZ, RZ, R53 ;  /* 0x000000ffff597224 */ /* 0x000fe200078e0035 */
[----:B------:R-:W-:-:S02]  /*275a0*/  PRMT R20, R34, 0x7771, RZ ;  /* 0x0000777122147816 */ /* 0x000fc400000000ff */
[C---:B------:R-:W-:Y:S01]  /*275b0*/  PRMT R8, R34.reuse, 0x7772, RZ ;  /* 0x0000777222087816 */ /* 0x040fe200000000ff */
[----:B------:R0:W-:Y:S01]  /*275c0*/  STL.128 [R1+0x3470], R24 ;  /* 0x0034701801007387 */ /* 0x0001e20000100c00 */
[----:B------:R-:W-:Y:S02]  /*275d0*/  PRMT R22, R34, 0x7773, RZ ;  /* 0x0000777322167816 */ /* 0x000fe400000000ff */
[----:B------:R-:W-:Y:S01]  /*275e0*/  PRMT R29, R29, 0x7773, RZ ;  /* 0x000077731d1d7816 */ /* 0x000fe200000000ff */
[----:B------:R-:W-:Y:S01]  /*275f0*/  IMAD.WIDE.U32 R8, R8, 0x10000, RZ ;  /* 0x0001000008087825 */ /* 0x000fe200078e00ff */
[----:B------:R-:W-:Y:S02]  /*27600*/  LOP3.LUT R48, R48, 0xff0000, R21, 0xf8, !PT ;  /* 0x00ff000030307812 */ /* 0x000fe400078ef815 */
[----:B------:R-:W-:Y:S01]  /*27610*/  PRMT R31, R31, 0x7773, RZ ;  /* 0x000077731f1f7816 */ /* 0x000fe200000000ff */
[----:B------:R-:W-:Y:S01]  /*27620*/  IMAD.WIDE.U32 R20, R20, 0x100, RZ ;  /* 0x0000010014147825 */ /* 0x000fe200078e00ff */
[----:B------:R-:W-:-:S03]  /*27630*/  LOP3.LUT R57, R10, UR12, RZ, 0x3c, !PT ;  /* 0x0000000c0a397c12 */ /* 0x000fc6000f8e3cff */
[----:B------:R-:W-:Y:S02]  /*27640*/  IMAD.SHL.U32 R29, R29, 0x1000000, RZ ;  /* 0x010000001d1d7824 */ /* 0x000fe400078e00ff */
[----:B------:R-:W-:Y:S02]  /*27650*/  IMAD.SHL.U32 R50, R31, 0x1000000, RZ ;  /* 0x010000001f327824 */ /* 0x000fe400078e00ff */
[----:B0-----:R-:W-:Y:S01]  /*27660*/  IMAD.WIDE.U32 R24, R22, 0x1000000, RZ ;  /* 0x0100000016187825 */ /* 0x001fe200078e00ff */
[----:B------:R-:W-:Y:S02]  /*27670*/  PRMT R22, R35, 0x7770, RZ ;  /* 0x0000777023167816 */ /* 0x000fe400000000ff */
[----:B------:R-:W-:Y:S01]  /*27680*/  PRMT R26, R33, 0x7771, RZ ;  /* 0x00007771211a7816 */ /* 0x000fe200000000ff */
[----:B------:R-:W-:Y:S01]  /*27690*/  IMAD.U32 R10, RZ, RZ, UR23 ;  /* 0x00000017ff0a7e24 */ /* 0x000fe2000f8e00ff */
[----:B------:R-:W-:Y:S02]  /*276a0*/  LOP3.LUT R9, R25, R9, R21, 0xfe, !PT ;  /* 0x0000000919097212 */ /* 0x000fe400078efe15 */
[----:B------:R-:W-:Y:S01]  /*276b0*/  LOP3.LUT R29, R29, R48, RZ, 0xfc, !PT ;  /* 0x000000301d1d7212 */ /* 0x000fe200078efcff */
[----:B------:R-:W-:Y:S01]  /*276c0*/  IMAD.SHL.U32 R26, R26, 0x100, RZ ;  /* 0x000001001a1a7824 */ /* 0x000fe200078e00ff */
[----:B------:R-:W-:-:S02]  /*276d0*/  LOP3.LUT R48, R9, 0xff, R22, 0xf8, !PT ;  /* 0x000000ff09307812 */ /* 0x000fc400078ef816 */
[----:B------:R-:W-:Y:S02]  /*276e0*/  PRMT R9, R35, 0x7771, RZ ;  /* 0x0000777123097816 */ /* 0x000fe400000000ff */
[----:B------:R-:W-:Y:S02]  /*276f0*/  LOP3.LUT R31, R50, R23, RZ, 0xfc, !PT ;  /* 0x00000017321f7212 */ /* 0x000fe400078efcff */
[----:B------:R-:W-:Y:S01]  /*27700*/  PRMT R22, R33, 0x7770, RZ ;  /* 0x0000777021167816 */ /* 0x000fe200000000ff */
[----:B------:R-:W-:Y:S01]  /*27710*/  IMAD.SHL.U32 R9, R9, 0x100, RZ ;  /* 0x0000010009097824 */ /* 0x000fe200078e00ff */
[----:B------:R-:W-:Y:S01]  /*27720*/  LOP3.LUT R23, R26, 0xff00, RZ, 0xc0, !PT ;  /* 0x0000ff001a177812 */ /* 0x000fe200078ec0ff */
[----:B------:R0:W-:Y:S01]  /*27730*/  STL.128 [R1+0x3480], R28 ;  /* 0x0034801c01007387 */ /* 0x0001e20000100c00 */
[----:B------:R-:W-:Y:S02]  /*27740*/  PRMT R21, R33, 0x7772, RZ ;  /* 0x0000777221157816 */ /* 0x000fe400000000ff */
[----:B------:R-:W-:-:S02]  /*27750*/  LOP3.LUT R26, R23, 0xff, R22, 0xf8, !PT ;  /* 0x000000ff171a7812 */ /* 0x000fc400078ef816 */
[----:B------:R-:W-:Y:S01]  /*27760*/  LOP3.LUT R22, R48, 0xff00, R9, 0xf8, !PT ;  /* 0x0000ff0030167812 */ /* 0x000fe200078ef809 */
[----:B------:R-:W-:Y:S01]  /*27770*/  IMAD.U32 R21, R21, 0x10000, RZ ;  /* 0x0001000015157824 */ /* 0x000fe200078e00ff */
[C---:B------:R-:W-:Y:S02]  /*27780*/  PRMT R9, R35.reuse, 0x7772, RZ ;  /* 0x0000777223097816 */ /* 0x040fe400000000ff */
[----:B------:R-:W-:Y:S02]  /*27790*/  PRMT R35, R35, 0x7773, RZ ;  /* 0x0000777323237816 */ /* 0x000fe400000000ff */
[----:B------:R-:W-:Y:S01]  /*277a0*/  LOP3.LUT R26, R26, 0xff0000, R21, 0xf8, !PT ;  /* 0x00ff00001a1a7812 */ /* 0x000fe200078ef815 */
[----:B------:R-:W-:Y:S01]  /*277b0*/  IMAD.U32 R9, R9, 0x10000, RZ ;  /* 0x0001000009097824 */ /* 0x000fe200078e00ff */
[----:B------:R-:W-:Y:S01]  /*277c0*/  PRMT R21, R34, 0x7770, RZ ;  /* 0x0000777022157816 */ /* 0x000fe200000000ff */
[----:B------:R-:W-:Y:S01]  /*277d0*/  IMAD.SHL.U32 R35, R35, 0x1000000, RZ ;  /* 0x0100000023237824 */ /* 0x000fe200078e00ff */
[----:B------:R-:W-:-:S02]  /*277e0*/  PRMT R33, R33, 0x7773, RZ ;  /* 0x0000777321217816 */ /* 0x000fc400000000ff */
[----:B------:R-:W-:Y:S02]  /*277f0*/  LOP3.LUT R21, R20, 0xff, R21, 0xf8, !PT ;  /* 0x000000ff14157812 */ /* 0x000fe400078ef815 */
[----:B------:R-:W-:Y:S01]  /*27800*/  LOP3.LUT R20, R22, 0xff0000, R9, 0xf8, !PT ;  /* 0x00ff000016147812 */ /* 0x000fe200078ef809 */
[----:B------:R-:W-:Y:S01]  /*27810*/  IMAD.SHL.U32 R33, R33, 0x1000000, RZ ;  /* 0x0100000021217824 */ /* 0x000fe200078e00ff */
[----:B------:R-:W-:Y:S02]  /*27820*/  LOP3.LUT R34, R24, R8, R21, 0xfe, !PT ;  /* 0x0000000818227212 */ /* 0x000fe400078efe15 */
[----:B------:R-:W-:Y:S02]  /*27830*/  LOP3.LUT R35, R35, R20, RZ, 0xfc, !PT ;  /* 0x0000001423237212 */ /* 0x000fe400078efcff */
[C---:B------:R-:W-:Y:S02]  /*27840*/  PRMT R20, R38.reuse, 0x7771, RZ ;  /* 0x0000777126147816 */ /* 0x040fe400000000ff */
[----:B------:R-:W-:-:S02]  /*27850*/  PRMT R8, R38, 0x7772, RZ ;  /* 0x0000777226087816 */ /* 0x000fc400000000ff */
[----:B------:R-:W-:Y:S01]  /*27860*/  PRMT R24, R38, 0x7773, RZ ;  /* 0x0000777326187816 */ /* 0x000fe200000000ff */
[----:B------:R-:W-:Y:S01]  /*27870*/  IMAD.WIDE.U32 R20, R20, 0x100, RZ ;  /* 0x0000010014147825 */ /* 0x000fe200078e00ff */
[----:B------:R-:W-:Y:S02]  /*27880*/  LOP3.LUT R33, R33, R26, RZ, 0xfc, !PT ;  /* 0x0000001a21217212 */ /* 0x000fe400078efcff */
[----:B------:R-:W-:Y:S01]  /*27890*/  PRMT R23, R38, 0x7770, RZ ;  /* 0x0000777026177816 */ /* 0x000fe200000000ff */
[----:B------:R-:W-:Y:S01]  /*278a0*/  IMAD.WIDE.U32 R8, R8, 0x10000, RZ ;  /* 0x0001000008087825 */ /* 0x000fe200078e00ff */
[----:B------:R-:W-:Y:S01]  /*278b0*/  PRMT R22, R37, 0x7771, RZ ;  /* 0x0000777125167816 */ /* 0x000fe200000000ff */
[----:B------:R1:W-:Y:S01]  /*278c0*/  STL.128 [R1+0x3490], R32 ;  /* 0x0034902001007387 */ /* 0x0003e20000100c00 */
[----:B------:R-:W-:Y:S01]  /*278d0*/  LOP3.LUT R25, R20, 0xff, R23, 0xf8, !PT ;  /* 0x000000ff14197812 */ /* 0x000fe200078ef817 */
[----:B------:R-:W-:Y:S01]  /*278e0*/  IMAD.WIDE.U32 R26, R24, 0x1000000, RZ ;  /* 0x01000000181a7825 */ /* 0x000fe200078e00ff */
[----:B------:R-:W-:-:S03]  /*278f0*/  PRMT R20, R39, 0x7770, RZ ;  /* 0x0000777027147816 */ /* 0x000fc600000000ff */
[----:B------:R-:W-:Y:S01]  /*27900*/  IMAD.SHL.U32 R24, R22, 0x100, RZ ;  /* 0x0000010016187824 */ /* 0x000fe200078e00ff */
[----:B------:R-:W-:Y:S02]  /*27910*/  LOP3.LUT R23, R27, R9, R21, 0xfe, !PT ;  /* 0x000000091b177212 */ /* 0x000fe400078efe15 */
[----:B------:R-:W-:Y:S02]  /*27920*/  PRMT R9, R39, 0x7771, RZ ;  /* 0x0000777127097816 */ /* 0x000fe400000000ff */
[----:B------:R-:W-:Y:S02]  /*27930*/  LOP3.LUT R20, R23, 0xff, R20, 0xf8, !PT ;  /* 0x000000ff17147812 */ /* 0x000fe400078ef814 */
[----:B------:R-:W-:Y:S01]  /*27940*/  PRMT R21, R37, 0x7772, RZ ;  /* 0x0000777225157816 */ /* 0x000fe200000000ff */
[----:B------:R-:W-:Y:S01]  /*27950*/  IMAD.SHL.U32 R23, R9, 0x100, RZ ;  /* 0x0000010009177824 */ /* 0x000fe200078e00ff */
[C---:B------:R-:W-:Y:S02]  /*27960*/  PRMT R9, R39.reuse, 0x7772, RZ ;  /* 0x0000777227097816 */ /* 0x040fe400000000ff */
[----:B------:R-:W-:Y:S01]  /*27970*/  PRMT R39, R39, 0x7773, RZ ;  /* 0x0000777327277816 */ /* 0x000fe200000000ff */
[----:B------:R-:W-:Y:S01]  /*27980*/  IMAD.U32 R21, R21, 0x10000, RZ ;  /* 0x0001000015157824 */ /* 0x000fe200078e00ff */
[----:B------:R-:W-:Y:S01]  /*27990*/  LOP3.LUT R20, R20, 0xff00, R23, 0xf8, !PT ;  /* 0x0000ff0014147812 */ /* 0x000fe200078ef817 */
[----:B------:R-:W-:Y:S01]  /*279a0*/  IMAD.U32 R9, R9, 0x10000, RZ ;  /* 0x0001000009097824 */ /* 0x000fe200078e00ff */
[----:B------:R-:W-:Y:S01]  /*279b0*/  PRMT R22, R37, 0x7770, RZ ;  /* 0x0000777025167816 */ /* 0x000fe200000000ff */
[----:B------:R-:W-:Y:S01]  /*279c0*/  IMAD.SHL.U32 R39, R39, 0x1000000, RZ ;  /* 0x0100000027277824 */ /* 0x000fe200078e00ff */
[----:B------:R-:W-:-:S02]  /*279d0*/  LOP3.LUT R27, R24, 0xff00, RZ, 0xc0, !PT ;  /* 0x0000ff00181b7812 */ /* 0x000fc400078ec0ff */
[----:B------:R-:W-:Y:S02]  /*279e0*/  LOP3.LUT R38, R26, R8, R25, 0xfe, !PT ;  /* 0x000000081a267212 */ /* 0x000fe400078efe19 */
[----:B------:R-:W-:Y:S02]  /*279f0*/  PRMT R37, R37, 0x7773, RZ ;  /* 0x0000777325257816 */ /* 0x000fe400000000ff */
[----:B------:R-:W-:Y:S02]  /*27a00*/  LOP3.LUT R8, R20, 0xff0000, R9, 0xf8, !PT ;  /* 0x00ff000014087812 */ /* 0x000fe400078ef809 */
[----:B------:R-:W-:Y:S01]  /*27a10*/  LOP3.LUT R22, R27, 0xff, R22, 0xf8, !PT ;  /* 0x000000ff1b167812 */ /* 0x000fe200078ef816 */
[----:B------:R-:W-:Y:S01]  /*27a20*/  IMAD.SHL.U32 R37, R37, 0x1000000, RZ ;  /* 0x0100000025257824 */ /* 0x000fe200078e00ff */
[C---:B------:R-:W-:Y:S02]  /*27a30*/  PRMT R20, R42.reuse, 0x7771, RZ ;  /* 0x000077712a147816 */ /* 0x040fe400000000ff */
[----:B------:R-:W-:-:S02]  /*27a40*/  PRMT R24, R42, 0x7772, RZ ;  /* 0x000077722a187816 */ /* 0x000fc400000000ff */
[----:B------:R-:W-:Y:S02]  /*27a50*/  PRMT R26, R42, 0x7773, RZ ;  /* 0x000077732a1a7816 */ /* 0x000fe400000000ff */
[----:B------:R-:W-:Y:S01]  /*27a60*/  LOP3.LUT R22, R22, 0xff0000, R21, 0xf8, !PT ;  /* 0x00ff000016167812 */ /* 0x000fe200078ef815 */
[----:B------:R-:W-:Y:S01]  /*27a70*/  IMAD.WIDE.U32 R20, R20, 0x100, RZ ;  /* 0x0000010014147825 */ /* 0x000fe200078e00ff */
[----:B------:R-:W-:Y:S02]  /*27a80*/  LOP3.LUT R39, R39, R8, RZ, 0xfc, !PT ;  /* 0x0000000827277212 */ /* 0x000fe400078efcff */
[----:B------:R-:W-:Y:S01]  /*27a90*/  PRMT R42, R42, 0x7770, RZ ;  /* 0x000077702a2a7816 */ /* 0x000fe200000000ff */
[----:B------:R-:W-:Y:S01]  /*27aa0*/  IMAD.WIDE.U32 R24, R24, 0x10000, RZ ;  /* 0x0001000018187825 */ /* 0x000fe200078e00ff */
[----:B------:R-:W-:Y:S02]  /*27ab0*/  PRMT R8, R41, 0x7771, RZ ;  /* 0x0000777129087816 */ /* 0x000fe400000000ff */
[----:B------:R-:W-:Y:S01]  /*27ac0*/  LOP3.LUT R37, R37, R22, RZ, 0xfc, !PT ;  /* 0x0000001625257212 */ /* 0x000fe200078efcff */
[----:B------:R-:W-:Y:S01]  /*27ad0*/  IMAD.WIDE.U32 R26, R26, 0x1000000, RZ ;  /* 0x010000001a1a7825 */ /* 0x000fe200078e00ff */
[----:B------:R-:W-:-:S02]  /*27ae0*/  PRMT R9, R43, 0x7770, RZ ;  /* 0x000077702b097816 */ /* 0x000fc400000000ff */
[----:B------:R-:W-:Y:S01]  /*27af0*/  LOP3.LUT R42, R20, 0xff, R42, 0xf8, !PT ;  /* 0x000000ff142a7812 */ /* 0x000fe200078ef82a */
[----:B------:R-:W-:Y:S01]  /*27b00*/  IMAD.SHL.U32 R20, R8, 0x100, RZ ;  /* 0x0000010008147824 */ /* 0x000fe200078e00ff */
[----:B------:R-:W-:Y:S01]  /*27b10*/  LOP3.LUT R22, R27, R25, R21, 0xfe, !PT ;  /* 0x000000191b167212 */ /* 0x000fe200078efe15 */
[----:B------:R1:W-:Y:S01]  /*27b20*/  STL.128 [R1+0x34a0], R36 ;  /* 0x0034a02401007387 */ /* 0x0003e20000100c00 */
[----:B------:R-:W-:Y:S02]  /*27b30*/  PRMT R8, R43, 0x7771, RZ ;  /* 0x000077712b087816 */ /* 0x000fe400000000ff */
[----:B------:R-:W-:Y:S02]  /*27b40*/  LOP3.LUT R21, R22, 0xff, R9, 0xf8, !PT ;  /* 0x000000ff16157812 */ /* 0x000fe400078ef809 */
[C---:B------:R-:W-:Y:S01]  /*27b50*/  PRMT R22, R41.reuse, 0x7772, RZ ;  /* 0x0000777229167816 */ /* 0x040fe200000000ff */
[----:B0-----:R-:W-:Y:S01]  /*27b60*/  IMAD.SHL.U32 R28, R8, 0x100, RZ ;  /* 0x00000100081c7824 */ /* 0x001fe200078e00ff */
[----:B------:R-:W-:-:S02]  /*27b70*/  PRMT R9, R41, 0x7770, RZ ;  /* 0x0000777029097816 */ /* 0x000fc400000000ff */
[----:B------:R-:W-:Y:S01]  /*27b80*/  LOP3.LUT R20, R20, 0xff00, RZ, 0xc0, !PT ;  /* 0x0000ff0014147812 */ /* 0x000fe200078ec0ff */
[----:B------:R-:W-:Y:S01]  /*27b90*/  IMAD.U32 R22, R22, 0x10000, RZ ;  /* 0x0001000016167824 */ /* 0x000fe200078e00ff */
[----:B------:R-:W-:Y:S02]  /*27ba0*/  PRMT R8, R43, 0x7772, RZ ;  /* 0x000077722b087816 */ /* 0x000fe400000000ff */
[----:B------:R-:W-:Y:S02]  /*27bb0*/  PRMT R41, R41, 0x7773, RZ ;  /* 0x0000777329297816 */ /* 0x000fe400000000ff */
[----:B------:R-:W-:Y:S01]  /*27bc0*/  LOP3.LUT R9, R20, 0xff, R9, 0xf8, !PT ;  /* 0x000000ff14097812 */ /* 0x000fe200078ef809 */
[----:B------:R-:W-:Y:S01]  /*27bd0*/  IMAD.U32 R8, R8, 0x10000, RZ ;  /* 0x0001000008087824 */ /* 0x000fe200078e00ff */
[----:B------:R-:W-:Y:S01]  /*27be0*/  LOP3.LUT R21, R21, 0xff00, R28, 0xf8, !PT ;  /* 0x0000ff0015157812 */ /* 0x000fe200078ef81c */
[----:B------:R-:W-:Y:S01]  /*27bf0*/  IMAD.SHL.U32 R41, R41, 0x1000000, RZ ;  /* 0x0100000029297824 */ /* 0x000fe200078e00ff */
[----:B------:R-:W-:-:S02]  /*27c00*/  LOP3.LUT R42, R26, R24, R42, 0xfe, !PT ;  /* 0x000000181a2a7212 */ /* 0x000fc400078efe2a */
[----:B------:R-:W-:Y:S02]  /*27c10*/  LOP3.LUT R26, R9, 0xff0000, R22, 0xf8, !PT ;  /* 0x00ff0000091a7812 */ /* 0x000fe400078ef816 */
[----:B------:R-:W-:Y:S02]  /*27c20*/  LOP3.LUT R24, R21, 0xff0000, R8, 0xf8, !PT ;  /* 0x00ff000015187812 */ /* 0x000fe400078ef808 */
[----:B------:R-:W-:Y:S02]  /*27c30*/  PRMT R43, R43, 0x7773, RZ ;  /* 0x000077732b2b7816 */ /* 0x000fe400000000ff */
[C---:B------:R-:W-:Y:S02]  /*27c40*/  PRMT R22, R46.reuse, 0x7771, RZ ;  /* 0x000077712e167816 */ /* 0x040fe400000000ff */
[C---:B------:R-:W-:Y:S01]  /*27c50*/  PRMT R8, R46.reuse, 0x7772, RZ ;  /* 0x000077722e087816 */ /* 0x040fe200000000ff */
[----:B------:R-:W-:Y:S01]  /*27c60*/  IMAD.SHL.U32 R43, R43, 0x1000000, RZ ;  /* 0x010000002b2b7824 */ /* 0x000fe200078e00ff */
[----:B------:R-:W-:Y:S01]  /*27c70*/  PRMT R20, R46, 0x7773, RZ ;  /* 0x000077732e147816 */ /* 0x000fe200000000ff */
[----:B------:R-:W-:Y:S01]  /*27c80*/  IMAD.WIDE.U32 R22, R22, 0x100, RZ ;  /* 0x0000010016167825 */ /* 0x000fe200078e00ff */
[----:B------:R-:W-:-:S02]  /*27c90*/  LOP3.LUT R41, R41, R26, RZ, 0xfc, !PT ;  /* 0x0000001a29297212 */ /* 0x000fc400078efcff */
[----:B------:R-:W-:Y:S01]  /*27ca0*/  PRMT R26, R45, 0x7771, RZ ;  /* 0x000077712d1a7816 */ /* 0x000fe200000000ff */
[----:B------:R-:W-:Y:S01]  /*27cb0*/  IMAD.WIDE.U32 R8, R8, 0x10000, RZ ;  /* 0x0001000008087825 */ /* 0x000fe200078e00ff */
[----:B------:R-:W-:Y:S02]  /*27cc0*/  PRMT R25, R46, 0x7770, RZ ;  /* 0x000077702e197816 */ /* 0x000fe400000000ff */
[----:B------:R-:W-:Y:S01]  /*27cd0*/  LOP3.LUT R43, R43, R24, RZ, 0xfc, !PT ;  /* 0x000000182b2b7212 */ /* 0x000fe200078efcff */
[----:B------:R-:W-:Y:S01]  /*27ce0*/  IMAD.WIDE.U32 R20, R20, 0x1000000, RZ ;  /* 0x0100000014147825 */ /* 0x000fe200078e00ff */
[----:B------:R-:W-:Y:S02]  /*27cf0*/  PRMT R24, R47, 0x7770, RZ ;  /* 0x000077702f187816 */ /* 0x000fe400000000ff */
[----:B------:R-:W-:Y:S01]  /*27d00*/  LOP3.LUT R25, R22, 0xff, R25, 0xf8, !PT ;  /* 0x000000ff16197812 */ /* 0x000fe200078ef819 */
[----:B------:R-:W-:Y:S01]  /*27d10*/  IMAD.SHL.U32 R26, R26, 0x100, RZ ;  /* 0x000001001a1a7824 */ /* 0x000fe200078e00ff */
[----:B------:R-:W-:Y:S01]  /*27d20*/  LOP3.LUT R23, R21, R9, R23, 0xfe, !PT ;  /* 0x0000000915177212 */ /* 0x000fe200078efe17 */
[----:B------:R1:W-:Y:S01]  /*27d30*/  STL.128 [R1+0x34b0], R40 ;  /* 0x0034b02801007387 */ /* 0x0003e20000100c00 */
[----:B------:R-:W-:-:S02]  /*27d40*/  PRMT R22, R45, 0x7770, RZ ;  /* 0x000077702d167816 */ /* 0x000fc400000000ff */
[----:B------:R-:W-:Y:S02]  /*27d50*/  LOP3.LUT R27, R26, 0xff00, RZ, 0xc0, !PT ;  /* 0x0000ff001a1b7812 */ /* 0x000fe400078ec0ff */
[----:B------:R-:W-:Y:S02]  /*27d60*/  PRMT R9, R47, 0x7771, RZ ;  /* 0x000077712f097816 */ /* 0x000fe400000000ff */
[----:B------:R-:W-:Y:S02]  /*27d70*/  LOP3.LUT R23, R23, 0xff, R24, 0xf8, !PT ;  /* 0x000000ff17177812 */ /* 0x000fe400078ef818 */
[----:B------:R-:W-:Y:S01]  /*27d80*/  LOP3.LUT R24, R27, 0xff, R22, 0xf8, !PT ;  /* 0x000000ff1b187812 */ /* 0x000fe200078ef816 */
[----:B------:R-:W-:Y:S01]  /*27d90*/  IMAD.SHL.U32 R22, R9, 0x100, RZ ;  /* 0x0000010009167824 */ /* 0x000fe200078e00ff */
[----:B------:R-:W-:Y:S02]  /*27da0*/  PRMT R21, R45, 0x7772, RZ ;  /* 0x000077722d157816 */ /* 0x000fe400000000ff */
        /* <DEDUP_REMOVED lines=9> */
[----:B------:R-:W-:Y:S01]  /*27e40*/  LOP3.LUT R22, R22, 0xff0000, R9, 0xf8, !PT ;  /* 0x00ff000016167812 */ /* 0x000fe200078ef809 */
[----:B------:R-:W-:Y:S01]  /*27e50*/  IMAD.U32 R9, RZ, RZ, UR21 ;  /* 0x00000015ff097e24 */ /* 0x000fe2000f8e00ff */
[----:B------:R-:W-:Y:S01]  /*27e60*/  LOP3.LUT R46, R20, R8, R25, 0xfe, !PT ;  /* 0x00000008142e7212 */ /* 0x000fe200078efe19 */
[----:B------:R-:W-:Y:S01]  /*27e70*/  IMAD.U32 R8, RZ, RZ, UR20 ;  /* 0x00000014ff087e24 */ /* 0x000fe2000f8e00ff */
[----:B------:R-:W-:-:S02]  /*27e80*/  LOP3.LUT R45, R45, R24, RZ, 0xfc, !PT ;  /* 0x000000182d2d7212 */ /* 0x000fc400078efcff */
[----:B------:R-:W-:-:S05]  /*27e90*/  LOP3.LUT R47, R47, R22, RZ, 0xfc, !PT ;  /* 0x000000162f2f7212 */ /* 0x000fca00078efcff */
[----:B------:R1:W-:Y:S02]  /*27ea0*/  STL.128 [R1+0x34c0], R44 ;  /* 0x0034c02c01007387 */ /* 0x0003e40000100c00 */
.L_x_147:
[----:B------:R-:W-:Y:S02]  /*27eb0*/  UMOV UR12, 0x40 ;  /* 0x00000040000c7882 */ /* 0x000fe40000000000 */
[----:B------:R-:W-:-:S12]  /*27ec0*/  ULEA UR12, UR6, UR12, 0x4 ;  /* 0x0000000c060c7291 */ /* 0x000fd8000f8e20ff */
[----:B------:R-:W0:Y:S01]  /*27ed0*/  LDCU.U8 UR13, c[0x3][UR12] ;  /* 0x00c000000c0d77ac */ /* 0x000e220008000000 */
[----:B------:R-:W2:Y:S01]  /*27ee0*/  LDCU.U8 UR15, c[0x3][UR12+0x2] ;  /* 0x00c000400c0f77ac */ /* 0x000ea20008000000 */
[----:B------:R-:W3:Y:S01]  /*27ef0*/  LDCU.U8 UR14, c[0x3][UR12+0x1] ;  /* 0x00c000200c0e77ac */ /* 0x000ee20008000000 */
[----:B0-----:R-:W-:-:S09]  /*27f00*/  ULEA UR13, UR13, UR7, 0x3 ;  /* 0x000000070d0d7291 */ /* 0x001fd2000f8e18ff */
[----:B------:R-:W4:Y:S01]  /*27f10*/  LDL.64 R20, [UR13] ;  /* 0x0000000dff147983 */ /* 0x000f220008100a00 */
[----:B------:R-:W0:Y:S01]  /*27f20*/  LDCU.U8 UR20, c[0x3][UR12+0x6] ;  /* 0x00c000c00c1477ac */ /* 0x000e220008000000 */
[----:B------:R-:W1:Y:S01]  /*27f30*/  LDCU.U8 UR13, c[0x3][UR12+0x4] ;  /* 0x00c000800c0d77ac */ /* 0x000e620008000000 */
[----:B--2---:R-:W-:Y:S02]  /*27f40*/  ULEA UR15, UR15, UR7, 0x3 ;  /* 0x000000070f0f7291 */ /* 0x004fe4000f8e18ff */
[----:B---3--:R-:W-:-:S07]  /*27f50*/  ULEA UR14, UR14, UR7, 0x3 ;  /* 0x000000070e0e7291 */ /* 0x008fce000f8e18ff */
[----:B------:R-:W2:Y:S01]  /*27f60*/  LDL.64 R24, [UR15] ;  /* 0x0000000fff187983 */ /* 0x000ea20008100a00 */
[----:B0-----:R-:W-:-:S03]  /*27f70*/  ULEA UR20, UR20, UR7, 0x3 ;  /* 0x0000000714147291 */ /* 0x001fc6000f8e18ff */
[----:B------:R-:W3:Y:S01]  /*27f80*/  LDL.64 R22, [UR14] ;  /* 0x0000000eff167983 */ /* 0x000ee20008100a00 */
[----:B-1----:R-:W-:Y:S01]  /*27f90*/  ULEA UR18, UR13, UR7, 0x3 ;  /* 0x000000070d127291 */ /* 0x002fe2000f8e18ff */
[----:B------:R-:W0:Y:S04]  /*27fa0*/  LDCU.U8 UR13, c[0x3][UR12+0x3] ;  /* 0x00c000600c0d77ac */ /* 0x000e280008000000 */
[----:B------:R-:W3:Y:S01]  /*27fb0*/  LDL.64 R28, [UR20] ;  /* 0x00000014ff1c7983 */ /* 0x000ee20008100a00 */
[----:B------:R-:W1:Y:S03]  /*27fc0*/  LDCU.U8 UR14, c[0x3][UR12+0x5] ;  /* 0x00c000a00c0e77ac */ /* 0x000e660008000000 */
[----:B------:R-:W3:Y:S01]  /*27fd0*/  LDL.64 R26, [UR18] ;  /* 0x00000012ff1a7983 */ /* 0x000ee20008100a00 */
[----:B------:R-:W1:Y:S01]  /*27fe0*/  LDCU.U8 UR15, c[0x3][UR12+0x7] ;  /* 0x00c000e00c0f77ac */ /* 0x000e620008000000 */
[----:B0-----:R-:W-:-:S02]  /*27ff0*/  ULEA UR13, UR13, UR7, 0x3 ;  /* 0x000000070d0d7291 */ /* 0x001fc4000f8e18ff */
[----:B-1----:R-:W-:-:S07]  /*28000*/  ULEA UR14, UR14, UR7, 0x3 ;  /* 0x000000070e0e7291 */ /* 0x002fce000f8e18ff */
[----:B------:R-:W3:Y:S04]  /*28010*/  LDL.64 R30, [UR13] ;  /* 0x0000000dff1e7983 */ /* 0x000ee80008100a00 */
[----:B------:R-:W3:Y:S01]  /*28020*/  LDL.64 R32, [UR14] ;  /* 0x0000000eff207983 */ /* 0x000ee20008100a00 */
[----:B------:R-:W0:Y:S01]  /*28030*/  LDCU.U8 UR13, c[0x3][UR12+0x8] ;  /* 0x00c001000c0d77ac */ /* 0x000e220008000000 */
[----:B------:R-:W-:Y:S01]  /*28040*/  ULEA UR15, UR15, UR7, 0x3 ;  /* 0x000000070f0f7291 */ /* 0x000fe2000f8e18ff */
[----:B------:R-:W1:Y:S08]  /*28050*/  LDCU.U8 UR14, c[0x3][UR12+0xa] ;  /* 0x00c001400c0e77ac */ /* 0x000e700008000000 */
[----:B------:R-:W3:Y:S02]  /*28060*/  LDL.64 R34, [UR15] ;  /* 0x0000000fff227983 */ /* 0x000ee40008100a00 */
[----:B------:R-:W1:Y:S01]  /*28070*/  LDCU.U8 UR15, c[0x3][UR12+0xc] ;  /* 0x00c001800c0f77ac */ /* 0x000e620008000000 */
[----:B0-----:R-:W-:Y:S01]  /*28080*/  ULEA UR13, UR13, UR7, 0x3 ;  /* 0x000000070d0d7291 */ /* 0x001fe2000f8e18ff */
[----:B------:R-:W0:Y:S01]  /*28090*/  LDCU.U8 UR18, c[0x3][UR12+0xe] ;  /* 0x00c001c00c1277ac */ /* 0x000e220008000000 */
[----:B-1----:R-:W-:-:S07]  /*280a0*/  ULEA UR14, UR14, UR7, 0x3 ;  /* 0x000000070e0e7291 */ /* 0x002fce000f8e18ff */
[----:B------:R-:W3:Y:S02]  /*280b0*/  LDL.64 R36, [UR13] ;  /* 0x0000000dff247983 */ /* 0x000ee40008100a00 */
[----:B------:R-:W1:Y:S02]  /*280c0*/  LDCU.U8 UR13, c[0x3][UR12+0x9] ;  /* 0x00c001200c0d77ac */ /* 0x000e640008000000 */
[----:B------:R-:W3:Y:S01]  /*280d0*/  LDL.64 R38, [UR14] ;  /* 0x0000000eff267983 */ /* 0x000ee20008100a00 */
[----:B------:R-:W-:Y:S02]  /*280e0*/  ULEA UR15, UR15, UR7, 0x3 ;  /* 0x000000070f0f7291 */ /* 0x000fe4000f8e18ff */
[----:B0-----:R-:W-:Y:S01]  /*280f0*/  ULEA UR18, UR18, UR7, 0x3 ;  /* 0x0000000712127291 */ /* 0x001fe2000f8e18ff */
[----:B------:R-:W0:Y:S06]  /*28100*/  LDCU.U8 UR14, c[0x3][UR12+0xb] ;  /* 0x00c001600c0e77ac */ /* 0x000e2c0008000000 */
[----:B------:R-:W3:Y:S01]  /*28110*/  LDL.64 R40, [UR15] ;  /* 0x0000000fff287983 */ /* 0x000ee20008100a00 */
[----:B-1----:R-:W-:-:S03]  /*28120*/  ULEA UR13, UR13, UR7, 0x3 ;  /* 0x000000070d0d7291 */ /* 0x002fc6000f8e18ff */
[----:B------:R-:W3:Y:S01]  /*28130*/  LDL.64 R42, [UR18] ;  /* 0x00000012ff2a7983 */ /* 0x000ee20008100a00 */
[----:B------:R-:W1:Y:S01]  /*28140*/  LDCU.U8 UR15, c[0x3][UR12+0xd] ;  /* 0x00c001a00c0f77ac */ /* 0x000e620008000000 */
[----:B------:R-:W1:Y:S04]  /*28150*/  LDCU.U8 UR12, c[0x3][UR12+0xf] ;  /* 0x00c001e00c0c77ac */ /* 0x000e680008000000 */
[----:B------:R-:W3:Y:S01]  /*28160*/  LDL.64 R44, [UR13] ;  /* 0x0000000dff2c7983 */ /* 0x000ee20008100a00 */
[----:B0-----:R-:W-:Y:S02]  /*28170*/  ULEA UR14, UR14, UR7, 0x3 ;  /* 0x000000070e0e7291 */ /* 0x001fe4000f8e18ff */
[----:B-1----:R-:W-:-:S07]  /*28180*/  ULEA UR15, UR15, UR7, 0x3 ;  /* 0x000000070f0f7291 */ /* 0x002fce000f8e18ff */
[----:B------:R-:W3:Y:S01]  /*28190*/  LDL.64 R46, [UR14] ;  /* 0x0000000eff2e7983 */ /* 0x000ee20008100a00 */
[----:B------:R-:W-:-:S03]  /*281a0*/  ULEA UR12, UR12, UR7, 0x3 ;  /* 0x000000070c0c7291 */ /* 0x000fc6000f8e18ff */
[----:B------:R-:W3:Y:S06]  /*281b0*/  LDL.64 R48, [UR15] ;  /* 0x0000000fff307983 */ /* 0x000eec0008100a00 */
[----:B------:R-:W3:Y:S01]  /*281c0*/  LDL.64 R50, [UR12] ;  /* 0x0000000cff327983 */ /* 0x000ee20008100a00 */
[----:B----4-:R-:W-:-:S04]  /*281d0*/  IADD3 R94, P0, P1, R12, R91, R20 ;  /* 0x0000005b0c5e7210 */ /* 0x010fc8000791e014 */
[----:B------:R-:W-:-:S04]  /*281e0*/  IADD3.X R95, PT, PT, R13, R89, R21, P0, P1 ;  /* 0x000000590d5f7210 */ /* 0x000fc800007e2415 */
[----:B------:R-:W-:Y:S02]  /*281f0*/  LOP3.LUT R58, R58, R95, RZ, 0x3c, !PT ;  /* 0x0000005f3a3a7212 */ /* 0x000fe400078e3cff */
[----:B------:R-:W-:Y:S02]  /*28200*/  LOP3.LUT R20, R57, R94, RZ, 0x3c, !PT ;  /* 0x0000005e39147212 */ /* 0x000fe400078e3cff */
[----:B------:R-:W-:-:S05]  /*28210*/  IADD3 R57, P0, PT, R93, R58, RZ ;  /* 0x0000003a5d397210 */ /* 0x000fca0007f1e0ff */
[----:B------:R-:W-:Y:S01]  /*28220*/  IMAD.X R21, R96, 0x1, R20, P0 ;  /* 0x0000000160157824 */ /* 0x000fe200000e0614 */
[----:B------:R-:W-:Y:S02]  /*28230*/  LOP3.LUT R12, R12, R57, RZ, 0x3c, !PT ;  /* 0x000000390c0c7212 */ /* 0x000fe400078e3cff */
[----:B--2---:R-:W-:Y:S02]  /*28240*/  IADD3 R99, P2, P3, R14, R81, R24 ;  /* 0x000000510e637210 */ /* 0x004fe40007b5e018 */
[----:B------:R-:W-:Y:S02]  /*28250*/  LOP3.LUT R13, R13, R21, RZ, 0x3c, !PT ;  /* 0x000000150d0d7212 */ /* 0x000fe400078e3cff */
[----:B------:R-:W-:Y:S02]  /*28260*/  IADD3.X R83, PT, PT, R15, R83, R25, P2, P3 ;  /* 0x000000530f537210 */ /* 0x000fe400017e6419 */
[----:B------:R-:W-:Y:S02]  /*28270*/  SHF.L.W.U32.HI R89, R12, 0x8, R13 ;  /* 0x000000080c597819 */ /* 0x000fe40000010e0d */
[----:B------:R-:W-:-:S02]  /*28280*/  SHF.L.W.U32.HI R13, R13, 0x8, R12 ;  /* 0x000000080d0d7819 */ /* 0x000fc40000010e0c */
[----:B---3--:R-:W-:Y:S02]  /*28290*/  IADD3 R85, P4, P5, R16, R85, R26 ;  /* 0x0000005510557210 */ /* 0x008fe40007d9e01a */
[----:B------:R-:W-:Y:S02]  /*282a0*/  IADD3 R91, P0, P1, R94, R89, R22 ;  /* 0x000000595e5b7210 */ /* 0x000fe4000791e016 */
[----:B------:R-:W-:Y:S02]  /*282b0*/  IADD3.X R93, PT, PT, R17, R87, R27, P4, P5 ;  /* 0x00000057115d7210 */ /* 0x000fe400027ea41b */
[----:B------:R-:W-:Y:S02]  /*282c0*/  LOP3.LUT R26, R86, R83, RZ, 0x3c, !PT ;  /* 0x00000053561a7212 */ /* 0x000fe400078e3cff */
[----:B------:R-:W-:Y:S02]  /*282d0*/  IADD3.X R23, PT, PT, R95, R13, R23, P0, P1 ;  /* 0x0000000d5f177210 */ /* 0x000fe400007e2417 */
[----:B------:R-:W-:-:S02]  /*282e0*/  LOP3.LUT R88, R88, R99, RZ, 0x3c, !PT ;  /* 0x0000006358587212 */ /* 0x000fc400078e3cff */
[----:B------:R-:W-:Y:S02]  /*282f0*/  LOP3.LUT R22, R92, R93, RZ, 0x3c, !PT ;  /* 0x0000005d5c167212 */ /* 0x000fe400078e3cff */
[----:B------:R-:W-:Y:S02]  /*28300*/  IADD3 R95, P0, PT, R82, R26, RZ ;  /* 0x0000001a525f7210 */ /* 0x000fe40007f1e0ff */
[----:B------:R-:W-:Y:S02]  /*28310*/  IADD3 R55, P2, P3, R18, R55, R28 ;  /* 0x0000003712377210 */ /* 0x000fe40007b5e01c */
[----:B------:R-:W-:Y:S01]  /*28320*/  LOP3.LUT R86, R90, R85, RZ, 0x3c, !PT ;  /* 0x000000555a567212 */ /* 0x000fe200078e3cff */
[----:B------:R-:W-:Y:S01]  /*28330*/  IMAD.X R97, R84, 0x1, R88, P0 ;  /* 0x0000000154617824 */ /* 0x000fe200000e0658 */
[----:B------:R-:W-:Y:S02]  /*28340*/  IADD3 R81, P1, PT, R11, R22, RZ ;  /* 0x000000160b517210 */ /* 0x000fe40007f3e0ff */
[----:B------:R-:W-:-:S02]  /*28350*/  IADD3.X R82, PT, PT, R19, R59, R29, P2, P3 ;  /* 0x0000003b13527210 */ /* 0x000fc400017e641d */
[----:B------:R-:W-:Y:S01]  /*28360*/  LOP3.LUT R12, R58, R91, RZ, 0x3c, !PT ;  /* 0x0000005b3a0c7212 */ /* 0x000fe200078e3cff */
[----:B------:R-:W-:Y:S01]  /*28370*/  IMAD.X R87, R10, 0x1, R86, P1 ;  /* 0x000000010a577824 */ /* 0x000fe200008e0656 */
[----:B------:R-:W-:Y:S02]  /*28380*/  LOP3.LUT R25, R20, R23, RZ, 0x3c, !PT ;  /* 0x0000001714197212 */ /* 0x000fe400078e3cff */
[----:B------:R-:W-:Y:S02]  /*28390*/  LOP3.LUT R10, R14, R95, RZ, 0x3c, !PT ;  /* 0x0000005f0e0a7212 */ /* 0x000fe400078e3cff */
[----:B------:R-:W-:Y:S02]  /*283a0*/  LOP3.LUT R15, R15, R97, RZ, 0x3c, !PT ;  /* 0x000000610f0f7212 */ /* 0x000fe400078e3cff */
[----:B------:R-:W-:Y:S02]  /*283b0*/  LOP3.LUT R58, R9, R82, RZ, 0x3c, !PT ;  /* 0x00000052093a7212 */ /* 0x000fe400078e3cff */
[----:B------:R-:W-:-:S02]  /*283c0*/  LOP3.LUT R59, R16, R81, RZ, 0x3c, !PT ;  /* 0x00000051103b7212 */ /* 0x000fc400078e3cff */
[----:B------:R-:W-:Y:S02]  /*283d0*/  SHF.L.W.U32.HI R20, R25, 0x10, R12 ;  /* 0x0000001019147819 */ /* 0x000fe40000010e0c */
[----:B------:R-:W-:Y:S02]  /*283e0*/  LOP3.LUT R16, R17, R87, RZ, 0x3c, !PT ;  /* 0x0000005711107212 */ /* 0x000fe400078e3cff */
[----:B------:R-:W-:Y:S02]  /*283f0*/  SHF.L.W.U32.HI R29, R15, 0x8, R10 ;  /* 0x000000080f1d7819 */ /* 0x000fe40000010e0a */
[----:B------:R-:W-:Y:S02]  /*28400*/  SHF.L.W.U32.HI R12, R12, 0x10, R25 ;  /* 0x000000100c0c7819 */ /* 0x000fe40000010e19 */
[----:B------:R-:W-:Y:S02]  /*28410*/  SHF.L.W.U32.HI R10, R10, 0x8, R15 ;  /* 0x000000080a0a7819 */ /* 0x000fe40000010e0f */
[----:B------:R-:W-:-:S02]  /*28420*/  LOP3.LUT R28, R8, R55, RZ, 0x3c, !PT ;  /* 0x00000037081c7212 */ /* 0x000fc400078e3cff */
[----:B------:R-:W-:Y:S02]  /*28430*/  IADD3 R25, P2, PT, R56, R58, RZ ;  /* 0x0000003a38197210 */ /* 0x000fe40007f5e0ff */
[----:B------:R-:W-:Y:S02]  /*28440*/  SHF.L.W.U32.HI R24, R59, 0x8, R16 ;  /* 0x000000083b187819 */ /* 0x000fe40000010e10 */
[----:B------:R-:W-:Y:S01]  /*28450*/  IADD3 R15, P0, P1, R99, R10, R30 ;  /* 0x0000000a630f7210 */ /* 0x000fe2000791e01e */
[----:B------:R-:W-:Y:S01]  /*28460*/  IMAD.X R27, R54, 0x1, R28, P2 ;  /* 0x00000001361b7824 */ /* 0x000fe200010e061c */
[----:B------:R-:W-:Y:S02]  /*28470*/  SHF.L.W.U32.HI R59, R16, 0x8, R59 ;  /* 0x00000008103b7819 */ /* 0x000fe40000010e3b */
[----:B------:R-:W-:Y:S02]  /*28480*/  IADD3 R17, P2, P3, R85, R24, R32 ;  /* 0x0000001855117210 */ /* 0x000fe40007b5e020 */
[----:B------:R-:W-:-:S02]  /*28490*/  IADD3.X R85, PT, PT, R83, R29, R31, P0, P1 ;  /* 0x0000001d53557210 */ /* 0x000fc400007e241f */
        /* <DEDUP_REMOVED lines=10> */
[----:B------:R-:W-:Y:S02]  /*28540*/  IADD3 R9, P0, PT, R16, R95, RZ ;  /* 0x0000005f10097210 */ /* 0x000fe40007f1e0ff */
[----:B------:R-:W-:-:S02]  /*28550*/  SHF.L.W.U32.HI R26, R83, 0x8, R8 ;  /* 0x00000008531a7819 */ /* 0x000fc40000010e08 */
[----:B------:R-:W-:Y:S02]  /*28560*/  SHF.L.W.U32.HI R22, R19, 0x10, R22 ;  /* 0x0000001013167819 */ /* 0x000fe40000010e16 */
[----:B------:R-:W-:Y:S02]  /*28570*/  IADD3 R81, P1, PT, R14, R81, RZ ;  /* 0x000000510e517210 */ /* 0x000fe40007f3e0ff */
[----:B------:R-:W-:Y:S01]  /*28580*/  SHF.L.W.U32.HI R83, R8, 0x8, R83 ;  /* 0x0000000808537819 */ /* 0x000fe20000010e53 */
[----:B------:R-:W-:Y:S01]  /*28590*/  IMAD.X R8, R18, 0x1, R97, P0 ;  /* 0x0000000112087824 */ /* 0x000fe200000e0661 */
[----:B------:R-:W-:Y:S01]  /*285a0*/  IADD3 R11, P2, P3, R55, R26, R34 ;  /* 0x0000001a370b7210 */ /* 0x000fe20007b5e022 */
[----:B------:R-:W-:Y:S01]  /*285b0*/  IMAD.X R54, R22, 0x1, R87, P1 ;  /* 0x0000000116367824 */ /* 0x000fe200008e0657 */
[----:B------:R-:W-:Y:S02]  /*285c0*/  LOP3.LUT R30, R10, R9, RZ, 0x3c, !PT ;  /* 0x000000090a1e7212 */ /* 0x000fe400078e3cff */
[----:B------:R-:W-:-:S02]  /*285d0*/  IADD3.X R35, PT, PT, R82, R83, R35, P2, P3 ;  /* 0x0000005352237210 */ /* 0x000fc400017e6423 */
        /* <DEDUP_REMOVED lines=11> */
[----:B------:R-:W-:-:S02]  /*28690*/  IADD3 R19, P2, P3, R29, R91, R36 ;  /* 0x0000005b1d137210 */ /* 0x000fc40007b5e024 */
[----:B------:R-:W-:Y:S02]  /*286a0*/  IADD3 R25, P1, PT, R10, R25, RZ ;  /* 0x000000190a197210 */ /* 0x000fe40007f3e0ff */
[----:B------:R-:W-:Y:S02]  /*286b0*/  IADD3 R15, P4, P5, R31, R15, R38 ;  /* 0x0000000f1f0f7210 */ /* 0x000fe40007d9e026 */
[----:B------:R-:W-:Y:S02]  /*286c0*/  IADD3.X R37, PT, PT, R28, R23, R37, P2, P3 ;  /* 0x000000171c257210 */ /* 0x000fe400017e6425 */
[----:B------:R-:W-:Y:S01]  /*286d0*/  IADD3 R82, P0, PT, R12, R57, RZ ;  /* 0x000000390c527210 */ /* 0x000fe20007f1e0ff */
[----:B------:R-:W-:Y:S01]  /*286e0*/  IMAD.X R38, R24, 0x1, R27, P1 ;  /* 0x0000000118267824 */ /* 0x000fe200008e061b */
[----:B------:R-:W-:Y:S02]  /*286f0*/  IADD3.X R39, PT, PT, R30, R85, R39, P4, P5 ;  /* 0x000000551e277210 */ /* 0x000fe400027ea427 */
[----:B------:R-:W-:Y:S01]  /*28700*/  LOP3.LUT R34, R24, R37, RZ, 0x3c, !PT ;  /* 0x0000002518227212 */ /* 0x000fe200078e3cff */
[C---:B------:R-:W-:Y:S01]  /*28710*/  IMAD.X R84, R20.reuse, 0x1, R21, P0 ;  /* 0x0000000114547824 */ /* 0x040fe200000e0615 */
[----:B------:R-:W-:-:S02]  /*28720*/  LOP3.LUT R56, R20, R39, RZ, 0x3c, !PT ;  /* 0x0000002714387212 */ /* 0x000fc400078e3cff */
[----:B------:R-:W-:Y:S02]  /*28730*/  IADD3 R34, P0, PT, R34, R81, RZ ;  /* 0x0000005122227210 */ /* 0x000fe40007f1e0ff */
[----:B------:R-:W-:Y:S02]  /*28740*/  LOP3.LUT R36, R10, R19, RZ, 0x3c, !PT ;  /* 0x000000130a247212 */ /* 0x000fe400078e3cff */
[----:B------:R-:W-:Y:S02]  /*28750*/  LOP3.LUT R26, R26, R25, RZ, 0x3c, !PT ;  /* 0x000000191a1a7212 */ /* 0x000fe400078e3cff */
[----:B------:R-:W-:Y:S02]  /*28760*/  LOP3.LUT R83, R83, R38, RZ, 0x3c, !PT ;  /* 0x0000002653537212 */ /* 0x000fe400078e3cff */
[----:B------:R-:W-:Y:S01]  /*28770*/  LOP3.LUT R58, R13, R84, RZ, 0x3c, !PT ;  /* 0x000000540d3a7212 */ /* 0x000fe200078e3cff */
[----:B------:R-:W-:Y:S01]  /*28780*/  IMAD.X R36, R36, 0x1, R54, P0 ;  /* 0x0000000124247824 */ /* 0x000fe200000e0636 */
[----:B------:R-:W-:-:S02]  /*28790*/  LOP3.LUT R89, R89, R82, RZ, 0x3c, !PT ;  /* 0x0000005259597212 */ /* 0x000fc400078e3cff */
[----:B------:R-:W-:Y:S02]  /*287a0*/  IADD3 R56, P1, PT, R56, R25, RZ ;  /* 0x0000001938387210 */ /* 0x000fe40007f3e0ff */
[----:B------:R-:W-:Y:S02]  /*287b0*/  LOP3.LUT R13, R12, R15, RZ, 0x3c, !PT ;  /* 0x0000000f0c0d7212 */ /* 0x000fe400078e3cff */
[----:B------:R-:W-:Y:S02]  /*287c0*/  SHF.L.W.U32.HI R32, R83, 0x1, R26 ;  /* 0x0000000153207819 */ /* 0x000fe40000010e1a */
[----:B------:R-:W-:Y:S01]  /*287d0*/  SHF.L.W.U32.HI R27, R26, 0x1, R83 ;  /* 0x000000011a1b7819 */ /* 0x000fe20000010e53 */
[----:B------:R-:W-:Y:S01]  /*287e0*/  IMAD.X R13, R13, 0x1, R38, P1 ;  /* 0x000000010d0d7824 */ /* 0x000fe200008e0626 */
[----:B------:R-:W-:Y:S02]  /*287f0*/  SHF.L.W.U32.HI R26, R58, 0x1, R89 ;  /* 0x000000013a1a7819 */ /* 0x000fe40000010e59 */
[----:B------:R-:W-:-:S02]  /*28800*/  IADD3 R17, P2, P3, R32, R17, R40 ;  /* 0x0000001120117210 */ /* 0x000fc40007b5e028 */
[----:B------:R-:W-:Y:S02]  /*28810*/  LOP3.LUT R23, R29, R34, RZ, 0x3c, !PT ;  /* 0x000000221d177212 */ /* 0x000fe400078e3cff */
[----:B------:R-:W-:Y:S02]  /*28820*/  LOP3.LUT R28, R28, R36, RZ, 0x3c, !PT ;  /* 0x000000241c1c7212 */ /* 0x000fe400078e3cff */
[----:B------:R-:W-:Y:S02]  /*28830*/  SHF.L.W.U32.HI R25, R89, 0x1, R58 ;  /* 0x0000000159197819 */ /* 0x000fe40000010e3a */
[----:B------:R-:W-:Y:S02]  /*28840*/  IADD3 R21, P0, P1, R26, R11, R42 ;  /* 0x0000000b1a157210 */ /* 0x000fe4000791e02a */
[----:B------:R-:W-:Y:S02]  /*28850*/  IADD3.X R41, PT, PT, R27, R33, R41, P2, P3 ;  /* 0x000000211b297210 */ /* 0x000fe400017e6429 */
[----:B------:R-:W-:-:S02]  /*28860*/  LOP3.LUT R31, R31, R56, RZ, 0x3c, !PT ;  /* 0x000000381f1f7212 */ /* 0x000fc400078e3cff */
[----:B------:R-:W-:Y:S02]  /*28870*/  LOP3.LUT R30, R30, R13, RZ, 0x3c, !PT ;  /* 0x0000000d1e1e7212 */ /* 0x000fe400078e3cff */
[----:B------:R-:W-:Y:S02]  /*28880*/  SHF.L.W.U32.HI R29, R28, 0x8, R23 ;  /* 0x000000081c1d7819 */ /* 0x000fe40000010e17 */
[----:B------:R-:W-:Y:S02]  /*28890*/  SHF.L.W.U32.HI R28, R23, 0x8, R28 ;  /* 0x00000008171c7819 */ /* 0x000fe40000010e1c */
[----:B------:R-:W-:Y:S02]  /*288a0*/  IADD3.X R35, PT, PT, R25, R35, R43, P0, P1 ;  /* 0x0000002319237210 */ /* 0x000fe400007e242b */
[----:B------:R-:W-:Y:S02]  /*288b0*/  LOP3.LUT R93, R18, R41, RZ, 0x3c, !PT ;  /* 0x00000029125d7212 */ /* 0x000fe400078e3cff */
[----:B------:R-:W-:-:S02]  /*288c0*/  SHF.L.W.U32.HI R23, R30, 0x8, R31 ;  /* 0x000000081e177819 */ /* 0x000fc40000010e1f */
[----:B------:R-:W-:Y:S02]  /*288d0*/  SHF.L.W.U32.HI R31, R31, 0x8, R30 ;  /* 0x000000081f1f7819 */ /* 0x000fe40000010e1e */
[----:B------:R-:W-:Y:S02]  /*288e0*/  IADD3 R91, P0, P1, R19, R28, R44 ;  /* 0x0000001c135b7210 */ /* 0x000fe4000791e02c */
[----:B------:R-:W-:Y:S02]  /*288f0*/  LOP3.LUT R30, R22, R35, RZ, 0x3c, !PT ;  /* 0x00000023161e7212 */ /* 0x000fe400078e3cff */
[----:B------:R-:W-:Y:S02]  /*28900*/  IADD3 R93, P2, PT, R93, R82, RZ ;  /* 0x000000525d5d7210 */ /* 0x000fe40007f5e0ff */
[----:B------:R-:W-:Y:S02]  /*28910*/  LOP3.LUT R11, R16, R17, RZ, 0x3c, !PT ;  /* 0x00000011100b7212 */ /* 0x000fe400078e3cff */
[----:B------:R-:W-:-:S02]  /*28920*/  IADD3.X R89, PT, PT, R37, R29, R45, P0, P1 ;  /* 0x0000001d25597210 */ /* 0x000fc400007e242d */
[----:B------:R-:W-:Y:S01]  /*28930*/  IADD3 R33, P3, PT, R30, R9, RZ ;  /* 0x000000091e217210 */ /* 0x000fe20007f7e0ff */
[----:B------:R-:W-:Y:S01]  /*28940*/  IMAD.X R30, R11, 0x1, R84, P2 ;  /* 0x000000010b1e7824 */ /* 0x000fe200010e0654 */
[----:B------:R-:W-:Y:S02]  /*28950*/  LOP3.LUT R9, R14, R21, RZ, 0x3c, !PT ;  /* 0x000000150e097212 */ /* 0x000fe400078e3cff */
[----:B------:R-:W-:Y:S02]  /*28960*/  LOP3.LUT R11, R91, R24, R37, 0x96, !PT ;  /* 0x000000185b0b7212 */ /* 0x000fe400078e9625 */
[----:B------:R-:W-:Y:S01]  /*28970*/  LOP3.LUT R10, R89, R10, R19, 0x96, !PT ;  /* 0x0000000a590a7212 */ /* 0x000fe200078e9613 */
[----:B------:R-:W-:Y:S01]  /*28980*/  IMAD.X R84, R9, 0x1, R8, P3 ;  /* 0x0000000109547824 */ /* 0x000fe200018e0608 */
[----:B------:R-:W-:Y:S02]  /*28990*/  LOP3.LUT R24, R32, R93, RZ, 0x3c, !PT ;  /* 0x0000005d20187212 */ /* 0x000fe400078e3cff */
[----:B------:R-:W-:-:S02]  /*289a0*/  SHF.L.W.U32.HI R8, R11, 0x10, R10 ;  /* 0x000000100b087819 */ /* 0x000fc40000010e0a */
[----:B------:R-:W-:Y:S02]  /*289b0*/  LOP3.LUT R37, R27, R30, RZ, 0x3c, !PT ;  /* 0x0000001e1b257212 */ /* 0x000fe400078e3cff */
[----:B------:R-:W-:Y:S02]  /*289c0*/  SHF.L.W.U32.HI R9, R10, 0x10, R11 ;  /* 0x000000100a097819 */ /* 0x000fe40000010e0b */
[----:B------:R-:W-:Y:S02]  /*289d0*/  IADD3 R11, P0, PT, R8, R34, RZ ;  /* 0x00000022080b7210 */ /* 0x000fe40007f1e0ff */
[----:B------:R-:W-:Y:S02]  /*289e0*/  SHF.L.W.U32.HI R19, R37, 0x8, R24 ;  /* 0x0000000825137819 */ /* 0x000fe40000010e18 */
[----:B------:R-:W-:Y:S02]  /*289f0*/  IADD3 R81, P1, P2, R15, R31, R46 ;  /* 0x0000001f0f517210 */ /* 0x000fe40007a3e02e */
[----:B------:R-:W-:-:S02]  /*28a00*/  LOP3.LUT R26, R26, R33, RZ, 0x3c, !PT ;  /* 0x000000211a1a7212 */ /* 0x000fc400078e3cff */
[----:B------:R-:W-:Y:S02]  /*28a10*/  LOP3.LUT R27, R25, R84, RZ, 0x3c, !PT ;  /* 0x00000054191b7212 */ /* 0x000fe400078e3cff */
[----:B------:R-:W-:Y:S01]  /*28a20*/  SHF.L.W.U32.HI R24, R24, 0x8, R37 ;  /* 0x0000000818187819 */ /* 0x000fe20000010e25 */
[----:B------:R-:W-:Y:S01]  /*28a30*/  IMAD.X R10, R9, 0x1, R36, P0 ;  /* 0x00000001090a7824 */ /* 0x000fe200000e0624 */
[----:B------:R-:W-:Y:S02]  /*28a40*/  IADD3.X R83, PT, PT, R39, R23, R47, P1, P2 ;  /* 0x0000001727537210 */ /* 0x000fe40000fe442f */
[----:B------:R-:W-:Y:S02]  /*28a50*/  SHF.L.W.U32.HI R25, R27, 0x8, R26 ;  /* 0x000000081b197819 */ /* 0x000fe40000010e1a */
[----:B------:R-:W-:Y:S02]  /*28a60*/  IADD3 R85, P0, P1, R17, R24, R48 ;  /* 0x0000001811557210 */ /* 0x000fe4000791e030 */
[----:B------:R-:W-:-:S02]  /*28a70*/  SHF.L.W.U32.HI R27, R26, 0x8, R27 ;  /* 0x000000081a1b7819 */ /* 0x000fc40000010e1b */
[----:B------:R-:W-:Y:S02]  /*28a80*/  LOP3.LUT R20, R81, R20, R39, 0x96, !PT ;  /* 0x0000001451147212 */ /* 0x000fe400078e9627 */
[----:B------:R-:W-:Y:S02]  /*28a90*/  LOP3.LUT R57, R83, R12, R15, 0x96, !PT ;  /* 0x0000000c53397212 */ /* 0x000fe400078e960f */
[----:B------:R-:W-:Y:S02]  /*28aa0*/  IADD3.X R87, PT, PT, R41, R19, R49, P0, P1 ;  /* 0x0000001329577210 */ /* 0x000fe400007e2431 */
[----:B------:R-:W-:Y:S02]  /*28ab0*/  IADD3 R55, P0, P1, R21, R27, R50 ;  /* 0x0000001b15377210 */ /* 0x000fe4000791e032 */
[----:B------:R-:W-:Y:S02]  /*28ac0*/  SHF.L.W.U32.HI R58, R57, 0x10, R20 ;  /* 0x00000010393a7819 */ /* 0x000fe40000010e14 */
[----:B------:R-:W-:-:S02]  /*28ad0*/  SHF.L.W.U32.HI R57, R20, 0x10, R57 ;  /* 0x0000001014397819 */ /* 0x000fc40000010e39 */
[----:B------:R-:W-:Y:S02]  /*28ae0*/  IADD3.X R59, PT, PT, R35, R25, R51, P0, P1 ;  /* 0x00000019233b7210 */ /* 0x000fe400007e2433 */
[----:B------:R-:W-:Y:S02]  /*28af0*/  LOP3.LUT R18, R85, R18, R41, 0x96, !PT ;  /* 0x0000001255127212 */ /* 0x000fe400078e9629 */
[----:B------:R-:W-:Y:S02]  /*28b00*/  LOP3.LUT R17, R87, R16, R17, 0x96, !PT ;  /* 0x0000001057117212 */ /* 0x000fe400078e9611 */
[----:B------:R-:W-:Y:S02]  /*28b10*/  LOP3.LUT R22, R55, R22, R35, 0x96, !PT ;  /* 0x0000001637167212 */ /* 0x000fe400078e9623 */
[----:B------:R-:W-:Y:S02]  /*28b20*/  IADD3 R56, P0, PT, R57, R56, RZ ;  /* 0x0000003839387210 */ /* 0x000fe40007f1e0ff */
[----:B------:R-:W-:-:S02]  /*28b30*/  LOP3.LUT R21, R59, R14, R21, 0x96, !PT ;  /* 0x0000000e3b157212 */ /* 0x000fc400078e9615 */
[----:B------:R-:W-:Y:S01]  /*28b40*/  SHF.L.W.U32.HI R88, R18, 0x10, R17 ;  /* 0x0000001012587819 */ /* 0x000fe20000010e11 */
[----:B------:R-:W-:Y:S01]  /*28b50*/  IMAD.X R54, R58, 0x1, R13, P0 ;  /* 0x000000013a367824 */ /* 0x000fe200000e060d */
[----:B------:R-:W-:Y:S02]  /*28b60*/  SHF.L.W.U32.HI R90, R22, 0x10, R21 ;  /* 0x00000010165a7819 */ /* 0x000fe40000010e15 */
[----:B------:R-:W-:Y:S02]  /*28b70*/  SHF.L.W.U32.HI R86, R17, 0x10, R18 ;  /* 0x0000001011567819 */ /* 0x000fe40000010e12 */
[----:B------:R-:W-:Y:S02]  /*28b80*/  IADD3 R93, P0, PT, R88, R93, RZ ;  /* 0x0000005d585d7210 */ /* 0x000fe40007f1e0ff */
[----:B------:R-:W-:Y:S02]  /*28b90*/  SHF.L.W.U32.HI R92, R21, 0x10, R22 ;  /* 0x00000010155c7819 */ /* 0x000fe40000010e16 */
[----:B------:R-:W-:Y:S01]  /*28ba0*/  IADD3 R82, P1, PT, R90, R33, RZ ;  /* 0x000000215a527210 */ /* 0x000fe20007f3e0ff */
[----:B------:R-:W-:Y:S01]  /*28bb0*/  IMAD.X R96, R86, 0x1, R30, P0 ;  /* 0x0000000156607824 */ /* 0x000fe200000e061e */
[----:B------:R-:W-:-:S03]  /*28bc0*/  UIADD3 UR6, UPT, UPT, UR6, 0x1, URZ ;  /* 0x0000000106067890 */ /* 0x000fc6000fffe0ff */
[----:B------:R-:W-:Y:S01]  /*28bd0*/  IMAD.X R84, R92, 0x1, R84, P1 ;  /* 0x000000015c547824 */ /* 0x000fe200008e0654 */
[----:B------:R-:W-:Y:S01]  /*28be0*/  LOP3.LUT R18, R24, R93, RZ, 0x3c, !PT ;  /* 0x0000005d18127212 */ /* 0x000fe200078e3cff */
[----:B------:R-:W-:Y:S01]  /*28bf0*/  UISETP.NE.AND UP1, UPT, UR6, 0xc, UPT ;  /* 0x0000000c0600788c */ /* 0x000fe2000bf25270 */
        /* <DEDUP_REMOVED lines=9> */
[----:B------:R-:W-:Y:S02]  /*28c90*/  LOP3.LUT R16, R31, R56, RZ, 0x3c, !PT ;  /* 0x000000381f107212 */ /* 0x000fe400078e3cff */
[----:B------:R-:W-:-:S02]  /*28ca0*/  LOP3.LUT R23, R23, R54, RZ, 0x3c, !PT ;  /* 0x0000003617177212 */ /* 0x000fc400078e3cff */
[----:B------:R-:W-:Y:S01]  /*28cb0*/  SHF.L.W.U32.HI R20, R25, 0x1, R20 ;  /* 0x0000000119147819 */ /* 0x000fe20000010e14 */
[----:B------:R-:W-:Y:S01]  /*28cc0*/  IMAD.MOV.U32 R14, RZ, RZ, R12 ;  /* 0x000000ffff0e7224 */ /* 0x000fe200078e000c */
[----:B------:R-:W-:Y:S02]  /*28cd0*/  SHF.L.W.U32.HI R17, R16, 0x1, R23 ;  /* 0x0000000110117819 */ /* 0x000fe40000010e17 */
[----:B------:R-:W-:Y:S01]  /*28ce0*/  SHF.L.W.U32.HI R15, R28, 0x1, R29 ;  /* 0x000000011c0f7819 */ /* 0x000fe20000010e1d */
[----:B------:R-:W-:Y:S01]  /*28cf0*/  IMAD.MOV.U32 R12, RZ, RZ, R20 ;  /* 0x000000ffff0c7224 */ /* 0x000fe200078e0014 */
[----:B------:R-:W-:Y:S01]  /*28d00*/  SHF.L.W.U32.HI R16, R23, 0x1, R16 ;  /* 0x0000000117107819 */ /* 0x000fe20000010e10 */
[----:B------:R-:W-:Y:S06]  /*28d10*/  BRA.U UP1, `(.L_x_147) ;  /* 0xfffffff101647547 */ /* 0x000fec000b83ffff */
[----:B------:R-:W-:Y:S02]  /*28d20*/  LOP3.LUT R10, R93, R91, R52, 0x96, !PT ;  /* 0x0000005b5d0a7212 */ /* 0x000fe400078e9634 */
[----:B------:R-:W-:Y:S01]  /*28d30*/  LOP3.LUT R11, R96, R89, R53, 0x96, !PT ;  /* 0x00000059600b7212 */ /* 0x000fe200078e9635 */
[----:B------:R-:W-:Y:S06]  /*28d40*/  BRA `(.L_x_140) ;  /* 0x00000024009c7947 */ /* 0x000fec0003800000 */
.L_x_141:
        /* <DEDUP_REMOVED lines=54> */
.L_x_152:
        /* <DEDUP_REMOVED lines=8> */
.L_x_151:
[----:B------:R-:W-:Y:S05]  /*29130*/  BSYNC.RECONVERGENT B1 ;  /* 0x0000000000017941 */ /* 0x000fea0003800200 */
.L_x_150:
        /* <DEDUP_REMOVED lines=13> */
.L_x_149:
[----:B------:R-:W-:Y:S05]  /*29210*/  BSYNC.RECONVERGENT B0 ;  /* 0x0000000000007941 */ /* 0x000fea0003800200 */
.L_x_148:
        /* <DEDUP_REMOVED lines=305> */
.L_x_153:
        /* <DEDUP_REMOVED lines=232> */
[----:B------:R-:W-:-:S07]  /*2b3b0*/  LOP3.LUT R11, R96, R89, R53, 0x96, !PT ;  /* 0x00000059600b7212 */ /* 0x000fce00078e9635 */
.L_x_140:
[----:B------:R-:W-:Y:S05]  /*2b3c0*/  BSYNC.RECONVERGENT B4 ;  /* 0x0000000000047941 */ /* 0x000fea0003800200 */
.L_x_108:
[----:B------:R-:W-:Y:S05]  /*2b3d0*/  WARPSYNC.ALL ;  /* 0x0000000000007948 */ /* 0x000fea0003800000 */
[----:B-1----:R-:W-:Y:S01]  /*2b3e0*/  PRMT R8, R80, 0x9910, RZ ;  /* 0x0000991050087816 */ /* 0x002fe200000000ff */
[----:B------:R-:W-:Y:S03]  /*2b3f0*/  BSSY.RECONVERGENT B0, `(.L_x_154) ;  /* 0x0000736000007945 */ /* 0x000fe60003800200 */
[----:B------:R-:W-:-:S13]  /*2b400*/  ISETP.GT.AND P0, PT, R8, 0x5, PT ;  /* 0x000000050800780c */ /* 0x000fda0003f04270 */
[----:B------:R-:W-:Y:S05]  /*2b410*/  @P0 BRA `(.L_x_155) ;  /* 0x0000005000bc0947 */ /* 0x000fea0003800000 */
[----:B------:R-:W-:Y:S01]  /*2b420*/  ISETP.GT.AND P0, PT, R8, 0x2, PT ;  /* 0x000000020800780c */ /* 0x000fe20003f04270 */
[----:B------:R-:W-:-:S12]  /*2b430*/  BSSY.RECONVERGENT B1, `(.L_x_156) ;  /* 0x000052c000017945 */ /* 0x000fd80003800200 */
[----:B------:R-:W-:Y:S05]  /*2b440*/  @P0 BRA `(.L_x_157) ;  /* 0x00000000004c0947 */ /* 0x000fea0003800000 */
[----:B------:R-:W-:-:S13]  /*2b450*/  ISETP.NE.AND P0, PT, R8, RZ, PT ;  /* 0x000000ff0800720c */ /* 0x000fda0003f05270 */
[----:B------:R-:W-:Y:S05]  /*2b460*/  @!P0 BRA `(.L_x_158) ;  /* 0x0000000000388947 */ /* 0x000fea0003800000 */
[----:B------:R-:W-:-:S13]  /*2b470*/  ISETP.NE.AND P0, PT, R8, 0x1, PT ;  /* 0x000000010800780c */ /* 0x000fda0003f05270 */
[----:B-----5:R-:W-:-:S04]  /*2b480*/  @P0 IMAD.WIDE.U32 R8, R5, R10, RZ ;  /* 0x0000000a05080225 */ /* 0x020fc800078e00ff */
[----:B------:R-:W-:-:S04]  /*2b490*/  @P0 IMAD.WIDE.U32 R12, P1, R4, R11, R8 ;  /* 0x0000000b040c0225 */ /* 0x000fc80007820008 */
[----:B------:R-:W-:-:S04]  /*2b4a0*/  @P0 IMAD.WIDE.U32 R8, R4, R10, RZ ;  /* 0x0000000a04080225 */ /* 0x000fc800078e00ff */
[----:B------:R-:W-:Y:S01]  /*2b4b0*/  @P0 IMAD.X R25, RZ, RZ, RZ, P1 ;  /* 0x000000ffff190224 */ /* 0x000fe200008e06ff */
[----:B------:R-:W-:Y:S01]  /*2b4c0*/  @P0 IADD3 RZ, P1, PT, R9, R12, RZ ;  /* 0x0000000c09ff0210 */ /* 0x000fe20007f3e0ff */
[----:B------:R-:W-:Y:S02]  /*2b4d0*/  @P0 IMAD.MOV.U32 R24, RZ, RZ, R13 ;  /* 0x000000ffff180224 */ /* 0x000fe400078e000d */
[----:B------:R-:W-:Y:S02]  /*2b4e0*/  @!P0 IMAD R12, R11, R4, RZ ;  /* 0x000000040b0c8224 */ /* 0x000fe400078e02ff */
[----:B------:R-:W-:-:S04]  /*2b4f0*/  @P0 IMAD.WIDE.U32.X R24, R5, R11, R24, P1 ;  /* 0x0000000b05180225 */ /* 0x000fc800008e0418 */
[----:B------:R-:W-:-:S04]  /*2b500*/  @!P0 IMAD.WIDE.U32 R8, R10, R4, RZ ;  /* 0x000000040a088225 */ /* 0x000fc800078e00ff */
[----:B------:R-:W-:Y:S02]  /*2b510*/  @!P0 IMAD R5, R5, R10, R12 ;  /* 0x0000000a05058224 */ /* 0x000fe400078e020c */
[----:B------:R-:W-:Y:S02]  /*2b520*/  @!P0 IMAD.MOV.U32 R24, RZ, RZ, R8 ;  /* 0x000000ffff188224 */ /* 0x000fe400078e0008 */
[----:B------:R-:W-:Y:S01]  /*2b530*/  @!P0 IMAD.IADD R25, R9, 0x1, R5 ;  /* 0x0000000109198824 */ /* 0x000fe200078e0205 */
[----:B------:R-:W-:Y:S06]  /*2b540*/  BRA `(.L_x_159) ;  /* 0x0000005000687947 */ /* 0x000fec0003800000 */
.L_x_158:
[----:B-----5:R-:W-:-:S05]  /*2b550*/  IADD3 R24, P0, PT, R4, R10, RZ ;  /* 0x0000000a04187210 */ /* 0x020fca0007f1e0ff */
[----:B------:R-:W-:Y:S01]  /*2b560*/  IMAD.X R25, R5, 0x1, R11, P0 ;  /* 0x0000000105197824 */ /* 0x000fe200000e060b */
[----:B------:R-:W-:Y:S07]  /*2b570*/  BRA `(.L_x_159) ;  /* 0x00000050005c7947 */ /* 0x000fee0003800000 */
.L_x_157:
[----:B------:R-:W-:-:S13]  /*2b580*/  ISETP.NE.AND P0, PT, R8, 0x3, PT ;  /* 0x000000030800780c */ /* 0x000fda0003f05270 */
[----:B------:R-:W-:Y:S05]  /*2b590*/  @!P0 BRA `(.L_x_160) ;  /* 0x00000050004c8947 */ /* 0x000fea0003800000 */
[----:B------:R-:W-:-:S13]  /*2b5a0*/  ISETP.NE.AND P0, PT, R8, 0x4, PT ;  /* 0x000000040800780c */ /* 0x000fda0003f05270 */
[----:B------:R-:W-:Y:S05]  /*2b5b0*/  @!P0 BRA `(.L_x_161) ;  /* 0x0000002800208947 */ /* 0x000fea0003800000 */
[----:B-----5:R-:W-:-:S04]  /*2b5c0*/  ISETP.NE.U32.AND P0, PT, R10, RZ, PT ;  /* 0x000000ff0a00720c */ /* 0x020fc80003f05070 */
[----:B------:R-:W-:-:S13]  /*2b5d0*/  ISETP.NE.AND.EX P0, PT, R11, RZ, PT, P0 ;  /* 0x000000ff0b00720c */ /* 0x000fda0003f05300 */
[----:B------:R-:W-:Y:S05]  /*2b5e0*/  @P0 BRA `(.L_x_162) ;  /* 0x0000002400a00947 */ /* 0x000fea0003800000 */
        /* <DEDUP_REMOVED lines=25> */
[----:B-----5:R-:W-:Y:S04]  /*2b780*/  STL.128 [R1+0x70], R32 ;  /* 0x0000702001007387 */ /* 0x020fe80000100c00 */
        /* <DEDUP_REMOVED lines=28> */
.L_x_167:
        /* <DEDUP_REMOVED lines=8> */
.L_x_166:
[----:B------:R-:W-:Y:S05]  /*2b9d0*/  BSYNC.RECONVERGENT B3 ;  /* 0x0000000000037941 */ /* 0x000fea0003800200 */
.L_x_165:
        /* <DEDUP_REMOVED lines=13> */
.L_x_164:
[----:B------:R-:W-:Y:S05]  /*2bab0*/  BSYNC.RECONVERGENT B2 ;  /* 0x0000000000027941 */ /* 0x000fea0003800200 */
.L_x_163:
[----:B------:R-:W4:Y:S01]  /*2bac0*/  LDL.128 R48, [R1+0x2000] ;  /* 0x0020000001307983 */ /* 0x000f220000100c00 */
[----:B------:R-:W3:Y:S03]  /*2bad0*/  LDCU.64 UR12, c[0x3][0x20] ;  /* 0x00c00400ff0c77ac */ /* 0x000ee60008000a00 */
[----:B-1----:R-:W5:Y:S01]  /*2bae0*/  LDL.128 R20, [R1+0x2010] ;  /* 0x0020100001147983 */ /* 0x002f620000100c00 */
[----:B------:R-:W1:Y:S03]  /*2baf0*/  LDCU.64 UR14, c[0x3][0x18] ;  /* 0x00c00300ff0e77ac */ /* 0x000e660008000a00 */
[----:B------:R-:W3:Y:S01]  /*2bb00*/  LDL.128 R24, [R1+0x2020] ;  /* 0x0020200001187983 */ /* 0x000ee20000100c00 */
[----:B------:R-:W0:Y:S03]  /*2bb10*/  LDCU.64 UR20, c[0x3][0x38] ;  /* 0x00c00700ff1477ac */ /* 0x000e260008000a00 */
[----:B------:R-:W3:Y:S01]  /*2bb20*/  LDL.128 R28, [R1+0x2030] ;  /* 0x00203000011c7983 */ /* 0x000ee20000100c00 */
[----:B------:R-:W0:Y:S03]  /*2bb30*/  LDCU.64 UR22, c[0x3][0x10] ;  /* 0x00c00200ff1677ac */ /* 0x000e260008000a00 */
[----:B------:R-:W3:Y:S01]  /*2bb40*/  LDL.128 R32, [R1+0x2040] ;  /* 0x0020400001207983 */ /* 0x000ee20000100c00 */
[----:B------:R-:W1:Y:S03]  /*2bb50*/  LDCU.64 UR24, c[0x3][0x8] ;  /* 0x00c00100ff1877ac */ /* 0x000e660008000a00 */
[----:B------:R-:W3:Y:S01]  /*2bb60*/  LDL.128 R36, [R1+0x2050] ;  /* 0x0020500001247983 */ /* 0x000ee20000100c00 */
[----:B------:R-:W2:Y:S03]  /*2bb70*/  LDCU.64 UR26, c[0x3][0x28] ;  /* 0x00c00500ff1a77ac */ /* 0x000ea60008000a00 */
[----:B------:R-:W3:Y:S01]  /*2bb80*/  LDL.128 R40, [R1+0x2060] ;  /* 0x0020600001287983 */ /* 0x000ee20000100c00 */
[----:B------:R-:W0:Y:S03]  /*2bb90*/  LDCU.64 UR28, c[0x3][URZ] ;  /* 0x00c00000ff1c77ac */ /* 0x000e260008000a00 */
[----:B------:R-:W3:Y:S01]  /*2bba0*/  LDL.128 R44, [R1+0x2070] ;  /* 0x00207000012c7983 */ /* 0x000ee20000100c00 */
[----:B------:R-:W-:Y:S01]  /*2bbb0*/  IMAD.MOV.U32 R86, RZ, RZ, R121 ;  /* 0x000000ffff567224 */ /* 0x000fe200078e0079 */
[----:B------:R-:W-:Y:S01]  /*2bbc0*/  UMOV UR6, URZ ;  /* 0x000000ff00067c82 */ /* 0x000fe20008000000 */
[----:B------:R-:W-:-:S02]  /*2bbd0*/  IMAD.MOV.U32 R88, RZ, RZ, R119 ;  /* 0x000000ffff587224 */ /* 0x000fc400078e0077 */
[----:B--2---:R-:W-:Y:S02]  /*2bbe0*/  IMAD.U32 R82, RZ, RZ, UR26 ;  /* 0x0000001aff527e24 */ /* 0x004fe4000f8e00ff */
[----:B0-----:R-:W-:Y:S02]  /*2bbf0*/  IMAD.U32 R89, RZ, RZ, UR28 ;  /* 0x0000001cff597e24 */ /* 0x001fe4000f8e00ff */
[----:B------:R-:W-:Y:S01]  /*2bc00*/  IMAD.U32 R92, RZ, RZ, UR29 ;  /* 0x0000001dff5c7e24 */ /* 0x000fe2000f8e00ff */
[C---:B----4-:R-:W-:Y:S02]  /*2bc10*/  PRMT R8, R50.reuse, 0x7771, RZ ;  /* 0x0000777132087816 */ /* 0x050fe400000000ff */
[C---:B------:R-:W-:Y:S02]  /*2bc20*/  PRMT R56, R50.reuse, 0x7772, RZ ;  /* 0x0000777232387816 */ /* 0x040fe400000000ff */
[----:B------:R-:W-:Y:S01]  /*2bc30*/  PRMT R84, R50, 0x7773, RZ ;  /* 0x0000777332547816 */ /* 0x000fe200000000ff */
[----:B------:R-:W-:Y:S01]  /*2bc40*/  IMAD.WIDE.U32 R8, R8, 0x100, RZ ;  /* 0x0000010008087825 */ /* 0x000fe200078e00ff */
[----:B------:R-:W-:-:S02]  /*2bc50*/  PRMT R87, R50, 0x7770, RZ ;  /* 0x0000777032577816 */ /* 0x000fc400000000ff */
[----:B------:R-:W-:Y:S01]  /*2bc60*/  PRMT R50, R49, 0x7771, RZ ;  /* 0x0000777131327816 */ /* 0x000fe200000000ff */
[----:B------:R-:W-:Y:S01]  /*2bc70*/  IMAD.WIDE.U32 R56, R56, 0x10000, RZ ;  /* 0x0001000038387825 */ /* 0x000fe200078e00ff */
[----:B------:R-:W-:Y:S02]  /*2bc80*/  LOP3.LUT R87, R8, 0xff, R87, 0xf8, !PT ;  /* 0x000000ff08577812 */ /* 0x000fe400078ef857 */
[C---:B------:R-:W-:Y:S01]  /*2bc90*/  PRMT R8, R51.reuse, 0x7771, RZ ;  /* 0x0000777133087816 */ /* 0x040fe200000000ff */
[----:B------:R-:W-:Y:S01]  /*2bca0*/  IMAD.WIDE.U32 R84, R84, 0x1000000, RZ ;  /* 0x0100000054547825 */ /* 0x000fe200078e00ff */
[----:B------:R-:W-:-:S03]  /*2bcb0*/  PRMT R4, R51, 0x7770, RZ ;  /* 0x0000777033047816 */ /* 0x000fc600000000ff */
[----:B------:R-:W-:Y:S01]  /*2bcc0*/  IMAD.SHL.U32 R50, R50, 0x100, RZ ;  /* 0x0000010032327824 */ /* 0x000fe200078e00ff */
[----:B------:R-:W-:Y:S02]  /*2bcd0*/  LOP3.LUT R9, R85, R57, R9, 0xfe, !PT ;  /* 0x0000003955097212 */ /* 0x000fe400078efe09 */
[----:B------:R-:W-:Y:S01]  /*2bce0*/  LOP3.LUT R84, R84, R56, R87, 0xfe, !PT ;  /* 0x0000003854547212 */ /* 0x000fe200078efe57 */
[----:B------:R-:W-:Y:S01]  /*2bcf0*/  IMAD.MOV.U32 R87, RZ, RZ, R52 ;  /* 0x000000ffff577224 */ /* 0x000fe200078e0034 */
[----:B------:R-:W-:Y:S01]  /*2bd00*/  LOP3.LUT R54, R50, 0xff00, RZ, 0xc0, !PT ;  /* 0x0000ff0032367812 */ /* 0x000fe200078ec0ff */
[----:B------:R-:W-:Y:S01]  /*2bd10*/  IMAD.SHL.U32 R50, R8, 0x100, RZ ;  /* 0x0000010008327824 */ /* 0x000fe200078e00ff */
[----:B------:R-:W-:Y:S02]  /*2bd20*/  LOP3.LUT R85, R9, 0xff, R4, 0xf8, !PT ;  /* 0x000000ff09557812 */ /* 0x000fe400078ef804 */
[----:B------:R-:W-:Y:S02]  /*2bd30*/  PRMT R8, R49, 0x7772, RZ ;  /* 0x0000777231087816 */ /* 0x000fe400000000ff */
[----:B------:R-:W-:-:S02]  /*2bd40*/  PRMT R4, R51, 0x7772, RZ ;  /* 0x0000777233047816 */ /* 0x000fc400000000ff */
[----:B------:R-:W-:Y:S01]  /*2bd50*/  PRMT R9, R49, 0x7770, RZ ;  /* 0x0000777031097816 */ /* 0x000fe200000000ff */
[----:B------:R-:W-:Y:S01]  /*2bd60*/  IMAD.U32 R8, R8, 0x10000, RZ ;  /* 0x0001000008087824 */ /* 0x000fe200078e00ff */
[----:B------:R-:W-:Y:S01]  /*2bd70*/  LOP3.LUT R85, R85, 0xff00, R50, 0xf8, !PT ;  /* 0x0000ff0055557812 */ /* 0x000fe200078ef832 */
[----:B------:R-:W-:Y:S01]  /*2bd80*/  IMAD.U32 R4, R4, 0x10000, RZ ;  /* 0x0001000004047824 */ /* 0x000fe200078e00ff */
[----:B------:R-:W-:Y:S02]  /*2bd90*/  LOP3.LUT R9, R54, 0xff, R9, 0xf8, !PT ;  /* 0x000000ff36097812 */ /* 0x000fe400078ef809 */
[----:B-----5:R-:W-:Y:S02]  /*2bda0*/  PRMT R50, R22, 0x7771, RZ ;  /* 0x0000777116327816 */ /* 0x020fe400000000ff */
[----:B------:R-:W-:Y:S02]  /*2bdb0*/  LOP3.LUT R80, R9, 0xff0000, R8, 0xf8, !PT ;  /* 0x00ff000009507812 */ /* 0x000fe400078ef808 */
[----:B------:R-:W-:-:S02]  /*2bdc0*/  LOP3.LUT R85, R85, 0xff0000, R4, 0xf8, !PT ;  /* 0x00ff000055557812 */ /* 0x000fc400078ef804 */
[C---:B------:R-:W-:Y:S02]  /*2bdd0*/  PRMT R8, R22.reuse, 0x7772, RZ ;  /* 0x0000777216087816 */ /* 0x040fe400000000ff */
[----:B------:R-:W-:Y:S02]  /*2bde0*/  PRMT R56, R22, 0x7773, RZ ;  /* 0x0000777316387816 */ /* 0x000fe400000000ff */
[----:B------:R-:W-:Y:S01]  /*2bdf0*/  PRMT R4, R51, 0x7773, RZ ;  /* 0x0000777333047816 */ /* 0x000fe200000000ff */
[----:B------:R-:W-:Y:S01]  /*2be00*/  IMAD.WIDE.U32 R50, R50, 0x100, RZ ;  /* 0x0000010032327825 */ /* 0x000fe200078e00ff */
[----:B------:R-:W-:Y:S02]  /*2be10*/  PRMT R54, R23, 0x7770, RZ ;  /* 0x0000777017367816 */ /* 0x000fe400000000ff */
[----:B------:R-:W-:Y:S01]  /*2be20*/  PRMT R49, R49, 0x7773, RZ ;  /* 0x0000777331317816 */ /* 0x000fe200000000ff */
[----:B------:R-:W-:-:S04]  /*2be30*/  IMAD.WIDE.U32 R8, R8, 0x10000, RZ ;  /* 0x0001000008087825 */ /* 0x000fc800078e00ff */
[----:B------:R-:W-:-:S04]  /*2be40*/  IMAD.WIDE.U32 R56, R56, 0x1000000, RZ ;  /* 0x0100000038387825 */ /* 0x000fc800078e00ff */
[----:B------:R-:W-:Y:S01]  /*2be50*/  IMAD.SHL.U32 R58, R4, 0x1000000, RZ ;  /* 0x01000000043a7824 */ /* 0x000fe200078e00ff */
[----:B------:R-:W-:Y:S01]  /*2be60*/  PRMT R4, R21, 0x7771, RZ ;  /* 0x0000777115047816 */ /* 0x000fe200000000ff */
[----:B------:R-:W-:Y:S01]  /*2be70*/  IMAD.SHL.U32 R49, R49, 0x1000000, RZ ;  /* 0x0100000031317824 */ /* 0x000fe200078e00ff */
[----:B------:R-:W-:Y:S02]  /*2be80*/  LOP3.LUT R57, R57, R9, R51, 0xfe, !PT ;  /* 0x0000000939397212 */ /* 0x000fe400078efe33 */
[----:B------:R-:W-:Y:S01]  /*2be90*/  PRMT R51, R21, 0x7770, RZ ;  /* 0x0000777015337816 */ /* 0x000fe200000000ff */
[----:B------:R-:W-:Y:S01]  /*2bea0*/  IMAD.SHL.U32 R9, R4, 0x100, RZ ;  /* 0x0000010004097824 */ /* 0x000fe200078e00ff */
[----:B------:R-:W-:Y:S02]  /*2beb0*/  PRMT R4, R23, 0x7771, RZ ;  /* 0x0000777117047816 */ /* 0x000fe400000000ff */
[----:B------:R-:W-:Y:S02]  /*2bec0*/  LOP3.LUT R57, R57, 0xff, R54, 0xf8, !PT ;  /* 0x000000ff39397812 */ /* 0x000fe400078ef836 */
[----:B------:R-:W-:Y:S01]  /*2bed0*/  LOP3.LUT R54, R9, 0xff00, RZ, 0xc0, !PT ;  /* 0x0000ff0009367812 */ /* 0x000fe200078ec0ff */
[----:B------:R-:W-:Y:S01]  /*2bee0*/  IMAD.SHL.U32 R4, R4, 0x100, RZ ;  /* 0x0000010004047824 */ /* 0x000fe200078e00ff */
[----:B------:R-:W-:-:S02]  /*2bef0*/  PRMT R9, R21, 0x7772, RZ ;  /* 0x0000777215097816 */ /* 0x000fc400000000ff */
[----:B------:R-:W-:Y:S02]  /*2bf00*/  LOP3.LUT R54, R54, 0xff, R51, 0xf8, !PT ;  /* 0x000000ff36367812 */ /* 0x000fe400078ef833 */
[----:B------:R-:W-:Y:S01]  /*2bf10*/  LOP3.LUT R51, R57, 0xff00, R4, 0xf8, !PT ;  /* 0x0000ff0039337812 */ /* 0x000fe200078ef804 */
[----:B------:R-:W-:Y:S01]  /*2bf20*/  IMAD.U32 R9, R9, 0x10000, RZ ;  /* 0x0001000009097824 */ /* 0x000fe200078e00ff */
[C---:B------:R-:W-:Y:S02]  /*2bf30*/  PRMT R4, R23.reuse, 0x7772, RZ ;  /* 0x0000777217047816 */ /* 0x040fe400000000ff */
[----:B------:R-:W-:Y:S02]  /*2bf40*/  PRMT R23, R23, 0x7773, RZ ;  /* 0x0000777317177816 */ /* 0x000fe400000000ff */
[----:B------:R-:W-:Y:S01]  /*2bf50*/  PRMT R21, R21, 0x7773, RZ ;  /* 0x0000777315157816 */ /* 0x000fe200000000ff */
[----:B------:R-:W-:Y:S01]  /*2bf60*/  IMAD.U32 R4, R4, 0x10000, RZ ;  /* 0x0001000004047824 */ /* 0x000fe200078e00ff */
[----:B------:R-:W-:Y:S01]  /*2bf70*/  LOP3.LUT R54, R54, 0xff0000, R9, 0xf8, !PT ;  /* 0x00ff000036367812 */ /* 0x000fe200078ef809 */
[----:B------:R-:W-:Y:S01]  /*2bf80*/  IMAD.SHL.U32 R23, R23, 0x1000000, RZ ;  /* 0x0100000017177824 */ /* 0x000fe200078e00ff */
[----:B------:R-:W-:Y:S01]  /*2bf90*/  PRMT R9, R22, 0x7770, RZ ;  /* 0x0000777016097816 */ /* 0x000fe200000000ff */
[----:B------:R-:W-:Y:S01]  /*2bfa0*/  IMAD.SHL.U32 R21, R21, 0x1000000, RZ ;  /* 0x0100000015157824 */ /* 0x000fe200078e00ff */
[----:B------:R-:W-:-:S02]  /*2bfb0*/  LOP3.LUT R4, R51, 0xff0000, R4, 0xf8, !PT ;  /* 0x00ff000033047812 */ /* 0x000fc400078ef804 */
[----:B------:R-:W-:Y:S01]  /*2bfc0*/  LOP3.LUT R85, R58, R85, RZ, 0xfc, !PT ;  /* 0x000000553a557212 */ /* 0x000fe200078efcff */
[----:B-1----:R-:W-:Y:S01]  /*2bfd0*/  IMAD.U32 R58, RZ, RZ, UR24 ;  /* 0x00000018ff3a7e24 */ /* 0x002fe2000f8e00ff */
[----:B------:R-:W-:Y:S01]  /*2bfe0*/  LOP3.LUT R9, R50, 0xff, R9, 0xf8, !PT ;  /* 0x000000ff32097812 */ /* 0x000fe200078ef809 */
[----:B------:R-:W-:Y:S01]  /*2bff0*/  IMAD.MOV.U32 R50, RZ, RZ, R84 ;  /* 0x000000ffff327224 */ /* 0x000fe200078e0054 */
[----:B------:R-:W-:Y:S01]  /*2c000*/  LOP3.LUT R23, R23, R4, RZ, 0xfc, !PT ;  /* 0x0000000417177212 */ /* 0x000fe200078efcff */
[----:B------:R-:W-:Y:S01]  /*2c010*/  IMAD.MOV.U32 R51, RZ, RZ, R85 ;  /* 0x000000ffff337224 */ /* 0x000fe200078e0055 */
[----:B---3--:R-:W-:Y:S01]  /*2c020*/  PRMT R4, R25, 0x7771, RZ ;  /* 0x0000777119047816 */ /* 0x008fe200000000ff */
[----:B------:R-:W-:Y:S01]  /*2c030*/  IMAD.U32 R84, RZ, RZ, UR27 ;  /* 0x0000001bff547e24 */ /* 0x000fe2000f8e00ff */
[----:B------:R-:W-:Y:S02]  /*2c040*/  LOP3.LUT R21, R21, R54, RZ, 0xfc, !PT ;  /* 0x0000003615157212 */ /* 0x000fe400078efcff */
[----:B------:R-:W-:Y:S01]  /*2c050*/  LOP3.LUT R54, R56, R8, R9, 0xfe, !PT ;  /* 0x0000000838367212 */ /* 0x000fe200078efe09 */
[----:B------:R-:W-:Y:S01]  /*2c060*/  IMAD.SHL.U32 R4, R4, 0x100, RZ ;  /* 0x0000010004047824 */ /* 0x000fe200078e00ff */
[----:B------:R-:W-:Y:S01]  /*2c070*/  LOP3.LUT R49, R49, R80, RZ, 0xfc, !PT ;  /* 0x0000005031317212 */ /* 0x000fe200078efcff */
[----:B------:R-:W-:Y:S01]  /*2c080*/  IMAD.U32 R80, RZ, RZ, UR25 ;  /* 0x00000019ff507e24 */ /* 0x000fe2000f8e00ff */
[----:B------:R-:W-:-:S02]  /*2c090*/  PRMT R56, R26, 0x7771, RZ ;  /* 0x000077711a387816 */ /* 0x000fc400000000ff */
[C---:B------:R-:W-:Y:S01]  /*2c0a0*/  PRMT R8, R26.reuse, 0x7772, RZ ;  /* 0x000077721a087816 */ /* 0x040fe200000000ff */
[----:B------:R0:W-:Y:S01]  /*2c0b0*/  STL.128 [R1+0x3450], R48 ;  /* 0x0034503001007387 */ /* 0x0001e20000100c00 */
[----:B------:R-:W-:Y:S01]  /*2c0c0*/  PRMT R22, R26, 0x7773, RZ ;  /* 0x000077731a167816 */ /* 0x000fe200000000ff */
[----:B------:R-:W-:Y:S01]  /*2c0d0*/  IMAD.WIDE.U32 R56, R56, 0x100, RZ ;  /* 0x0000010038387825 */ /* 0x000fe200078e00ff */
[----:B------:R-:W-:Y:S02]  /*2c0e0*/  PRMT R85, R26, 0x7770, RZ ;  /* 0x000077701a557816 */ /* 0x000fe400000000ff */
[----:B------:R-:W-:Y:S01]  /*2c0f0*/  PRMT R26, R25, 0x7770, RZ ;  /* 0x00007770191a7816 */ /* 0x000fe200000000ff */
[----:B------:R-:W-:Y:S01]  /*2c100*/  IMAD.WIDE.U32 R8, R8, 0x10000, RZ ;  /* 0x0001000008087825 */ /* 0x000fe200078e00ff */
[----:B------:R-:W-:-:S03]  /*2c110*/  LOP3.LUT R85, R56, 0xff, R85, 0xf8, !PT ;  /* 0x000000ff38557812 */ /* 0x000fc600078ef855 */
[----:B0-----:R-:W-:Y:S01]  /*2c120*/  IMAD.WIDE.U32 R48, R22, 0x1000000, RZ ;  /* 0x0100000016307825 */ /* 0x001fe200078e00ff */
[----:B------:R-:W-:Y:S02]  /*2c130*/  LOP3.LUT R51, R4, 0xff00, RZ, 0xc0, !PT ;  /* 0x0000ff0004337812 */ /* 0x000fe400078ec0ff */
[----:B------:R-:W-:Y:S01]  /*2c140*/  PRMT R4, R27, 0x7771, RZ ;  /* 0x000077711b047816 */ /* 0x000fe200000000ff */
[----:B------:R-:W-:Y:S01]  /*2c150*/  IMAD.MOV.U32 R22, RZ, RZ, R54 ;  /* 0x000000ffff167224 */ /* 0x000fe200078e0036 */
[----:B------:R-:W-:Y:S02]  /*2c160*/  LOP3.LUT R56, R49, R9, R57, 0xfe, !PT ;  /* 0x0000000931387212 */ /* 0x000fe400078efe39 */
[----:B------:R-:W-:Y:S02]  /*2c170*/  PRMT R9, R27, 0x7770, RZ ;  /* 0x000077701b097816 */ /* 0x000fe400000000ff */
[----:B------:R0:W-:Y:S01]  /*2c180*/  STL.128 [R1+0x3460], R20 ;  /* 0x0034601401007387 */ /* 0x0001e20000100c00 */
[----:B------:R-:W-:-:S02]  /*2c190*/  LOP3.LUT R85, R48, R8, R85, 0xfe, !PT ;  /* 0x0000000830557212 */ /* 0x000fc400078efe55 */
[----:B------:R-:W-:Y:S02]  /*2c1a0*/  LOP3.LUT R49, R56, 0xff, R9, 0xf8, !PT ;  /* 0x000000ff38317812 */ /* 0x000fe400078ef809 */
[----:B------:R-:W-:Y:S02]  /*2c1b0*/  PRMT R9, R25, 0x7772, RZ ;  /* 0x0000777219097816 */ /* 0x000fe400000000ff */
[----:B------:R-:W-:Y:S02]  /*2c1c0*/  LOP3.LUT R26, R51, 0xff, R26, 0xf8, !PT ;  /* 0x000000ff331a7812 */ /* 0x000fe400078ef81a */
[----:B------:R-:W-:Y:S01]  /*2c1d0*/  PRMT R8, R30, 0x7773, RZ ;  /* 0x000077731e087816 */ /* 0x000fe200000000ff */
[----:B------:R-:W-:Y:S01]  /*2c1e0*/  IMAD.U32 R9, R9, 0x10000, RZ ;  /* 0x0001000009097824 */ /* 0x000fe200078e00ff */
[----:B------:R-:W-:Y:S02]  /*2c1f0*/  PRMT R25, R25, 0x7773, RZ ;  /* 0x0000777319197816 */ /* 0x000fe400000000ff */
[----:B------:R-:W-:Y:S01]  /*2c200*/  LOP3.LUT R54, R11, UR13, RZ, 0x3c, !PT ;  /* 0x0000000d0b367c12 */ /* 0x000fe2000f8e3cff */
[----:B------:R-:W-:Y:S01]  /*2c210*/  IMAD.U32 R11, RZ, RZ, UR15 ;  /* 0x0000000fff0b7e24 */ /* 0x000fe2000f8e00ff */
[----:B------:R-:W-:Y:S01]  /*2c220*/  LOP3.LUT R26, R26, 0xff0000, R9, 0xf8, !PT ;  /* 0x00ff00001a1a7812 */ /* 0x000fe200078ef809 */
[----:B0-----:R-:W-:Y:S01]  /*2c230*/  IMAD.SHL.U32 R20, R4, 0x100, RZ ;  /* 0x0000010004147824 */ /* 0x001fe200078e00ff */
[C---:B------:R-:W-:Y:S01]  /*2c240*/  PRMT R4, R27.reuse, 0x7772, RZ ;  /* 0x000077721b047816 */ /* 0x040fe200000000ff */
[----:B------:R-:W-:Y:S01]  /*2c250*/  IMAD.WIDE.U32 R8, R8, 0x1000000, RZ ;  /* 0x0100000008087825 */ /* 0x000fe200078e00ff */
[----:B------:R-:W-:-:S02]  /*2c260*/  PRMT R27, R27, 0x7773, RZ ;  /* 0x000077731b1b7816 */ /* 0x000fc400000000ff */
[----:B------:R-:W-:Y:S01]  /*2c270*/  LOP3.LUT R49, R49, 0xff00, R20, 0xf8, !PT ;  /* 0x0000ff0031317812 */ /* 0x000fe200078ef814 */
[----:B------:R-:W-:Y:S01]  /*2c280*/  IMAD.U32 R4, R4, 0x10000, RZ ;  /* 0x0001000004047824 */ /* 0x000fe200078e00ff */
[C---:B------:R-:W-:Y:S01]  /*2c290*/  PRMT R22, R30.reuse, 0x7771, RZ ;  /* 0x000077711e167816 */ /* 0x040fe200000000ff */
[----:B------:R-:W-:Y:S01]  /*2c2a0*/  IMAD.SHL.U32 R27, R27, 0x1000000, RZ ;  /* 0x010000001b1b7824 */ /* 0x000fe200078e00ff */
[----:B------:R-:W-:Y:S01]  /*2c2b0*/  PRMT R20, R30, 0x7772, RZ ;  /* 0x000077721e147816 */ /* 0x000fe200000000ff */
[----:B------:R-:W-:Y:S01]  /*2c2c0*/  IMAD.SHL.U32 R25, R25, 0x1000000, RZ ;  /* 0x0100000019197824 */ /* 0x000fe200078e00ff */
[----:B------:R-:W-:Y:S01]  /*2c2d0*/  LOP3.LUT R4, R49, 0xff0000, R4, 0xf8, !PT ;  /* 0x00ff000031047812 */ /* 0x000fe200078ef804 */
[----:B------:R-:W-:-:S03]  /*2c2e0*/  IMAD.WIDE.U32 R22, R22, 0x100, RZ ;  /* 0x0000010016167825 */ /* 0x000fc600078e00ff */
[----:B------:R-:W-:Y:S01]  /*2c2f0*/  LOP3.LUT R50, R27, R4, RZ, 0xfc, !PT ;  /* 0x000000041b327212 */ /* 0x000fe200078efcff */
[----:B------:R-:W-:Y:S01]  /*2c300*/  IMAD.WIDE.U32 R20, R20, 0x10000, RZ ;  /* 0x0001000014147825 */ /* 0x000fe200078e00ff */
[----:B------:R-:W-:Y:S02]  /*2c310*/  PRMT R4, R29, 0x7771, RZ ;  /* 0x000077711d047816 */ /* 0x000fe400000000ff */
[----:B------:R-:W-:Y:S02]  /*2c320*/  PRMT R27, R30, 0x7770, RZ ;  /* 0x000077701e1b7816 */ /* 0x000fe400000000ff */
[----:B------:R-:W-:Y:S01]  /*2c330*/  LOP3.LUT R23, R9, R21, R23, 0xfe, !PT ;  /* 0x0000001509177212 */ /* 0x000fe200078efe17 */
[----:B------:R-:W-:Y:S01]  /*2c340*/  IMAD.SHL.U32 R9, R4, 0x100, RZ ;  /* 0x0000010004097824 */ /* 0x000fe200078e00ff */
[----:B------:R-:W-:Y:S02]  /*2c350*/  PRMT R4, R31, 0x7771, RZ ;  /* 0x000077711f047816 */ /* 0x000fe400000000ff */
[----:B------:R-:W-:-:S02]  /*2c360*/  LOP3.LUT R25, R25, R26, RZ, 0xfc, !PT ;  /* 0x0000001a19197212 */ /* 0x000fc400078efcff */
[C---:B------:R-:W-:Y:S02]  /*2c370*/  PRMT R26, R31.reuse, 0x7770, RZ ;  /* 0x000077701f1a7816 */ /* 0x040fe400000000ff */
[----:B------:R-:W-:Y:S01]  /*2c380*/  LOP3.LUT R49, R22, 0xff, R27, 0xf8, !PT ;  /* 0x000000ff16317812 */ /* 0x000fe200078ef81b */
[----:B------:R-:W-:Y:S01]  /*2c390*/  IMAD.SHL.U32 R22, R4, 0x100, RZ ;  /* 0x0000010004167824 */ /* 0x000fe200078e00ff */
[----:B------:R-:W-:Y:S01]  /*2c3a0*/  PRMT R4, R31, 0x7772, RZ ;  /* 0x000077721f047816 */ /* 0x000fe200000000ff */
[----:B------:R-:W-:Y:S01]  /*2c3b0*/  IMAD.MOV.U32 R27, RZ, RZ, R50 ;  /* 0x000000ffff1b7224 */ /* 0x000fe200078e0032 */
[----:B------:R-:W-:Y:S02]  /*2c3c0*/  PRMT R21, R29, 0x7770, RZ ;  /* 0x000077701d157816 */ /* 0x000fe400000000ff */
[----:B------:R-:W-:Y:S01]  /*2c3d0*/  LOP3.LUT R48, R9, 0xff00, RZ, 0xc0, !PT ;  /* 0x0000ff0009307812 */ /* 0x000fe200078ec0ff */
[----:B------:R-:W-:Y:S01]  /*2c3e0*/  IMAD.U32 R4, R4, 0x10000, RZ ;  /* 0x0001000004047824 */ /* 0x000fe200078e00ff */
[----:B------:R-:W-:Y:S01]  /*2c3f0*/  LOP3.LUT R23, R23, 0xff, R26, 0xf8, !PT ;  /* 0x000000ff17177812 */ /* 0x000fe200078ef81a */
[----:B------:R-:W-:Y:S01]  /*2c400*/  IMAD.MOV.U32 R26, RZ, RZ, R85 ;  /* 0x000000ffff1a7224 */ /* 0x000fe200078e0055 */
[----:B------:R-:W-:Y:S01]  /*2c410*/  PRMT R9, R29, 0x7772, RZ ;  /* 0x000077721d097816 */ /* 0x000fe200000000ff */
[----:B------:R-:W-:Y:S01]  /*2c420*/  IMAD.MOV.U32 R85, RZ, RZ, R53 ;  /* 0x000000ffff557224 */ /* 0x000fe200078e0035 */
[----:B------:R-:W-:-:S02]  /*2c430*/  LOP3.LUT R48, R48, 0xff, R21, 0xf8, !PT ;  /* 0x000000ff30307812 */ /* 0x000fc400078ef815 */
[----:B------:R-:W-:Y:S01]  /*2c440*/  LOP3.LUT R21, R23, 0xff00, R22, 0xf8, !PT ;  /* 0x0000ff0017157812 */ /* 0x000fe200078ef816 */
[----:B------:R-:W-:Y:S01]  /*2c450*/  IMAD.U32 R9, R9, 0x10000, RZ ;  /* 0x0001000009097824 */ /* 0x000fe200078e00ff */
[----:B------:R-:W-:Y:S01]  /*2c460*/  LOP3.LUT R30, R8, R20, R49, 0xfe, !PT ;  /* 0x00000014081e7212 */ /* 0x000fe200078efe31 */
[----:B------:R0:W-:Y:S01]  /*2c470*/  STL.128 [R1+0x3470], R24 ;  /* 0x0034701801007387 */ /* 0x0001e20000100c00 */
[----:B------:R-:W-:Y:S02]  /*2c480*/  LOP3.LUT R22, R21, 0xff0000, R4, 0xf8, !PT ;  /* 0x00ff000015167812 */ /* 0x000fe400078ef804 */
[C---:B------:R-:W-:Y:S02]  /*2c490*/  PRMT R20, R34.reuse, 0x7771, RZ ;  /* 0x0000777122147816 */ /* 0x040fe400000000ff */
[C---:B------:R-:W-:Y:S02]  /*2c4a0*/  PRMT R8, R34.reuse, 0x7772, RZ ;  /* 0x0000777222087816 */ /* 0x040fe400000000ff */
[----:B------:R-:W-:Y:S01]  /*2c4b0*/  PRMT R4, R34, 0x7773, RZ ;  /* 0x0000777322047816 */ /* 0x000fe200000000ff */
[----:B------:R-:W-:Y:S01]  /*2c4c0*/  IMAD.WIDE.U32 R20, R20, 0x100, RZ ;  /* 0x0000010014147825 */ /* 0x000fe200078e00ff */
[----:B------:R-:W-:-:S02]  /*2c4d0*/  PRMT R29, R29, 0x7773, RZ ;  /* 0x000077731d1d7816 */ /* 0x000fc400000000ff */
[----:B------:R-:W-:Y:S01]  /*2c4e0*/  LOP3.LUT R23, R48, 0xff0000, R9, 0xf8, !PT ;  /* 0x00ff000030177812 */ /* 0x000fe200078ef809 */
[----:B------:R-:W-:Y:S01]  /*2c4f0*/  IMAD.WIDE.U32 R8, R8, 0x10000, RZ ;  /* 0x0001000008087825 */ /* 0x000fe200078e00ff */
[----:B------:R-:W-:-:S03]  /*2c500*/  PRMT R31, R31, 0x7773, RZ ;  /* 0x000077731f1f7816 */ /* 0x000fc600000000ff */
[----:B0-----:R-:W-:Y:S01]  /*2c510*/  IMAD.WIDE.U32 R24, R4, 0x1000000, RZ ;  /* 0x0100000004187825 */ /* 0x001fe200078e00ff */
[----:B------:R-:W-:Y:S02]  /*2c520*/  PRMT R4, R35, 0x7770, RZ ;  /* 0x0000777023047816 */ /* 0x000fe400000000ff */
[----:B------:R-:W-:Y:S01]  /*2c530*/  PRMT R26, R33, 0x7771, RZ ;  /* 0x00007771211a7816 */ /* 0x000fe200000000ff */
[----:B------:R-:W-:Y:S01]  /*2c540*/  IMAD.SHL.U32 R48, R29, 0x1000000, RZ ;  /* 0x010000001d307824 */ /* 0x000fe200078e00ff */
[----:B------:R-:W-:Y:S01]  /*2c550*/  LOP3.LUT R9, R25, R9, R21, 0xfe, !PT ;  /* 0x0000000919097212 */ /* 0x000fe200078efe15 */
[----:B------:R-:W-:Y:S01]  /*2c560*/  IMAD.SHL.U32 R31, R31, 0x1000000, RZ ;  /* 0x010000001f1f7824 */ /* 0x000fe200078e00ff */
[----:B------:R-:W-:Y:S01]  /*2c570*/  PRMT R21, R33, 0x7770, RZ ;  /* 0x0000777021157816 */ /* 0x000fe200000000ff */
[----:B------:R-:W-:Y:S01]  /*2c580*/  IMAD.SHL.U32 R26, R26, 0x100, RZ ;  /* 0x000001001a1a7824 */ /* 0x000fe200078e00ff */
[----:B------:R-:W-:Y:S02]  /*2c590*/  LOP3.LUT R29, R48, R23, RZ, 0xfc, !PT ;  /* 0x00000017301d7212 */ /* 0x000fe400078efcff */
[----:B------:R-:W-:-:S02]  /*2c5a0*/  LOP3.LUT R23, R9, 0xff, R4, 0xf8, !PT ;  /* 0x000000ff09177812 */ /* 0x000fc400078ef804 */
[----:B------:R-:W-:Y:S02]  /*2c5b0*/  PRMT R4, R35, 0x7771, RZ ;  /* 0x0000777123047816 */ /* 0x000fe400000000ff */
[----:B------:R-:W-:Y:S02]  /*2c5c0*/  LOP3.LUT R31, R31, R22, RZ, 0xfc, !PT ;  /* 0x000000161f1f7212 */ /* 0x000fe400078efcff */
[----:B------:R-:W-:Y:S01]  /*2c5d0*/  LOP3.LUT R22, R26, 0xff00, RZ, 0xc0, !PT ;  /* 0x0000ff001a167812 */ /* 0x000fe200078ec0ff */
[----:B------:R-:W-:Y:S01]  /*2c5e0*/  IMAD.SHL.U32 R4, R4, 0x100, RZ ;  /* 0x0000010004047824 */ /* 0x000fe200078e00ff */
[----:B------:R-:W-:Y:S01]  /*2c5f0*/  PRMT R9, R33, 0x7772, RZ ;  /* 0x0000777221097816 */ /* 0x000fe200000000ff */
[----:B------:R0:W-:Y:S01]  /*2c600*/  STL.128 [R1+0x3480], R28 ;  /* 0x0034801c01007387 */ /* 0x0001e20000100c00 */
[----:B------:R-:W-:Y:S02]  /*2c610*/  LOP3.LUT R22, R22, 0xff, R21, 0xf8, !PT ;  /* 0x000000ff16167812 */ /* 0x000fe400078ef815 */
[----:B------:R-:W-:Y:S01]  /*2c620*/  LOP3.LUT R21, R23, 0xff00, R4, 0xf8, !PT ;  /* 0x0000ff0017157812 */ /* 0x000fe200078ef804 */
[----:B------:R-:W-:Y:S01]  /*2c630*/  IMAD.U32 R9, R9, 0x10000, RZ ;  /* 0x0001000009097824 */ /* 0x000fe200078e00ff */
        /* <DEDUP_REMOVED lines=9> */
[----:B------:R-:W-:-:S02]  /*2c6d0*/  LOP3.LUT R9, R20, 0xff, R9, 0xf8, !PT ;  /* 0x000000ff14097812 */ /* 0x000fc400078ef809 */
[----:B------:R-:W-:Y:S02]  /*2c6e0*/  LOP3.LUT R33, R33, R22, RZ, 0xfc, !PT ;  /* 0x0000001621217212 */ /* 0x000fe400078efcff */
[----:B------:R-:W-:Y:S02]  /*2c6f0*/  LOP3.LUT R34, R24, R8, R9, 0xfe, !PT ;  /* 0x0000000818227212 */ /* 0x000fe400078efe09 */
[----:B------:R-:W-:Y:S02]  /*2c700*/  LOP3.LUT R35, R35, R4, RZ, 0xfc, !PT ;  /* 0x0000000423237212 */ /* 0x000fe400078efcff */
[C---:B------:R-:W-:Y:S02]  /*2c710*/  PRMT R8, R38.reuse, 0x7771, RZ ;  /* 0x0000777126087816 */ /* 0x040fe400000000ff */
[C---:B------:R-:W-:Y:S01]  /*2c720*/  PRMT R9, R38.reuse, 0x7772, RZ ;  /* 0x0000777226097816 */ /* 0x040fe200000000ff */
[----:B------:R0:W-:Y:S01]  /*2c730*/  STL.128 [R1+0x3490], R32 ;  /* 0x0034902001007387 */ /* 0x0001e20000100c00 */
[----:B------:R-:W-:Y:S01]  /*2c740*/  PRMT R22, R38, 0x7773, RZ ;  /* 0x0000777326167816 */ /* 0x000fe200000000ff */
[----:B------:R-:W-:Y:S01]  /*2c750*/  IMAD.WIDE.U32 R20, R8, 0x100, RZ ;  /* 0x0000010008147825 */ /* 0x000fe200078e00ff */
[----:B------:R-:W-:-:S02]  /*2c760*/  PRMT R4, R37, 0x7771, RZ ;  /* 0x0000777125047816 */ /* 0x000fc400000000ff */
[----:B------:R-:W-:Y:S01]  /*2c770*/  PRMT R38, R38, 0x7770, RZ ;  /* 0x0000777026267816 */ /* 0x000fe200000000ff */
[----:B------:R-:W-:-:S03]  /*2c780*/  IMAD.WIDE.U32 R8, R9, 0x10000, RZ ;  /* 0x0001000009087825 */ /* 0x000fc600078e00ff */
[----:B------:R-:W-:Y:S01]  /*2c790*/  LOP3.LUT R23, R20, 0xff, R38, 0xf8, !PT ;  /* 0x000000ff14177812 */ /* 0x000fe200078ef826 */
[----:B------:R-:W-:Y:S01]  /*2c7a0*/  IMAD.WIDE.U32 R24, R22, 0x1000000, RZ ;  /* 0x0100000016187825 */ /* 0x000fe200078e00ff */
[----:B------:R-:W-:-:S03]  /*2c7b0*/  PRMT R20, R37, 0x7772, RZ ;  /* 0x0000777225147816 */ /* 0x000fc600000000ff */
[----:B------:R-:W-:Y:S01]  /*2c7c0*/  IMAD.SHL.U32 R4, R4, 0x100, RZ ;  /* 0x0000010004047824 */ /* 0x000fe200078e00ff */
[----:B------:R-:W-:Y:S01]  /*2c7d0*/  LOP3.LUT R22, R25, R9, R21, 0xfe, !PT ;  /* 0x0000000919167212 */ /* 0x000fe200078efe15 */
[----:B------:R-:W-:Y:S01]  /*2c7e0*/  IMAD.U32 R20, R20, 0x10000, RZ ;  /* 0x0001000014147824 */ /* 0x000fe200078e00ff */
[C---:B------:R-:W-:Y:S02]  /*2c7f0*/  PRMT R9, R39.reuse, 0x7770, RZ ;  /* 0x0000777027097816 */ /* 0x040fe400000000ff */
[----:B------:R-:W-:Y:S02]  /*2c800*/  LOP3.LUT R26, R4, 0xff00, RZ, 0xc0, !PT ;  /* 0x0000ff00041a7812 */ /* 0x000fe400078ec0ff */
[----:B------:R-:W-:Y:S02]  /*2c810*/  PRMT R4, R39, 0x7771, RZ ;  /* 0x0000777127047816 */ /* 0x000fe400000000ff */
[C---:B------:R-:W-:Y:S02]  /*2c820*/  PRMT R21, R37.reuse, 0x7770, RZ ;  /* 0x0000777025157816 */ /* 0x040fe400000000ff */
[----:B------:R-:W-:-:S02]  /*2c830*/  PRMT R37, R37, 0x7773, RZ ;  /* 0x0000777325257816 */ /* 0x000fc400000000ff */
[----:B------:R-:W-:Y:S01]  /*2c840*/  LOP3.LUT R9, R22, 0xff, R9, 0xf8, !PT ;  /* 0x000000ff16097812 */ /* 0x000fe200078ef809 */
[----:B------:R-:W-:Y:S01]  /*2c850*/  IMAD.SHL.U32 R22, R4, 0x100, RZ ;  /* 0x0000010004167824 */ /* 0x000fe200078e00ff */
[----:B------:R-:W-:Y:S01]  /*2c860*/  LOP3.LUT R21, R26, 0xff, R21, 0xf8, !PT ;  /* 0x000000ff1a157812 */ /* 0x000fe200078ef815 */
[----:B------:R-:W-:Y:S01]  /*2c870*/  IMAD.SHL.U32 R37, R37, 0x1000000, RZ ;  /* 0x0100000025257824 */ /* 0x000fe200078e00ff */
[----:B------:R-:W-:Y:S02]  /*2c880*/  PRMT R4, R39, 0x7772, RZ ;  /* 0x0000777227047816 */ /* 0x000fe400000000ff */
[----:B------:R-:W-:Y:S02]  /*2c890*/  LOP3.LUT R20, R21, 0xff0000, R20, 0xf8, !PT ;  /* 0x00ff000015147812 */ /* 0x000fe400078ef814 */
[----:B------:R-:W-:Y:S01]  /*2c8a0*/  PRMT R39, R39, 0x7773, RZ ;  /* 0x0000777327277816 */ /* 0x000fe200000000ff */
[----:B------:R-:W-:Y:S01]  /*2c8b0*/  IMAD.U32 R4, R4, 0x10000, RZ ;  /* 0x0001000004047824 */ /* 0x000fe200078e00ff */
[----:B------:R-:W-:-:S02]  /*2c8c0*/  LOP3.LUT R9, R9, 0xff00, R22, 0xf8, !PT ;  /* 0x0000ff0009097812 */ /* 0x000fc400078ef816 */
[----:B------:R-:W-:Y:S01]  /*2c8d0*/  LOP3.LUT R38, R24, R8, R23, 0xfe, !PT ;  /* 0x0000000818267212 */ /* 0x000fe200078efe17 */
[----:B------:R-:W-:Y:S01]  /*2c8e0*/  IMAD.SHL.U32 R39, R39, 0x1000000, RZ ;  /* 0x0100000027277824 */ /* 0x000fe200078e00ff */
[----:B------:R-:W-:Y:S02]  /*2c8f0*/  LOP3.LUT R37, R37, R20, RZ, 0xfc, !PT ;  /* 0x0000001425257212 */ /* 0x000fe400078efcff */
[C---:B------:R-:W-:Y:S02]  /*2c900*/  PRMT R20, R42.reuse, 0x7771, RZ ;  /* 0x000077712a147816 */ /* 0x040fe400000000ff */
[C---:B------:R-:W-:Y:S02]  /*2c910*/  PRMT R22, R42.reuse, 0x7772, RZ ;  /* 0x000077722a167816 */ /* 0x040fe400000000ff */
[----:B------:R-:W-:Y:S01]  /*2c920*/  PRMT R24, R42, 0x7773, RZ ;  /* 0x000077732a187816 */ /* 0x000fe200000000ff */
[----:B------:R-:W-:Y:S01]  /*2c930*/  IMAD.WIDE.U32 R20, R20, 0x100, RZ ;  /* 0x0000010014147825 */ /* 0x000fe200078e00ff */
[----:B------:R-:W-:-:S02]  /*2c940*/  LOP3.LUT R4, R9, 0xff0000, R4, 0xf8, !PT ;  /* 0x00ff000009047812 */ /* 0x000fc400078ef804 */
        /* <DEDUP_REMOVED lines=8> */
[----:B------:R-:W-:Y:S01]  /*2c9d0*/  IMAD.SHL.U32 R9, R4, 0x100, RZ ;  /* 0x0000010004097824 */ /* 0x000fe200078e00ff */
[----:B------:R-:W-:-:S02]  /*2c9e0*/  LOP3.LUT R21, R25, R23, R21, 0xfe, !PT ;  /* 0x0000001719157212 */ /* 0x000fc400078efe15 */
        /* <DEDUP_REMOVED lines=8> */
[----:B------:R-:W-:Y:S02]  /*2ca70*/  PRMT R41, R41, 0x7773, RZ ;  /* 0x0000777329297816 */ /* 0x000fe400000000ff */
[----:B------:R-:W-:Y:S01]  /*2ca80*/  LOP3.LUT R8, R9, 0xff, R8, 0xf8, !PT ;  /* 0x000000ff09087812 */ /* 0x000fe200078ef808 */
[----:B------:R-:W-:Y:S01]  /*2ca90*/  IMAD.U32 R4, R4, 0x10000, RZ ;  /* 0x0001000004047824 */ /* 0x000fe200078e00ff */
[----:B------:R-:W-:Y:S01]  /*2caa0*/  LOP3.LUT R42, R24, R22, R42, 0xfe, !PT ;  /* 0x00000016182a7212 */ /* 0x000fe200078efe2a */
[----:B------:R-:W-:Y:S01]  /*2cab0*/  IMAD.SHL.U32 R41, R41, 0x1000000, RZ ;  /* 0x0100000029297824 */ /* 0x000fe200078e00ff */
[----:B------:R-:W-:Y:S02]  /*2cac0*/  LOP3.LUT R23, R20, 0xff00, R23, 0xf8, !PT ;  /* 0x0000ff0014177812 */ /* 0x000fe400078ef817 */
[----:B------:R-:W-:Y:S02]  /*2cad0*/  LOP3.LUT R24, R8, 0xff0000, R21, 0xf8, !PT ;  /* 0x00ff000008187812 */ /* 0x000fe400078ef815 */
[----:B------:R-:W-:-:S02]  /*2cae0*/  PRMT R43, R43, 0x7773, RZ ;  /* 0x000077732b2b7816 */ /* 0x000fc400000000ff */
[C---:B------:R-:W-:Y:S02]  /*2caf0*/  PRMT R22, R46.reuse, 0x7771, RZ ;  /* 0x000077712e167816 */ /* 0x040fe400000000ff */
[C---:B------:R-:W-:Y:S01]  /*2cb00*/  PRMT R8, R46.reuse, 0x7772, RZ ;  /* 0x000077722e087816 */ /* 0x040fe200000000ff */
[----:B------:R-:W-:Y:S01]  /*2cb10*/  IMAD.SHL.U32 R43, R43, 0x1000000, RZ ;  /* 0x010000002b2b7824 */ /* 0x000fe200078e00ff */
[----:B------:R-:W-:Y:S02]  /*2cb20*/  PRMT R20, R46, 0x7773, RZ ;  /* 0x000077732e147816 */ /* 0x000fe400000000ff */
[----:B------:R-:W-:Y:S01]  /*2cb30*/  LOP3.LUT R4, R23, 0xff0000, R4, 0xf8, !PT ;  /* 0x00ff000017047812 */ /* 0x000fe200078ef804 */
[----:B------:R-:W-:Y:S01]  /*2cb40*/  IMAD.WIDE.U32 R22, R22, 0x100, RZ ;  /* 0x0000010016167825 */ /* 0x000fe200078e00ff */
[----:B------:R-:W-:Y:S02]  /*2cb50*/  LOP3.LUT R41, R41, R24, RZ, 0xfc, !PT ;  /* 0x0000001829297212 */ /* 0x000fe400078efcff */
[----:B------:R-:W-:Y:S01]  /*2cb60*/  PRMT R24, R45, 0x7771, RZ ;  /* 0x000077712d187816 */ /* 0x000fe200000000ff */
[----:B------:R-:W-:Y:S01]  /*2cb70*/  IMAD.WIDE.U32 R8, R8, 0x10000, RZ ;  /* 0x0001000008087825 */ /* 0x000fe200078e00ff */
[----:B------:R-:W-:-:S02]  /*2cb80*/  LOP3.LUT R43, R43, R4, RZ, 0xfc, !PT ;  /* 0x000000042b2b7212 */ /* 0x000fc400078efcff */
[----:B------:R-:W-:Y:S01]  /*2cb90*/  PRMT R25, R46, 0x7770, RZ ;  /* 0x000077702e197816 */ /* 0x000fe200000000ff */
[----:B------:R-:W-:Y:S01]  /*2cba0*/  IMAD.WIDE.U32 R20, R20, 0x1000000, RZ ;  /* 0x0100000014147825 */ /* 0x000fe200078e00ff */
[----:B------:R-:W-:Y:S01]  /*2cbb0*/  PRMT R4, R47, 0x7770, RZ ;  /* 0x000077702f047816 */ /* 0x000fe200000000ff */
[----:B------:R0:W-:Y:S01]  /*2cbc0*/  STL.128 [R1+0x34b0], R40 ;  /* 0x0034b02801007387 */ /* 0x0001e20000100c00 */
[----:B------:R-:W-:Y:S01]  /*2cbd0*/  LOP3.LUT R25, R22, 0xff, R25, 0xf8, !PT ;  /* 0x000000ff16197812 */ /* 0x000fe200078ef819 */
[----:B------:R-:W-:Y:S01]  /*2cbe0*/  IMAD.SHL.U32 R24, R24, 0x100, RZ ;  /* 0x0000010018187824 */ /* 0x000fe200078e00ff */
[----:B------:R-:W-:Y:S02]  /*2cbf0*/  LOP3.LUT R9, R21, R9, R23, 0xfe, !PT ;  /* 0x0000000915097212 */ /* 0x000fe400078efe17 */
[----:B------:R-:W-:Y:S02]  /*2cc00*/  PRMT R21, R45, 0x7770, RZ ;  /* 0x000077702d157816 */ /* 0x000fe400000000ff */
[----:B------:R-:W-:-:S02]  /*2cc10*/  LOP3.LUT R22, R9, 0xff, R4, 0xf8, !PT ;  /* 0x000000ff09167812 */ /* 0x000fc400078ef804 */
[----:B------:R-:W-:Y:S02]  /*2cc20*/  LOP3.LUT R24, R24, 0xff00, RZ, 0xc0, !PT ;  /* 0x0000ff0018187812 */ /* 0x000fe400078ec0ff */
[----:B------:R-:W-:Y:S02]  /*2cc30*/  PRMT R4, R47, 0x7771, RZ ;  /* 0x000077712f047816 */ /* 0x000fe400000000ff */
[----:B------:R-:W-:Y:S02]  /*2cc40*/  LOP3.LUT R24, R24, 0xff, R21, 0xf8, !PT ;  /* 0x000000ff18187812 */ /* 0x000fe400078ef815 */
[----:B------:R-:W-:Y:S01]  /*2cc50*/  PRMT R9, R45, 0x7772, RZ ;  /* 0x000077722d097816 */ /* 0x000fe200000000ff */
[----:B------:R-:W-:Y:S01]  /*2cc60*/  IMAD.SHL.U32 R21, R4, 0x100, RZ ;  /* 0x0000010004157824 */ /* 0x000fe200078e00ff */
[----:B------:R-:W-:Y:S02]  /*2cc70*/  PRMT R4, R47, 0x7772, RZ ;  /* 0x000077722f047816 */ /* 0x000fe400000000ff */
        /* <DEDUP_REMOVED lines=12> */
[----:B------:R-:W-:Y:S01]  /*2cd40*/  LOP3.LUT R45, R45, R22, RZ, 0xfc, !PT ;  /* 0x000000162d2d7212 */ /* 0x000fe200078efcff */
[----:B------:R-:W-:Y:S01]  /*2cd50*/  IMAD.U32 R8, RZ, RZ, UR21 ;  /* 0x00000015ff087e24 */ /* 0x000fe2000f8e00ff */
[----:B------:R-:W-:Y:S01]  /*2cd60*/  LOP3.LUT R47, R47, R4, RZ, 0xfc, !PT ;  /* 0x000000042f2f7212 */ /* 0x000fe200078efcff */
[----:B------:R-:W-:Y:S01]  /*2cd70*/  IMAD.U32 R4, RZ, RZ, UR20 ;  /* 0x00000014ff047e24 */ /* 0x000fe2000f8e00ff */
[----:B------:R-:W-:Y:S01]  /*2cd80*/  LOP3.LUT R21, R10, UR12, RZ, 0x3c, !PT ;  /* 0x0000000c0a157c12 */ /* 0x000fe2000f8e3cff */
[----:B------:R-:W-:-:S02]  /*2cd90*/  IMAD.U32 R10, RZ, RZ, UR23 ;  /* 0x00000017ff0a7e24 */ /* 0x000fc4000f8e00ff */
[----:B------:R0:W-:Y:S05]  /*2cda0*/  STL.128 [R1+0x34c0], R44 ;  /* 0x0034c02c01007387 */ /* 0x0001ea0000100c00 */
.L_x_168:
        /* <DEDUP_REMOVED lines=16> */
[----:B0-----:R-:W5:Y:S01]  /*2ceb0*/  LDL.64 R30, [UR20] ;  /* 0x00000014ff1e7983 */ /* 0x001f620008100a00 */
[----:B------:R-:W0:Y:S03]  /*2cec0*/  LDCU.U8 UR14, c[0x3][UR12+0x5] ;  /* 0x00c000a00c0e77ac */ /* 0x000e260008000000 */
[----:B------:R-:W5:Y:S01]  /*2ced0*/  LDL.64 R28, [UR18] ;  /* 0x00000012ff1c7983 */ /* 0x000f620008100a00 */
[----:B------:R-:W0:Y:S01]  /*2cee0*/  LDCU.U8 UR15, c[0x3][UR12+0x7] ;  /* 0x00c000e00c0f77ac */ /* 0x000e220008000000 */
[----:B-1----:R-:W-:-:S02]  /*2cef0*/  ULEA UR13, UR13, UR7, 0x3 ;  /* 0x000000070d0d7291 */ /* 0x002fc4000f8e18ff */
[----:B0-----:R-:W-:-:S07]  /*2cf00*/  ULEA UR14, UR14, UR7, 0x3 ;  /* 0x000000070e0e7291 */ /* 0x001fce000f8e18ff */
[----:B------:R-:W5:Y:S04]  /*2cf10*/  LDL.64 R32, [UR13] ;  /* 0x0000000dff207983 */ /* 0x000f680008100a00 */
[----:B------:R-:W5:Y:S01]  /*2cf20*/  LDL.64 R34, [UR14] ;  /* 0x0000000eff227983 */ /* 0x000f620008100a00 */
[----:B------:R-:W0:Y:S01]  /*2cf30*/  LDCU.U8 UR13, c[0x3][UR12+0x8] ;  /* 0x00c001000c0d77ac */ /* 0x000e220008000000 */
[----:B------:R-:W-:Y:S01]  /*2cf40*/  ULEA UR15, UR15, UR7, 0x3 ;  /* 0x000000070f0f7291 */ /* 0x000fe2000f8e18ff */
        /* <DEDUP_REMOVED lines=33> */
[----:B--2---:R-:W-:Y:S02]  /*2d160*/  IADD3 R101, P2, P3, R14, R5, R26 ;  /* 0x000000050e657210 */ /* 0x004fe40007b5e01a */
[----:B------:R-:W-:Y:S02]  /*2d170*/  SHF.L.W.U32.HI R23, R12, 0x8, R23 ;  /* 0x000000080c177819 */ /* 0x000fe40000010e17 */
[----:B---3--:R-:W-:Y:S02]  /*2d180*/  IADD3 R13, P0, P1, R90, R85, R24 ;  /* 0x000000555a0d7210 */ /* 0x008fe4000791e018 */
[----:B-----5:R-:W-:Y:S02]  /*2d190*/  IADD3 R89, P4, P5, R16, R81, R28 ;  /* 0x0000005110597210 */ /* 0x020fe40007d9e01c */
[----:B------:R-:W-:-:S02]  /*2d1a0*/  IADD3.X R103, PT, PT, R15, R79, R27, P2, P3 ;  /* 0x0000004f0f677210 */ /* 0x000fc400017e641b */
[----:B------:R-:W-:Y:S02]  /*2d1b0*/  IADD3.X R25, PT, PT, R91, R23, R25, P0, P1 ;  /* 0x000000175b197210 */ /* 0x000fe400007e2419 */
[----:B------:R-:W-:Y:S02]  /*2d1c0*/  IADD3.X R91, PT, PT, R17, R83, R29, P4, P5 ;  /* 0x00000053115b7210 */ /* 0x000fe400027ea41d */
[----:B------:R-:W-:Y:S02]  /*2d1d0*/  LOP3.LUT R99, R84, R103, RZ, 0x3c, !PT ;  /* 0x0000006754637212 */ /* 0x000fe400078e3cff */
[----:B------:R-:W-:Y:S02]  /*2d1e0*/  LOP3.LUT R26, R88, R91, RZ, 0x3c, !PT ;  /* 0x0000005b581a7212 */ /* 0x000fe400078e3cff */
[----:B------:R-:W-:Y:S02]  /*2d1f0*/  LOP3.LUT R97, R82, R101, RZ, 0x3c, !PT ;  /* 0x0000006552617212 */ /* 0x000fe400078e3cff */
[----:B------:R-:W-:-:S02]  /*2d200*/  IADD3 R93, P0, PT, R58, R99, RZ ;  /* 0x000000633a5d7210 */ /* 0x000fc40007f1e0ff */
[----:B------:R-:W-:Y:S02]  /*2d210*/  IADD3 R55, P2, P3, R18, R55, R30 ;  /* 0x0000003712377210 */ /* 0x000fe40007b5e01e */
[----:B------:R-:W-:Y:S02]  /*2d220*/  LOP3.LUT R5, R86, R89, RZ, 0x3c, !PT ;  /* 0x0000005956057212 */ /* 0x000fe400078e3cff */
[----:B------:R-:W-:Y:S01]  /*2d230*/  IADD3 R81, P1, PT, R9, R26, RZ ;  /* 0x0000001a09517210 */ /* 0x000fe20007f3e0ff */
[----:B------:R-:W-:Y:S01]  /*2d240*/  IMAD.X R95, R80, 0x1, R97, P0 ;  /* 0x00000001505f7824 */ /* 0x000fe200000e0661 */
[----:B------:R-:W-:Y:S02]  /*2d250*/  LOP3.LUT R12, R54, R13, RZ, 0x3c, !PT ;  /* 0x0000000d360c7212 */ /* 0x000fe400078e3cff */
[----:B------:R-:W-:Y:S01]  /*2d260*/  LOP3.LUT R27, R22, R25, RZ, 0x3c, !PT ;  /* 0x00000019161b7212 */ /* 0x000fe200078e3cff */
[----:B------:R-:W-:Y:S01]  /*2d270*/  IMAD.X R83, R10, 0x1, R5, P1 ;  /* 0x000000010a537824 */ /* 0x000fe200008e0605 */
[----:B------:R-:W-:-:S02]  /*2d280*/  IADD3.X R79, PT, PT, R19, R59, R31, P2, P3 ;  /* 0x0000003b134f7210 */ /* 0x000fc400017e641f */
[----:B------:R-:W-:Y:S02]  /*2d290*/  SHF.L.W.U32.HI R22, R27, 0x10, R12 ;  /* 0x000000101b167819 */ /* 0x000fe40000010e0c */
[----:B------:R-:W-:Y:S02]  /*2d2a0*/  LOP3.LUT R9, R14, R93, RZ, 0x3c, !PT ;  /* 0x0000005d0e097212 */ /* 0x000fe400078e3cff */
[----:B------:R-:W-:Y:S02]  /*2d2b0*/  SHF.L.W.U32.HI R12, R12, 0x10, R27 ;  /* 0x000000100c0c7819 */ /* 0x000fe40000010e1b */
[----:B------:R-:W-:Y:S02]  /*2d2c0*/  LOP3.LUT R14, R15, R95, RZ, 0x3c, !PT ;  /* 0x0000005f0f0e7212 */ /* 0x000fe400078e3cff */
[----:B------:R-:W-:Y:S02]  /*2d2d0*/  LOP3.LUT R28, R8, R79, RZ, 0x3c, !PT ;  /* 0x0000004f081c7212 */ /* 0x000fe400078e3cff */
[----:B------:R-:W-:-:S02]  /*2d2e0*/  LOP3.LUT R27, R16, R81, RZ, 0x3c, !PT ;  /* 0x00000051101b7212 */ /* 0x000fc400078e3cff */
[----:B------:R-:W-:Y:S02]  /*2d2f0*/  LOP3.LUT R16, R17, R83, RZ, 0x3c, !PT ;  /* 0x0000005311107212 */ /* 0x000fe400078e3cff */
[----:B------:R-:W-:Y:S02]  /*2d300*/  SHF.L.W.U32.HI R8, R9, 0x8, R14 ;  /* 0x0000000809087819 */ /* 0x000fe40000010e0e */
[----:B------:R-:W-:Y:S02]  /*2d310*/  LOP3.LUT R24, R4, R55, RZ, 0x3c, !PT ;  /* 0x0000003704187212 */ /* 0x000fe400078e3cff */
[----:B------:R-:W-:Y:S02]  /*2d320*/  IADD3 R31, P2, PT, R20, R28, RZ ;  /* 0x0000001c141f7210 */ /* 0x000fe40007f5e0ff */
[----:B------:R-:W-:Y:S02]  /*2d330*/  SHF.L.W.U32.HI R29, R27, 0x8, R16 ;  /* 0x000000081b1d7819 */ /* 0x000fe40000010e10 */
[----:B------:R-:W-:Y:S01]  /*2d340*/  SHF.L.W.U32.HI R17, R14, 0x8, R9 ;  /* 0x000000080e117819 */ /* 0x000fe20000010e09 */
[----:B------:R-:W-:Y:S01]  /*2d350*/  IMAD.X R59, R11, 0x1, R24, P2 ;  /* 0x000000010b3b7824 */ /* 0x000fe200010e0618 */
[----:B------:R-:W-:-:S02]  /*2d360*/  IADD3 R30, P0, P1, R101, R8, R32 ;  /* 0x00000008651e7210 */ /* 0x000fc4000791e020 */
[----:B------:R-:W-:Y:S02]  /*2d370*/  SHF.L.W.U32.HI R27, R16, 0x8, R27 ;  /* 0x00000008101b7819 */ /* 0x000fe40000010e1b */
[----:B------:R-:W-:Y:S02]  /*2d380*/  IADD3 R15, P2, P3, R89, R29, R34 ;  /* 0x0000001d590f7210 */ /* 0x000fe40007b5e022 */
[----:B------:R-:W-:Y:S02]  /*2d390*/  IADD3.X R34, PT, PT, R103, R17, R33, P0, P1 ;  /* 0x0000001167227210 */ /* 0x000fe400007e2421 */
[----:B------:R-:W-:Y:S02]  /*2d3a0*/  IADD3.X R35, PT, PT, R91, R27, R35, P2, P3 ;  /* 0x0000001b5b237210 */ /* 0x000fe400017e6423 */
[----:B------:R-:W-:Y:S02]  /*2d3b0*/  LOP3.LUT R11, R18, R31, RZ, 0x3c, !PT ;  /* 0x0000001f120b7212 */ /* 0x000fe400078e3cff */
[----:B------:R-:W-:-:S02]  /*2d3c0*/  LOP3.LUT R18, R99, R30, RZ, 0x3c, !PT ;  /* 0x0000001e63127212 */ /* 0x000fc400078e3cff */
[----:B------:R-:W-:Y:S02]  /*2d3d0*/  LOP3.LUT R9, R97, R34, RZ, 0x3c, !PT ;  /* 0x0000002261097212 */ /* 0x000fe400078e3cff */
[----:B------:R-:W-:Y:S02]  /*2d3e0*/  LOP3.LUT R4, R19, R59, RZ, 0x3c, !PT ;  /* 0x0000003b13047212 */ /* 0x000fe400078e3cff */
[----:B------:R-:W-:Y:S02]  /*2d3f0*/  LOP3.LUT R16, R26, R15, RZ, 0x3c, !PT ;  /* 0x0000000f1a107212 */ /* 0x000fe400078e3cff */
[----:B------:R-:W-:Y:S02]  /*2d400*/  LOP3.LUT R19, R5, R35, RZ, 0x3c, !PT ;  /* 0x0000002305137212 */ /* 0x000fe400078e3cff */
[----:B------:R-:W-:Y:S02]  /*2d410*/  SHF.L.W.U32.HI R20, R9, 0x10, R18 ;  /* 0x0000001009147819 */ /* 0x000fe40000010e12 */
[----:B------:R-:W-:-:S02]  /*2d420*/  SHF.L.W.U32.HI R18, R18, 0x10, R9 ;  /* 0x0000001012127819 */ /* 0x000fc40000010e09 */
[----:B------:R-:W-:Y:S02]  /*2d430*/  SHF.L.W.U32.HI R14, R16, 0x10, R19 ;  /* 0x00000010100e7819 */ /* 0x000fe40000010e13 */
[----:B------:R-:W-:Y:S02]  /*2d440*/  IADD3 R5, P0, PT, R18, R93, RZ ;  /* 0x0000005d12057210 */ /* 0x000fe40007f1e0ff */
[----:B------:R-:W-:Y:S02]  /*2d450*/  SHF.L.W.U32.HI R10, R11, 0x8, R4 ;  /* 0x000000080b0a7819 */ /* 0x000fe40000010e04 */
[----:B------:R-:W-:Y:S02]  /*2d460*/  SHF.L.W.U32.HI R16, R19, 0x10, R16 ;  /* 0x0000001013107819 */ /* 0x000fe40000010e10 */
[----:B------:R-:W-:Y:S02]  /*2d470*/  IADD3 R32, P1, PT, R14, R81, RZ ;  /* 0x000000510e207210 */ /* 0x000fe40007f3e0ff */
[----:B------:R-:W-:Y:S01]  /*2d480*/  SHF.L.W.U32.HI R11, R4, 0x8, R11 ;  /* 0x00000008040b7819 */ /* 0x000fe20000010e0b */
[----:B------:R-:W-:Y:S01]  /*2d490*/  IMAD.X R4, R20, 0x1, R95, P0 ;  /* 0x0000000114047824 */ /* 0x000fe200000e065f */
[----:B------:R-:W-:Y:S01]  /*2d4a0*/  IADD3 R9, P2, P3, R55, R10, R36 ;  /* 0x0000000a37097210 */ /* 0x000fe20007b5e024 */
[----:B------:R-:W-:Y:S01]  /*2d4b0*/  IMAD.X R33, R16, 0x1, R83, P1 ;  /* 0x0000000110217824 */ /* 0x000fe200008e0653 */
[----:B------:R-:W-:-:S02]  /*2d4c0*/  LOP3.LUT R26, R8, R5, RZ, 0x3c, !PT ;  /* 0x00000005081a7212 */ /* 0x000fc400078e3cff */
        /* <DEDUP_REMOVED lines=11> */
[----:B------:R-:W-:-:S02]  /*2d580*/  IADD3 R55, P2, P3, R26, R13, R38 ;  /* 0x0000000d1a377210 */ /* 0x000fc40007b5e026 */
[----:B------:R-:W-:Y:S02]  /*2d590*/  SHF.L.W.U32.HI R28, R17, 0x10, R28 ;  /* 0x00000010111c7819 */ /* 0x000fe40000010e1c */
[----:B------:R-:W-:Y:S02]  /*2d5a0*/  IADD3 R17, P1, PT, R8, R31, RZ ;  /* 0x0000001f08117210 */ /* 0x000fe40007f3e0ff */
[----:B------:R-:W-:Y:S02]  /*2d5b0*/  IADD3.X R39, PT, PT, R19, R25, R39, P2, P3 ;  /* 0x0000001913277210 */ /* 0x000fe400017e6427 */
[----:B------:R-:W-:Y:S02]  /*2d5c0*/  IADD3 R38, P0, PT, R12, R87, RZ ;  /* 0x000000570c267210 */ /* 0x000fe40007f1e0ff */
[----:B------:R-:W-:Y:S01]  /*2d5d0*/  IADD3 R13, P4, P5, R29, R30, R40 ;  /* 0x0000001e1d0d7210 */ /* 0x000fe20007d9e028 */
[C---:B------:R-:W-:Y:S01]  /*2d5e0*/  IMAD.X R30, R28.reuse, 0x1, R59, P1 ;  /* 0x000000011c1e7824 */ /* 0x040fe200008e063b */
        /* <DEDUP_REMOVED lines=8> */
[----:B------:R-:W-:Y:S01]  /*2d670*/  LOP3.LUT R24, R22, R41, RZ, 0x3c, !PT ;  /* 0x0000002916187212 */ /* 0x000fe200078e3cff */
[----:B------:R-:W-:Y:S01]  /*2d680*/  IMAD.X R36, R36, 0x1, R33, P0 ;  /* 0x0000000124247824 */ /* 0x000fe200000e0621 */
[----:B------:R-:W-:-:S02]  /*2d690*/  SHF.L.W.U32.HI R23, R11, 0x1, R10 ;  /* 0x000000010b177819 */ /* 0x000fc40000010e0a */
[----:B------:R-:W-:Y:S02]  /*2d6a0*/  LOP3.LUT R85, R85, R38, RZ, 0x3c, !PT ;  /* 0x0000002655557212 */ /* 0x000fe400078e3cff */
[----:B------:R-:W-:Y:S02]  /*2d6b0*/  SHF.L.W.U32.HI R21, R10, 0x1, R11 ;  /* 0x000000010a157819 */ /* 0x000fe40000010e0b */
[----:B------:R-:W-:Y:S02]  /*2d6c0*/  IADD3 R24, P1, PT, R24, R17, RZ ;  /* 0x0000001118187210 */ /* 0x000fe40007f3e0ff */
[----:B------:R-:W-:Y:S02]  /*2d6d0*/  LOP3.LUT R11, R12, R13, RZ, 0x3c, !PT ;  /* 0x0000000d0c0b7212 */ /* 0x000fe400078e3cff */
[----:B------:R-:W-:Y:S02]  /*2d6e0*/  IADD3 R15, P2, P3, R23, R15, R42 ;  /* 0x0000000f170f7210 */ /* 0x000fe40007b5e02a */
[----:B------:R-:W-:-:S02]  /*2d6f0*/  SHF.L.W.U32.HI R17, R34, 0x1, R85 ;  /* 0x0000000122117819 */ /* 0x000fc40000010e55 */
[----:B------:R-:W-:Y:S02]  /*2d700*/  LOP3.LUT R25, R26, R31, RZ, 0x3c, !PT ;  /* 0x0000001f1a197212 */ /* 0x000fe400078e3cff */
[----:B------:R-:W-:Y:S01]  /*2d710*/  LOP3.LUT R26, R19, R36, RZ, 0x3c, !PT ;  /* 0x00000024131a7212 */ /* 0x000fe200078e3cff */
[----:B------:R-:W-:Y:S01]  /*2d720*/  IMAD.X R11, R11, 0x1, R30, P1 ;  /* 0x000000010b0b7824 */ /* 0x000fe200008e061e */
[----:B------:R-:W-:Y:S02]  /*2d730*/  IADD3.X R43, PT, PT, R21, R35, R43, P2, P3 ;  /* 0x00000023152b7210 */ /* 0x000fe400017e642b */
[----:B------:R-:W-:Y:S02]  /*2d740*/  SHF.L.W.U32.HI R10, R85, 0x1, R34 ;  /* 0x00000001550a7819 */ /* 0x000fe40000010e22 */
[----:B------:R-:W-:Y:S02]  /*2d750*/  IADD3 R35, P0, P1, R17, R9, R44 ;  /* 0x0000000911237210 */ /* 0x000fe4000791e02c */
[----:B------:R-:W-:-:S02]  /*2d760*/  SHF.L.W.U32.HI R19, R26, 0x8, R25 ;  /* 0x000000081a137819 */ /* 0x000fc40000010e19 */
[----:B------:R-:W-:Y:S02]  /*2d770*/  SHF.L.W.U32.HI R25, R25, 0x8, R26 ;  /* 0x0000000819197819 */ /* 0x000fe40000010e1a */
[----:B------:R-:W-:Y:S02]  /*2d780*/  IADD3.X R37, PT, PT, R10, R37, R45, P0, P1 ;  /* 0x000000250a257210 */ /* 0x000fe400007e242d */
[----:B------:R-:W-:Y:S02]  /*2d790*/  LOP3.LUT R32, R20, R43, RZ, 0x3c, !PT ;  /* 0x0000002b14207212 */ /* 0x000fe400078e3cff */
[----:B------:R-:W-:Y:S02]  /*2d7a0*/  IADD3 R87, P0, P1, R55, R25, R46 ;  /* 0x0000001937577210 */ /* 0x000fe4000791e02e */
[----:B------:R-:W-:Y:S02]  /*2d7b0*/  LOP3.LUT R58, R16, R37, RZ, 0x3c, !PT ;  /* 0x00000025103a7212 */ /* 0x000fe400078e3cff */
[----:B------:R-:W-:-:S02]  /*2d7c0*/  LOP3.LUT R29, R29, R24, RZ, 0x3c, !PT ;  /* 0x000000181d1d7212 */ /* 0x000fc400078e3cff */
[----:B------:R-:W-:Y:S02]  /*2d7d0*/  LOP3.LUT R30, R27, R11, RZ, 0x3c, !PT ;  /* 0x0000000b1b1e7212 */ /* 0x000fe400078e3cff */
[----:B------:R-:W-:Y:S02]  /*2d7e0*/  IADD3 R32, P2, PT, R32, R38, RZ ;  /* 0x0000002620207210 */ /* 0x000fe40007f5e0ff */
[----:B------:R-:W-:Y:S02]  /*2d7f0*/  LOP3.LUT R34, R18, R15, RZ, 0x3c, !PT ;  /* 0x0000000f12227212 */ /* 0x000fe400078e3cff */
[----:B------:R-:W-:Y:S02]  /*2d800*/  IADD3.X R85, PT, PT, R39, R19, R47, P0, P1 ;  /* 0x0000001327557210 */ /* 0x000fe400007e242f */
[----:B------:R-:W-:Y:S02]  /*2d810*/  IADD3 R58, P3, PT, R58, R5, RZ ;  /* 0x000000053a3a7210 */ /* 0x000fe40007f7e0ff */
[----:B------:R-:W-:Y:S01]  /*2d820*/  LOP3.LUT R33, R14, R35, RZ, 0x3c, !PT ;  /* 0x000000230e217212 */ /* 0x000fe200078e3cff */
[----:B------:R-:W-:Y:S01]  /*2d830*/  IMAD.X R34, R34, 0x1, R40, P2 ;  /* 0x0000000122227824 */ /* 0x000fe200010e0628 */
[----:B------:R-:W-:-:S02]  /*2d840*/  SHF.L.W.U32.HI R26, R30, 0x8, R29 ;  /* 0x000000081e1a7819 */ /* 0x000fc40000010e1d */
[----:B------:R-:W-:Y:S02]  /*2d850*/  SHF.L.W.U32.HI R27, R29, 0x8, R30 ;  /* 0x000000081d1b7819 */ /* 0x000fe40000010e1e */
        /* <DEDUP_REMOVED lines=8> */
[----:B------:R-:W-:Y:S02]  /*2d8e0*/  SHF.L.W.U32.HI R23, R21, 0x8, R28 ;  /* 0x0000000815177819 */ /* 0x000fe40000010e1c */
[----:B------:R-:W-:Y:S02]  /*2d8f0*/  IADD3 R5, P1, P2, R13, R27, R48 ;  /* 0x0000001b0d057210 */ /* 0x000fe40007a3e030 */
[----:B------:R-:W-:Y:S02]  /*2d900*/  SHF.L.W.U32.HI R28, R28, 0x8, R21 ;  /* 0x000000081c1c7819 */ /* 0x000fe40000010e15 */
[----:B------:R-:W-:-:S02]  /*2d910*/  LOP3.LUT R17, R17, R58, RZ, 0x3c, !PT ;  /* 0x0000003a11117212 */ /* 0x000fc400078e3cff */
[----:B------:R-:W-:Y:S01]  /*2d920*/  LOP3.LUT R30, R10, R33, RZ, 0x3c, !PT ;  /* 0x000000210a1e7212 */ /* 0x000fe200078e3cff */
[----:B------:R-:W-:Y:S01]  /*2d930*/  IMAD.X R10, R8, 0x1, R36, P0 ;  /* 0x00000001080a7824 */ /* 0x000fe200000e0624 */
[----:B------:R-:W-:Y:S02]  /*2d940*/  IADD3.X R79, PT, PT, R41, R26, R49, P1, P2 ;  /* 0x0000001a294f7210 */ /* 0x000fe40000fe4431 */
[----:B------:R-:W-:Y:S02]  /*2d950*/  IADD3 R81, P0, P1, R15, R28, R50 ;  /* 0x0000001c0f517210 */ /* 0x000fe4000791e032 */
[----:B------:R-:W-:Y:S02]  /*2d960*/  SHF.L.W.U32.HI R31, R17, 0x8, R30 ;  /* 0x00000008111f7819 */ /* 0x000fe40000010e1e */
[----:B------:R-:W-:Y:S02]  /*2d970*/  LOP3.LUT R21, R5, R22, R41, 0x96, !PT ;  /* 0x0000001605157212 */ /* 0x000fe400078e9629 */
[----:B------:R-:W-:-:S02]  /*2d980*/  IADD3.X R83, PT, PT, R43, R23, R51, P0, P1 ;  /* 0x000000172b537210 */ /* 0x000fc400007e2433 */
[----:B------:R-:W-:Y:S02]  /*2d990*/  SHF.L.W.U32.HI R29, R30, 0x8, R17 ;  /* 0x000000081e1d7819 */ /* 0x000fe40000010e11 */
[----:B------:R-:W-:Y:S02]  /*2d9a0*/  LOP3.LUT R22, R79, R12, R13, 0x96, !PT ;  /* 0x0000000c4f167212 */ /* 0x000fe400078e960d */
[----:B------:R-:W-:Y:S02]  /*2d9b0*/  IADD3 R55, P0, P1, R35, R31, R56 ;  /* 0x0000001f23377210 */ /* 0x000fe4000791e038 */
[----:B------:R-:W-:Y:S02]  /*2d9c0*/  SHF.L.W.U32.HI R54, R22, 0x10, R21 ;  /* 0x0000001016367819 */ /* 0x000fe40000010e15 */
[----:B------:R-:W-:Y:S02]  /*2d9d0*/  IADD3.X R59, PT, PT, R37, R29, R57, P0, P1 ;  /* 0x0000001d253b7210 */ /* 0x000fe400007e2439 */
[----:B------:R-:W-:-:S02]  /*2d9e0*/  SHF.L.W.U32.HI R21, R21, 0x10, R22 ;  /* 0x0000001015157819 */ /* 0x000fc40000010e16 */
[----:B------:R-:W-:Y:S02]  /*2d9f0*/  LOP3.LUT R84, R81, R20, R43, 0x96, !PT ;  /* 0x0000001451547212 */ /* 0x000fe400078e962b */
[----:B------:R-:W-:Y:S02]  /*2da00*/  LOP3.LUT R17, R83, R18, R15, 0x96, !PT ;  /* 0x0000001253117212 */ /* 0x000fe400078e960f */
[----:B------:R-:W-:Y:S02]  /*2da10*/  LOP3.LUT R16, R55, R16, R37, 0x96, !PT ;  /* 0x0000001037107212 */ /* 0x000fe400078e9625 */
[----:B------:R-:W-:Y:S02]  /*2da20*/  LOP3.LUT R15, R59, R14, R35, 0x96, !PT ;  /* 0x0000000e3b0f7212 */ /* 0x000fe400078e9623 */
[----:B------:R-:W-:Y:S02]  /*2da30*/  IADD3 R20, P0, PT, R21, R24, RZ ;  /* 0x0000001815147210 */ /* 0x000fe40007f1e0ff */
[----:B------:R-:W-:-:S02]  /*2da40*/  SHF.L.W.U32.HI R82, R84, 0x10, R17 ;  /* 0x0000001054527819 */ /* 0x000fc40000010e11 */
[----:B------:R-:W-:Y:S01]  /*2da50*/  SHF.L.W.U32.HI R86, R16, 0x10, R15 ;  /* 0x0000001010567819 */ /* 0x000fe20000010e0f */
[----:B------:R-:W-:Y:S01]  /*2da60*/  IMAD.X R11, R54, 0x1, R11, P0 ;  /* 0x00000001360b7824 */ /* 0x000fe200000e060b */
        /* <DEDUP_REMOVED lines=22> */
[----:B------:R-:W-:Y:S01]  /*2dbd0*/  SHF.L.W.U32.HI R18, R15, 0x1, R18 ;  /* 0x000000010f127819 */ /* 0x000fe20000010e12 */
[----:B------:R-:W-:Y:S01]  /*2dbe0*/  IMAD.MOV.U32 R15, RZ, RZ, R12 ;  /* 0x000000ffff0f7224 */ /* 0x000fe200078e000c */
[----:B------:R-:W-:Y:S01]  /*2dbf0*/  SHF.L.W.U32.HI R17, R27, 0x1, R26 ;  /* 0x000000011b117819 */ /* 0x000fe20000010e1a */
[----:B------:R-:W-:Y:S01]  /*2dc00*/  IMAD.MOV.U32 R12, RZ, RZ, R23 ;  /* 0x000000ffff0c7224 */ /* 0x000fe200078e0017 */
[----:B------:R-:W-:Y:S01]  /*2dc10*/  SHF.L.W.U32.HI R16, R26, 0x1, R27 ;  /* 0x000000011a107819 */ /* 0x000fe20000010e1b */
[----:B------:R-:W-:Y:S01]  /*2dc20*/  IMAD.MOV.U32 R13, RZ, RZ, R22 ;  /* 0x000000ffff0d7224 */ /* 0x000fe200078e0016 */
[----:B------:R-:W-:Y:S06]  /*2dc30*/  BRA.U UP1, `(.L_x_168) ;  /* 0xfffffff1015c7547 */ /* 0x000fec000b83ffff */
[----:B------:R-:W-:Y:S02]  /*2dc40*/  LOP3.LUT R24, R89, R87, R52, 0x96, !PT ;  /* 0x0000005759187212 */ /* 0x000fe400078e9634 */
[----:B------:R-:W-:Y:S01]  /*2dc50*/  LOP3.LUT R25, R92, R85, R53, 0x96, !PT ;  /* 0x000000555c197212 */ /* 0x000fe200078e9635 */
[----:B------:R-:W-:Y:S06]  /*2dc60*/  BRA `(.L_x_159) ;  /* 0x0000002800a07947 */ /* 0x000fec0003800000 */
.L_x_162:
[----:B------:R-:W-:-:S04]  /*2dc70*/  LOP3.LUT R8, R5, R11, RZ, 0xfc, !PT ;  /* 0x0000000b05087212 */ /* 0x000fc800078efcff */
[----:B------:R-:W-:-:S13]  /*2dc80*/  ISETP.NE.U32.AND P0, PT, R8, RZ, PT ;  /* 0x000000ff0800720c */ /* 0x000fda0003f05070 */
[----:B------:R-:W-:Y:S05]  /*2dc90*/  @P0 BRA `(.L_x_169) ;  /* 0x00000000004c0947 */ /* 0x000fea0003800000 */
[----:B------:R-:W1:Y:S01]  /*2dca0*/  I2F.U32.RP R5, R10 ;  /* 0x0000000a00057306 */ /* 0x000e620000209000 */
[----:B------:R-:W-:Y:S01]  /*2dcb0*/  ISETP.NE.U32.AND P1, PT, R10, RZ, PT ;  /* 0x000000ff0a00720c */ /* 0x000fe20003f25070 */
[----:B------:R-:W-:-:S06]  /*2dcc0*/  IMAD.MOV.U32 R25, RZ, RZ, RZ ;  /* 0x000000ffff197224 */ /* 0x000fcc00078e00ff */
[----:B-1----:R-:W1:Y:S02]  /*2dcd0*/  MUFU.RCP R5, R5 ;  /* 0x0000000500057308 */ /* 0x002e640000001000 */
[----:B-1----:R-:W-:-:S06]  /*2dce0*/  VIADD R8, R5, 0xffffffe ;  /* 0x0ffffffe05087836 */ /* 0x002fcc0000000000 */
[----:B------:R1:W2:Y:S02]  /*2dcf0*/  F2I.FTZ.U32.TRUNC.NTZ R9, R8 ;  /* 0x0000000800097305 */ /* 0x0002a4000021f000 */
[----:B-1----:R-:W-:Y:S02]  /*2dd00*/  IMAD.MOV.U32 R8, RZ, RZ, RZ ;  /* 0x000000ffff087224 */ /* 0x002fe400078e00ff */
[----:B--2---:R-:W-:-:S04]  /*2dd10*/  IMAD.MOV R11, RZ, RZ, -R9 ;  /* 0x000000ffff0b7224 */ /* 0x004fc800078e0a09 */
[----:B------:R-:W-:-:S04]  /*2dd20*/  IMAD R11, R11, R10, RZ ;  /* 0x0000000a0b0b7224 */ /* 0x000fc800078e02ff */
[----:B------:R-:W-:-:S06]  /*2dd30*/  IMAD.HI.U32 R9, R9, R11, R8 ;  /* 0x0000000b09097227 */ /* 0x000fcc00078e0008 */
[----:B------:R-:W-:-:S04]  /*2dd40*/  IMAD.HI.U32 R9, R9, R4, RZ ;  /* 0x0000000409097227 */ /* 0x000fc800078e00ff */
[----:B------:R-:W-:-:S04]  /*2dd50*/  IMAD.MOV R9, RZ, RZ, -R9 ;  /* 0x000000ffff097224 */ /* 0x000fc800078e0a09 */
[----:B------:R-:W-:-:S05]  /*2dd60*/  IMAD R24, R10, R9, R4 ;  /* 0x000000090a187224 */ /* 0x000fca00078e0204 */
[----:B------:R-:W-:-:S13]  /*2dd70*/  ISETP.GE.U32.AND P0, PT, R24, R10, PT ;  /* 0x0000000a1800720c */ /* 0x000fda0003f06070 */
[----:B------:R-:W-:-:S05]  /*2dd80*/  @P0 IMAD.IADD R24, R24, 0x1, -R10 ;  /* 0x0000000118180824 */ /* 0x000fca00078e0a0a */
[----:B------:R-:W-:-:S13]  /*2dd90*/  ISETP.GE.U32.AND P0, PT, R24, R10, PT ;  /* 0x0000000a1800720c */ /* 0x000fda0003f06070 */
[----:B------:R-:W-:Y:S01]  /*2dda0*/  @P0 IMAD.IADD R24, R24, 0x1, -R10 ;  /* 0x0000000118180824 */ /* 0x000fe200078e0a0a */
[----:B------:R-:W-:Y:S01]  /*2ddb0*/  @!P1 LOP3.LUT R24, RZ, R10, RZ, 0x33, !PT ;  /* 0x0000000aff189212 */ /* 0x000fe200078e33ff */
[----:B------:R-:W-:Y:S06]  /*2ddc0*/  BRA `(.L_x_159) ;  /* 0x0000002800487947 */ /* 0x000fec0003800000 */
.L_x_169:
[----:B------:R-:W-:Y:S01]  /*2ddd0*/  IMAD.MOV.U32 R12, RZ, RZ, R4 ;  /* 0x000000ffff0c7224 */ /* 0x000fe200078e0004 */
[----:B------:R-:W-:Y:S01]  /*2dde0*/  MOV R16, 0x2de30 ;  /* 0x0002de3000107802 */ /* 0x000fe20000000f00 */
[----:B------:R-:W-:Y:S02]  /*2ddf0*/  IMAD.MOV.U32 R14, RZ, RZ, R5 ;  /* 0x000000ffff0e7224 */ /* 0x000fe400078e0005 */
[----:B------:R-:W-:Y:S02]  /*2de00*/  IMAD.MOV.U32 R13, RZ, RZ, R10 ;  /* 0x000000ffff0d7224 */ /* 0x000fe400078e000a */
[----:B------:R-:W-:-:S07]  /*2de10*/  IMAD.MOV.U32 R15, RZ, RZ, R11 ;  /* 0x000000ffff0f7224 */ /* 0x000fce00078e000b */
[----:B0-----:R-:W-:Y:S05]  /*2de20*/  CALL.REL.NOINC `($__internal_1_$__cuda_sm20_rem_u64) ;  /* 0x0000034400947944 */ /* 0x001fea0003c00000 */
[----:B------:R-:W-:Y:S05]  /*2de30*/  BRA `(.L_x_159) ;  /* 0x00000028002c7947 */ /* 0x000fea0003800000 */
.L_x_161:
        /* <DEDUP_REMOVED lines=57> */
.L_x_175:
        /* <DEDUP_REMOVED lines=8> */
.L_x_174:
[----:B------:R-:W-:Y:S05]  /*2e250*/  BSYNC.RECONVERGENT B3 ;  /* 0x0000000000037941 */ /* 0x000fea0003800200 */
.L_x_173:
        /* <DEDUP_REMOVED lines=13> */
.L_x_172:
[----:B------:R-:W-:Y:S05]  /*2e330*/  BSYNC.RECONVERGENT B2 ;  /* 0x0000000000027941 */ /* 0x000fea0003800200 */
.L_x_171:
        /* <DEDUP_REMOVED lines=303> */
.L_x_176:
        /* <DEDUP_REMOVED lines=236> */
.L_x_170:
        /* <DEDUP_REMOVED lines=17> */
[----:B------:R-:W-:Y:S02]  /*30600*/  @P0 IMAD.IADD R9, R9, 0x1, -R10 ;  /* 0x0000000109090824 */ /* 0x000fe400078e0a0a */
[----:B------:R-:W-:-:S03]  /*30610*/  @P0 VIADD R24, R24, 0x1 ;  /* 0x0000000118180836 */ /* 0x000fc60000000000 */
[----:B------:R-:W-:-:S13]  /*30620*/  ISETP.GE.U32.AND P1, PT, R9, R10, PT ;  /* 0x0000000a0900720c */ /* 0x000fda0003f26070 */
[----:B------:R-:W-:Y:S01]  /*30630*/  @P1 VIADD R24, R24, 0x1 ;  /* 0x0000000118181836 */ /* 0x000fe20000000000 */
[----:B------:R-:W-:Y:S01]  /*30640*/  @!P2 LOP3.LUT R24, RZ, R10, RZ, 0x33, !PT ;  /* 0x0000000aff18a212 */ /* 0x000fe200078e33ff */
[----:B------:R-:W-:Y:S06]  /*30650*/  BRA `(.L_x_159) ;  /* 0x0000000000247947 */ /* 0x000fec0003800000 */
.L_x_177:
[----:B------:R-:W-:Y:S01]  /*30660*/  IMAD.MOV.U32 R24, RZ, RZ, R10 ;  /* 0x000000ffff187224 */ /* 0x000fe200078e000a */
[----:B------:R-:W-:Y:S01]  /*30670*/  MOV R14, 0x306a0 ;  /* 0x000306a0000e7802 */ /* 0x000fe20000000f00 */
[----:B------:R-:W-:-:S07]  /*30680*/  IMAD.MOV.U32 R25, RZ, RZ, R11 ;  /* 0x000000ffff197224 */ /* 0x000fce00078e000b */
[----:B0-----:R-:W-:Y:S05]  /*30690*/  CALL.REL.NOINC `($__internal_0_$__cuda_sm20_div_u64) ;  /* 0x0000031800607944 */ /* 0x001fea0003c00000 */
[----:B------:R-:W-:Y:S02]  /*306a0*/  IMAD.MOV.U32 R25, RZ, RZ, R11 ;  /* 0x000000ffff197224 */ /* 0x000fe400078e000b */
[----:B------:R-:W-:Y:S01]  /*306b0*/  IMAD.MOV.U32 R24, RZ, RZ, R10 ;  /* 0x000000ffff187224 */ /* 0x000fe200078e000a */
[----:B------:R-:W-:Y:S06]  /*306c0*/  BRA `(.L_x_159) ;  /* 0x0000000000087947 */ /* 0x000fec0003800000 */
.L_x_160:
[----:B-----5:R-:W-:Y:S02]  /*306d0*/  LOP3.LUT R24, R10, R4, RZ, 0x3c, !PT ;  /* 0x000000040a187212 */ /* 0x020fe400078e3cff */
[----:B------:R-:W-:-:S07]  /*306e0*/  LOP3.LUT R25, R11, R5, RZ, 0x3c, !PT ;  /* 0x000000050b197212 */ /* 0x000fce00078e3cff */
.L_x_159:
[----:B------:R-:W-:Y:S05]  /*306f0*/  BSYNC.RECONVERGENT B1 ;  /* 0x0000000000017941 */ /* 0x000fea0003800200 */
.L_x_156:
[----:B------:R-:W-:Y:S05]  /*30700*/  BRA `(.L_x_178) ;  /* 0x0000002000107947 */ /* 0x000fea0003800000 */
.L_x_155:
[----:B------:R-:W-:-:S13]  /*30710*/  ISETP.GT.AND P0, PT, R8, 0x8, PT ;  /* 0x000000080800780c */ /* 0x000fda0003f04270 */
[----:B------:R-:W-:Y:S05]  /*30720*/  @P0 BRA `(.L_x_179) ;  /* 0x0000001c008c0947 */ /* 0x000fea0003800000 */
[----:B------:R-:W-:-:S13]  /*30730*/  ISETP.NE.AND P0, PT, R8, 0x6, PT ;  /* 0x000000060800780c */ /* 0x000fda0003f05270 */
[----:B------:R-:W-:Y:S05]  /*30740*/  @!P0 BRA `(.L_x_180) ;  /* 0x0000001c00788947 */ /* 0x000fea0003800000 */
[----:B------:R-:W-:-:S13]  /*30750*/  ISETP.NE.AND P0, PT, R8, 0x7, PT ;  /* 0x000000070800780c */ /* 0x000fda0003f05270 */
[----:B------:R-:W-:Y:S05]  /*30760*/  @!P0 BRA `(.L_x_181) ;  /* 0x0000000000d88947 */ /* 0x000fea0003800000 */
[----:B-----5:R-:W-:Y:S01]  /*30770*/  ISETP.NE.U32.AND P0, PT, R4, RZ, PT ;  /* 0x000000ff0400720c */ /* 0x020fe20003f05070 */
[----:B------:R-:W-:Y:S01]  /*30780*/  BSSY.RECONVERGENT B1, `(.L_x_182) ;  /* 0x0000033000017945 */ /* 0x000fe20003800200 */
[----:B------:R-:W-:Y:S02]  /*30790*/  CS2R R24, SRZ ;  /* 0x0000000000187805 */ /* 0x000fe4000001ff00 */
[----:B------:R-:W-:-:S13]  /*307a0*/  ISETP.NE.AND.EX P0, PT, R5, RZ, PT, P0 ;  /* 0x000000ff0500720c */ /* 0x000fda0003f05300 */
[----:B------:R-:W-:Y:S05]  /*307b0*/  @!P0 BRA `(.L_x_183) ;  /* 0x0000000000bc8947 */ /* 0x000fea0003800000 */
[----:B------:R-:W-:Y:S01]  /*307c0*/  IADD3 R11, P0, PT, R4, 0x1, RZ ;  /* 0x00000001040b7810 */ /* 0x000fe20007f1e0ff */
[--C-:B------:R-:W-:Y:S02]  /*307d0*/  IMAD.MOV.U32 R25, RZ, RZ, R5.reuse ;  /* 0x000000ffff197224 */ /* 0x100fe400078e0005 */
[----:B------:R-:W-:Y:S02]  /*307e0*/  IMAD.MOV.U32 R24, RZ, RZ, R4 ;  /* 0x000000ffff187224 */ /* 0x000fe400078e0004 */
[----:B------:R-:W-:-:S05]  /*307f0*/  IMAD.X R8, RZ, RZ, R5, P0 ;  /* 0x000000ffff087224 */ /* 0x000fca00000e0605 */
[--C-:B------:R-:W-:Y:S02]  /*30800*/  SHF.R.U64 R11, R11, 0x1, R8.reuse ;  /* 0x000000010b0b7819 */ /* 0x100fe40000001208 */
[----:B------:R-:W-:Y:S02]  /*30810*/  SHF.R.U32.HI R8, RZ, 0x1, R8 ;  /* 0x00000001ff087819 */ /* 0x000fe40000011608 */
[----:B------:R-:W-:-:S04]  /*30820*/  ISETP.GE.U32.AND P0, PT, R11, R4, PT ;  /* 0x000000040b00720c */ /* 0x000fc80003f06070 */
[----:B------:R-:W-:-:S13]  /*30830*/  ISETP.GE.U32.AND.EX P0, PT, R8, R5, PT, P0 ;  /* 0x000000050800720c */ /* 0x000fda0003f06100 */
[----:B------:R-:W-:Y:S05]  /*30840*/  @P0 BRA `(.L_x_183) ;  /* 0x0000000000980947 */ /* 0x000fea0003800000 */
.L_x_187:
[----:B------:R-:W-:Y:S01]  /*30850*/  LOP3.LUT R9, R5, R8, RZ, 0xfc, !PT ;  /* 0x0000000805097212 */ /* 0x000fe200078efcff */
[----:B------:R-:W-:Y:S01]  /*30860*/  BSSY.RECONVERGENT B2, `(.L_x_184) ;  /* 0x000001d000027945 */ /* 0x000fe20003800200 */
[----:B------:R-:W-:Y:S02]  /*30870*/  IMAD.MOV.U32 R25, RZ, RZ, R8 ;  /* 0x000000ffff197224 */ /* 0x000fe400078e0008 */
[----:B------:R-:W-:Y:S01]  /*30880*/  ISETP.NE.U32.AND P0, PT, R9, RZ, PT ;  /* 0x000000ff0900720c */ /* 0x000fe20003f05070 */
[----:B------:R-:W-:-:S12]  /*30890*/  IMAD.MOV.U32 R24, RZ, RZ, R11 ;  /* 0x000000ffff187224 */ /* 0x000fd800078e000b */
[----:B------:R-:W-:Y:S05]  /*308a0*/  @P0 BRA `(.L_x_185) ;  /* 0x0000000000500947 */ /* 0x000fea0003800000 */
[----:B------:R-:W1:Y:S01]  /*308b0*/  I2F.U32.RP R10, R24 ;  /* 0x00000018000a7306 */ /* 0x000e620000209000 */
[----:B------:R-:W-:-:S07]  /*308c0*/  ISETP.NE.U32.AND P2, PT, R24, RZ, PT ;  /* 0x000000ff1800720c */ /* 0x000fce0003f45070 */
        /* <DEDUP_REMOVED lines=13> */
[----:B------:R-:W-:Y:S01]  /*309a0*/  ISETP.GE.U32.AND P1, PT, R9, R24, PT ;  /* 0x000000180900720c */ /* 0x000fe20003f26070 */
[----:B------:R-:W-:-:S12]  /*309b0*/  IMAD.MOV.U32 R9, RZ, RZ, RZ ;  /* 0x000000ffff097224 */ /* 0x000fd800078e00ff */
[----:B------:R-:W-:Y:S01]  /*309c0*/  @P1 VIADD R8, R8, 0x1 ;  /* 0x0000000108081836 */ /* 0x000fe20000000000 */
[----:B------:R-:W-:Y:S01]  /*309d0*/  @!P2 LOP3.LUT R8, RZ, R24, RZ, 0x33, !PT ;  /* 0x00000018ff08a212 */ /* 0x000fe200078e33ff */
[----:B------:R-:W-:Y:S06]  /*309e0*/  BRA `(.L_x_186) ;  /* 0x0000000000107947 */ /* 0x000fec0003800000 */
.L_x_185:
[----:B------:R-:W-:-:S07]  /*309f0*/  MOV R14, 0x30a10 ;  /* 0x00030a10000e7802 */ /* 0x000fce0000000f00 */
[----:B0-----:R-:W-:Y:S05]  /*30a00*/  CALL.REL.NOINC `($__internal_0_$__cuda_sm20_div_u64) ;  /* 0x0000031400847944 */ /* 0x001fea0003c00000 */
[----:B------:R-:W-:Y:S02]  /*30a10*/  IMAD.MOV.U32 R8, RZ, RZ, R10 ;  /* 0x000000ffff087224 */ /* 0x000fe400078e000a */
[----:B------:R-:W-:-:S07]  /*30a20*/  IMAD.MOV.U32 R9, RZ, RZ, R11 ;  /* 0x000000ffff097224 */ /* 0x000fce00078e000b */
.L_x_186:
[----:B------:R-:W-:Y:S05]  /*30a30*/  BSYNC.RECONVERGENT B2 ;  /* 0x0000000000027941 */ /* 0x000fea0003800200 */
.L_x_184:
[----:B------:R-:W-:-:S05]  /*30a40*/  IADD3 R8, P0, PT, R8, R24, RZ ;  /* 0x0000001808087210 */ /* 0x000fca0007f1e0ff */
[----:B------:R-:W-:-:S05]  /*30a50*/  IMAD.X R9, R9, 0x1, R25, P0 ;  /* 0x0000000109097824 */ /* 0x000fca00000e0619 */
[--C-:B------:R-:W-:Y:S02]  /*30a60*/  SHF.R.U64 R11, R8, 0x1, R9.reuse ;  /* 0x00000001080b7819 */ /* 0x100fe40000001209 */
[----:B------:R-:W-:Y:S02]  /*30a70*/  SHF.R.U32.HI R8, RZ, 0x1, R9 ;  /* 0x00000001ff087819 */ /* 0x000fe40000011609 */
[----:B------:R-:W-:-:S04]  /*30a80*/  ISETP.GE.U32.AND P0, PT, R11, R24, PT ;  /* 0x000000180b00720c */ /* 0x000fc80003f06070 */
[----:B------:R-:W-:-:S13]  /*30a90*/  ISETP.GE.U32.AND.EX P0, PT, R8, R25, PT, P0 ;  /* 0x000000190800720c */ /* 0x000fda0003f06100 */
[----:B------:R-:W-:Y:S05]  /*30aa0*/  @!P0 BRA `(.L_x_187) ;  /* 0xfffffffc00688947 */ /* 0x000fea000383ffff */
.L_x_183:
[----:B------:R-:W-:Y:S05]  /*30ab0*/  BSYNC.RECONVERGENT B1 ;  /* 0x0000000000017941 */ /* 0x000fea0003800200 */
.L_x_182:
[----:B------:R-:W-:Y:S05]  /*30ac0*/  BRA `(.L_x_178) ;  /* 0x0000001c00207947 */ /* 0x000fea0003800000 */
.L_x_181:
[----:B------:R-:W1:Y:S01]  /*30ad0*/  LDCU.64 UR14, c[0x3][0x38] ;  /* 0x00c00700ff0e77ac */ /* 0x000e620008000a00 */
[----:B-----5:R-:W-:Y:S01]  /*30ae0*/  IMAD.MOV.U32 R8, RZ, RZ, R4 ;  /* 0x000000ffff087224 */ /* 0x020fe200078e0004 */
[----:B------:R-:W-:Y:S01]  /*30af0*/  STL.128 [R1+0x10], RZ ;  /* 0x000010ff01007387 */ /* 0x000fe20000100c00 */
[----:B------:R-:W-:Y:S01]  /*30b00*/  IMAD.MOV.U32 R9, RZ, RZ, R5 ;  /* 0x000000ffff097224 */ /* 0x000fe200078e0005 */
[----:B------:R-:W2:Y:S01]  /*30b10*/  LDCU.64 UR12, c[0x3][0x18] ;  /* 0x00c00300ff0c77ac */ /* 0x000ea20008000a00 */
[----:B------:R-:W-:Y:S01]  /*30b20*/  IMAD.MOV.U32 R80, RZ, RZ, R121 ;  /* 0x000000ffff507224 */ /* 0x000fe200078e0079 */
[----:B------:R-:W-:Y:S01]  /*30b30*/  STL.128 [R1+0x20], RZ ;  /* 0x000020ff01007387 */ /* 0x000fe20000100c00 */
[----:B------:R-:W-:Y:S01]  /*30b40*/  IMAD.MOV.U32 R85, RZ, RZ, R119 ;  /* 0x000000ffff557224 */ /* 0x000fe200078e0077 */
[----:B------:R-:W3:Y:S02]  /*30b50*/  LDCU.64 UR22, c[0x3][0x10] ;  /* 0x00c00200ff1677ac */ /* 0x000ee40008000a00 */
[----:B------:R-:W-:Y:S01]  /*30b60*/  STL.128 [R1+0x30], RZ ;  /* 0x000030ff01007387 */ /* 0x000fe20000100c00 */
[----:B------:R-:W4:Y:S03]  /*30b70*/  LDCU.64 UR24, c[0x3][0x30] ;  /* 0x00c00600ff1877ac */ /* 0x000f260008000a00 */
[----:B------:R-:W-:Y:S01]  /*30b80*/  STL.128 [R1+0x40], RZ ;  /* 0x000040ff01007387 */ /* 0x000fe20000100c00 */
[----:B------:R-:W0:Y:S03]  /*30b90*/  LDCU UR6, c[0x3][URZ] ;  /* 0x00c00000ff0677ac */ /* 0x000e260008000800 */
[----:B------:R-:W-:Y:S01]  /*30ba0*/  STL.128 [R1+0x50], RZ ;  /* 0x000050ff01007387 */ /* 0x000fe20000100c00 */
[----:B-1----:R-:W-:Y:S01]  /*30bb0*/  IMAD.U32 R4, RZ, RZ, UR14 ;  /* 0x0000000eff047e24 */ /* 0x002fe2000f8e00ff */
[----:B------:R-:W1:Y:S01]  /*30bc0*/  LDCU UR21, c[0x3][0x20] ;  /* 0x00c00400ff1577ac */ /* 0x000e620008000800 */
[----:B------:R-:W-:Y:S01]  /*30bd0*/  IMAD.U32 R5, RZ, RZ, UR15 ;  /* 0x0000000fff057e24 */ /* 0x000fe2000f8e00ff */
[----:B------:R-:W-:Y:S01]  /*30be0*/  STL.128 [R1+0x60], RZ ;  /* 0x000060ff01007387 */ /* 0x000fe20000100c00 */
[----:B------:R-:W-:-:S02]  /*30bf0*/  IMAD.U32 R19, RZ, RZ, UR14 ;  /* 0x0000000eff137e24 */ /* 0x000fc4000f8e00ff */
[----:B------:R-:W-:Y:S01]  /*30c00*/  IMAD.U32 R18, RZ, RZ, UR15 ;  /* 0x0000000fff127e24 */ /* 0x000fe2000f8e00ff */
[----:B------:R-:W-:Y:S01]  /*30c10*/  STL.128 [R1+0x70], RZ ;  /* 0x000070ff01007387 */ /* 0x000fe20000100c00 */
[----:B--2---:R-:W-:Y:S01]  /*30c20*/  IMAD.U32 R15, RZ, RZ, UR12 ;  /* 0x0000000cff0f7e24 */ /* 0x004fe2000f8e00ff */
[----:B------:R-:W2:Y:S01]  /*30c30*/  LDCU.64 UR14, c[0x3][0x28] ;  /* 0x00c00500ff0e77ac */ /* 0x000ea20008000a00 */
[----:B------:R-:W-:Y:S01]  /*30c40*/  IMAD.U32 R14, RZ, RZ, UR13 ;  /* 0x0000000dff0e7e24 */ /* 0x000fe2000f8e00ff */
[----:B------:R2:W-:Y:S01]  /*30c50*/  STL.128 [R1], R8 ;  /* 0x0000000801007387 */ /* 0x0005e20000100c00 */
[----:B------:R-:W-:Y:S02]  /*30c60*/  IMAD.U32 R12, RZ, RZ, UR12 ;  /* 0x0000000cff0c7e24 */ /* 0x000fe4000f8e00ff */
[----:B------:R-:W-:Y:S01]  /*30c70*/  IMAD.U32 R13, RZ, RZ, UR13 ;  /* 0x0000000dff0d7e24 */ /* 0x000fe2000f8e00ff */
[----:B------:R-:W2:Y:S01]  /*30c80*/  LDCU.64 UR12, c[0x3][0x8] ;  /* 0x00c00100ff0c77ac */ /* 0x000ea20008000a00 */
[----:B----4-:R-:W-:-:S02]  /*30c90*/  IMAD.U32 R83, RZ, RZ, UR24 ;  /* 0x00000018ff537e24 */ /* 0x010fc4000f8e00ff */
[----:B------:R-:W-:Y:S01]  /*30ca0*/  IMAD.U32 R82, RZ, RZ, UR25 ;  /* 0x00000019ff527e24 */ /* 0x000fe2000f8e00ff */
[----:B------:R-:W4:Y:S01]  /*30cb0*/  LDCU.64 UR24, c[0x3][0x20] ;  /* 0x00c00400ff1877ac */ /* 0x000f220008000a00 */
[----:B---3--:R-:W-:Y:S02]  /*30cc0*/  IMAD.U32 R57, RZ, RZ, UR22 ;  /* 0x00000016ff397e24 */ /* 0x008fe4000f8e00ff */
[----:B------:R-:W-:Y:S01]  /*30cd0*/  IMAD.U32 R56, RZ, RZ, UR23 ;  /* 0x00000017ff387e24 */ /* 0x000fe2000f8e00ff */
[----:B0-----:R-:W-:Y:S01]  /*30ce0*/  ULOP3.LUT UR20, UR6, 0x1010040, URZ, 0x3c, !UPT ;  /* 0x0101004006147892 */ /* 0x001fe2000f8e3cff */
[----:B------:R-:W-:Y:S01]  /*30cf0*/  IMAD.U32 R58, RZ, RZ, UR22 ;  /* 0x00000016ff3a7e24 */ /* 0x000fe2000f8e00ff */
[----:B-1----:R-:W-:Y:S01]  /*30d00*/  ULOP3.LUT UR6, UR21, 0x10, URZ, 0x3c, !UPT ;  /* 0x0000001015067892 */ /* 0x002fe2000f8e3cff */
[----:B------:R-:W-:Y:S01]  /*30d10*/  IMAD.U32 R79, RZ, RZ, UR23 ;  /* 0x00000017ff4f7e24 */ /* 0x000fe2000f8e00ff */
[----:B------:R-:W0:Y:S01]  /*30d20*/  LDCU.64 UR22, c[0x3][URZ] ;  /* 0x00c00000ff1677ac */ /* 0x000e220008000a00 */
[----:B--2---:R-:W-:-:S02]  /*30d30*/  IMAD.U32 R20, RZ, RZ, UR14 ;  /* 0x0000000eff147e24 */ /* 0x004fc4000f8e00ff */
[----:B------:R-:W-:Y:S02]  /*30d40*/  IMAD.U32 R17, RZ, RZ, UR15 ;  /* 0x0000000fff117e24 */ /* 0x000fe4000f8e00ff */
[----:B------:R-:W-:Y:S02]  /*30d50*/  IMAD.U32 R9, RZ, RZ, UR14 ;  /* 0x0000000eff097e24 */ /* 0x000fe4000f8e00ff */
[----:B------:R-:W-:Y:S02]  /*30d60*/  IMAD.U32 R8, RZ, RZ, UR15 ;  /* 0x0000000fff087e24 */ /* 0x000fe4000f8e00ff */
[----:B------:R-:W-:Y:S02]  /*30d70*/  IMAD.U32 R21, RZ, RZ, UR12 ;  /* 0x0000000cff157e24 */ /* 0x000fe4000f8e00ff */
[----:B------:R-:W-:Y:S02]  /*30d80*/  IMAD.U32 R22, RZ, RZ, UR13 ;  /* 0x0000000dff167e24 */ /* 0x000fe4000f8e00ff */
[----:B------:R-:W-:-:S02]  /*30d90*/  IMAD.U32 R10, RZ, RZ, UR12 ;  /* 0x0000000cff0a7e24 */ /* 0x000fc4000f8e00ff */
[----:B------:R-:W-:Y:S02]  /*30da0*/  IMAD.U32 R11, RZ, RZ, UR13 ;  /* 0x0000000dff0b7e24 */ /* 0x000fe4000f8e00ff */
[----:B----4-:R-:W-:Y:S02]  /*30db0*/  IMAD.U32 R16, RZ, RZ, UR25 ;  /* 0x00000019ff107e24 */ /* 0x010fe4000f8e00ff */
[----:B------:R-:W-:Y:S02]  /*30dc0*/  IMAD.U32 R86, RZ, RZ, UR24 ;  /* 0x00000018ff567e24 */ /* 0x000fe4000f8e00ff */
[----:B------:R-:W-:Y:S02]  /*30dd0*/  IMAD.U32 R87, RZ, RZ, UR25 ;  /* 0x00000019ff577e24 */ /* 0x000fe4000f8e00ff */
[----:B0-----:R-:W-:Y:S02]  /*30de0*/  IMAD.U32 R91, RZ, RZ, UR22 ;  /* 0x00000016ff5b7e24 */ /* 0x001fe4000f8e00ff */
[----:B------:R-:W-:-:S02]  /*30df0*/  IMAD.U32 R90, RZ, RZ, UR23 ;  /* 0x00000017ff5a7e24 */ /* 0x000fc4000f8e00ff */
[----:B------:R-:W-:Y:S02]  /*30e00*/  IMAD.U32 R59, RZ, RZ, UR23 ;  /* 0x00000017ff3b7e24 */ /* 0x000fe4000f8e00ff */
[----:B------:R-:W-:Y:S02]  /*30e10*/  IMAD.U32 R23, RZ, RZ, UR20 ;  /* 0x00000014ff177e24 */ /* 0x000fe4000f8e00ff */
[----:B------:R-:W-:Y:S01]  /*30e20*/  IMAD.U32 R84, RZ, RZ, UR6 ;  /* 0x00000006ff547e24 */ /* 0x000fe2000f8e00ff */
[----:B------:R-:W-:-:S06]  /*30e30*/  UMOV UR6, URZ ;  /* 0x000000ff00067c82 */ /* 0x000fcc0008000000 */
.L_x_188:
[----:B------:R-:W-:Y:S02]  /*30e40*/  UMOV UR12, 0x40 ;  /* 0x00000040000c7882 */ /* 0x000fe40000000000 */
[----:B------:R-:W-:-:S12]  /*30e50*/  ULEA UR12, UR6, UR12, 0x4 ;  /* 0x0000000c060c7291 */ /* 0x000fd8000f8e20ff */
[----:B------:R-:W0:Y:S01]  /*30e60*/  LDCU.U8 UR13, c[0x3][UR12] ;  /* 0x00c000000c0d77ac */ /* 0x000e220008000000 */
[----:B------:R-:W1:Y:S01]  /*30e70*/  LDCU.U8 UR14, c[0x3][UR12+0x1] ;  /* 0x00c000200c0e77ac */ /* 0x000e620008000000 */
[----:B0-----:R-:W-:-:S09]  /*30e80*/  ULEA UR13, UR13, UR16, 0x3 ;  /* 0x000000100d0d7291 */ /* 0x001fd2000f8e18ff */
[----:B------:R-:W2:Y:S01]  /*30e90*/  LDL.64 R24, [UR13] ;  /* 0x0000000dff187983 */ /* 0x000ea20008100a00 */
[----:B------:R-:W0:Y:S01]  /*30ea0*/  LDCU.U8 UR15, c[0x3][UR12+0x4] ;  /* 0x00c000800c0f77ac */ /* 0x000e220008000000 */
[----:B------:R-:W3:Y:S01]  /*30eb0*/  LDCU.U8 UR13, c[0x3][UR12+0x2] ;  /* 0x00c000400c0d77ac */ /* 0x000ee20008000000 */
[----:B------:R-:W4:Y:S01]  /*30ec0*/  LDCU.U8 UR18, c[0x3][UR12+0x6] ;  /* 0x00c000c00c1277ac */ /* 0x000f220008000000 */
[----:B-1----:R-:W-:Y:S02]  /*30ed0*/  ULEA UR14, UR14, UR16, 0x3 ;  /* 0x000000100e0e7291 */ /* 0x002fe4000f8e18ff */
[----:B0-----:R-:W-:-:S07]  /*30ee0*/  ULEA UR15, UR15, UR16, 0x3 ;  /* 0x000000100f0f7291 */ /* 0x001fce000f8e18ff */
[----:B------:R-:W5:Y:S01]  /*30ef0*/  LDL.64 R26, [UR14] ;  /* 0x0000000eff1a7983 */ /* 0x000f620008100a00 */
[----:B---3--:R-:W-:Y:S02]  /*30f00*/  ULEA UR13, UR13, UR16, 0x3 ;  /* 0x000000100d0d7291 */ /* 0x008fe4000f8e18ff */
[----:B----4-:R-:W-:Y:S01]  /*30f10*/  ULEA UR18, UR18, UR16, 0x3 ;  /* 0x0000001012127291 */ /* 0x010fe2000f8e18ff */
[----:B------:R-:W3:Y:S06]  /*30f20*/  LDL.64 R30, [UR15] ;  /* 0x0000000fff1e7983 */ /* 0x000eec0008100a00 */
[----:B------:R-:W4:Y:S02]  /*30f30*/  LDL.64 R28, [UR13] ;  /* 0x0000000dff1c7983 */ /* 0x000f240008100a00 */
[----:B------:R-:W0:Y:S02]  /*30f40*/  LDCU.U8 UR13, c[0x3][UR12+0x3] ;  /* 0x00c000600c0d77ac */ /* 0x000e240008000000 */
[----:B------:R-:W3:Y:S01]  /*30f50*/  LDL.64 R32, [UR18] ;  /* 0x00000012ff207983 */ /* 0x000ee20008100a00 */
[----:B------:R-:W1:Y:S01]  /*30f60*/  LDCU.U8 UR14, c[0x3][UR12+0x5] ;  /* 0x00c000a00c0e77ac */ /* 0x000e620008000000 */
[----:B------:R-:W1:Y:S01]  /*30f70*/  LDCU.U8 UR15, c[0x3][UR12+0x7] ;  /* 0x00c000e00c0f77ac */ /* 0x000e620008000000 */
[----:B0-----:R-:W-:-:S02]  /*30f80*/  ULEA UR13, UR13, UR16, 0x3 ;  /* 0x000000100d0d7291 */ /* 0x001fc4000f8e18ff */
[----:B-1----:R-:W-:-:S07]  /*30f90*/  ULEA UR14, UR14, UR16, 0x3 ;  /* 0x000000100e0e7291 */ /* 0x002fce000f8e18ff */
[----:B------:R-:W3:Y:S02]  /*30fa0*/  LDL.64 R34, [UR13] ;  /* 0x0000000dff227983 */ /* 0x000ee40008100a00 */
[----:B------:R-:W0:Y:S02]  /*30fb0*/  LDCU.U8 UR13, c[0x3][UR12+0x8] ;  /* 0x00c001000c0d77ac */ /* 0x000e240008000000 */
[----:B------:R-:W3:Y:S01]  /*30fc0*/  LDL.64 R36, [UR14] ;  /* 0x0000000eff247983 */ /* 0x000ee20008100a00 */
        /* <DEDUP_REMOVED lines=11> */
[----:B0-----:R-:W-:-:S07]  /*31080*/  ULEA UR18, UR18, UR16, 0x3 ;  /* 0x0000001012127291 */ /* 0x001fce000f8e18ff */
[----:B------:R-:W3:Y:S01]  /*31090*/  LDL.64 R44, [UR15] ;  /* 0x0000000fff2c7983 */ /* 0x000ee20008100a00 */
[----:B------:R-:W0:Y:S03]  /*310a0*/  LDCU.U8 UR14, c[0x3][UR12+0xb] ;  /* 0x00c001600c0e77ac */ /* 0x000e260008000000 */
[----:B------:R-:W3:Y:S01]  /*310b0*/  LDL.64 R46, [UR18] ;  /* 0x00000012ff2e7983 */ /* 0x000ee20008100a00 */
[----:B-1----:R-:W-:Y:S01]  /*310c0*/  ULEA UR13, UR13, UR16, 0x3 ;  /* 0x000000100d0d7291 */ /* 0x002fe2000f8e18ff */
[----:B------:R-:W1:Y:S08]  /*310d0*/  LDCU.U8 UR15, c[0x3][UR12+0xd] ;  /* 0x00c001a00c0f77ac */ /* 0x000e700008000000 */
[----:B------:R-:W3:Y:S01]  /*310e0*/  LDL.64 R48, [UR13] ;  /* 0x0000000dff307983 */ /* 0x000ee20008100a00 */
[----:B------:R-:W1:Y:S01]  /*310f0*/  LDCU.U8 UR12, c[0x3][UR12+0xf] ;  /* 0x00c001e00c0c77ac */ /* 0x000e620008000000 */
        /* <DEDUP_REMOVED lines=16> */
[----:B-----5:R-:W-:Y:S02]  /*31200*/  IADD3 R81, P0, P1, R81, R25, R26 ;  /* 0x0000001951517210 */ /* 0x020fe4000791e01a */
[----:B----4-:R-:W-:Y:S02]  /*31210*/  IADD3 R87, P2, P3, R9, R10, R28 ;  /* 0x0000000a09577210 */ /* 0x010fe40007b5e01c */
[----:B------:R-:W-:Y:S02]  /*31220*/  IADD3.X R27, PT, PT, R89, R23, R27, P0, P1 ;  /* 0x00000017591b7210 */ /* 0x000fe400007e241b */
[----:B------:R-:W-:-:S02]  /*31230*/  IADD3.X R86, PT, PT, R8, R11, R29, P2, P3 ;  /* 0x0000000b08567210 */ /* 0x000fc400017e641d */
[----:B---3--:R-:W-:Y:S02]  /*31240*/  IADD3 R11, P0, P1, R83, R58, R30 ;  /* 0x0000003a530b7210 */ /* 0x008fe4000791e01e */
[----:B------:R-:W-:Y:S02]  /*31250*/  LOP3.LUT R29, R84, R27, RZ, 0x3c, !PT ;  /* 0x0000001b541d7212 */ /* 0x000fe400078e3cff */
[----:B------:R-:W-:Y:S02]  /*31260*/  LOP3.LUT R84, R17, R86, RZ, 0x3c, !PT ;  /* 0x0000005611547212 */ /* 0x000fe400078e3cff */
[----:B------:R-:W-:Y:S02]  /*31270*/  LOP3.LUT R16, R88, R81, RZ, 0x3c, !PT ;  /* 0x0000005158107212 */ /* 0x000fe400078e3cff */
[----:B------:R-:W-:Y:S02]  /*31280*/  IADD3.X R28, PT, PT, R82, R79, R31, P0, P1 ;  /* 0x0000004f521c7210 */ /* 0x000fe400007e241f */
[----:B------:R-:W-:-:S02]  /*31290*/  LOP3.LUT R31, R20, R87, RZ, 0x3c, !PT ;  /* 0x00000057141f7212 */ /* 0x000fc400078e3cff */
[----:B------:R-:W-:Y:S02]  /*312a0*/  IADD3 R58, P0, PT, R21, R84, RZ ;  /* 0x00000054153a7210 */ /* 0x000fe40007f1e0ff */
[----:B------:R-:W-:Y:S02]  /*312b0*/  SHF.L.W.U32.HI R17, R29, 0x10, R16 ;  /* 0x000000101d117819 */ /* 0x000fe40000010e10 */
[----:B------:R-:W-:Y:S01]  /*312c0*/  SHF.L.W.U32.HI R16, R16, 0x10, R29 ;  /* 0x0000001010107819 */ /* 0x000fe20000010e1d */
[----:B------:R-:W-:Y:S01]  /*312d0*/  IMAD.X R22, R22, 0x1, R31, P0 ;  /* 0x0000000116167824 */ /* 0x000fe200000e061f */
[----:B------:R-:W-:Y:S02]  /*312e0*/  LOP3.LUT R10, R85, R28, RZ, 0x3c, !PT ;  /* 0x0000001c550a7212 */ /* 0x000fe400078e3cff */
[----:B------:R-:W-:Y:S02]  /*312f0*/  IADD3 R29, P2, P3, R19, R12, R32 ;  /* 0x0000000c131d7210 */ /* 0x000fe40007b5e020 */
[----:B------:R-:W-:-:S02]  /*31300*/  LOP3.LUT R20, R80, R11, RZ, 0x3c, !PT ;  /* 0x0000000b50147212 */ /* 0x000fc400078e3cff */
[----:B------:R-:W-:Y:S02]  /*31310*/  IADD3 R12, P1, PT, R57, R10, RZ ;  /* 0x0000000a390c7210 */ /* 0x000fe40007f3e0ff */
[----:B------:R-:W-:Y:S02]  /*31320*/  IADD3.X R32, PT, PT, R18, R13, R33, P2, P3 ;  /* 0x0000000d12207210 */ /* 0x000fe400017e6421 */
[----:B------:R-:W-:Y:S02]  /*31330*/  LOP3.LUT R13, R9, R58, RZ, 0x3c, !PT ;  /* 0x0000003a090d7212 */ /* 0x000fe400078e3cff */
[----:B------:R-:W-:Y:S01]  /*31340*/  LOP3.LUT R8, R8, R22, RZ, 0x3c, !PT ;  /* 0x0000001608087212 */ /* 0x000fe200078e3cff */
[----:B------:R-:W-:Y:S01]  /*31350*/  IMAD.X R56, R56, 0x1, R20, P1 ;  /* 0x0000000138387824 */ /* 0x000fe200008e0614 */
[----:B------:R-:W-:Y:S02]  /*31360*/  LOP3.LUT R26, R5, R32, RZ, 0x3c, !PT ;  /* 0x00000020051a7212 */ /* 0x000fe400078e3cff */
[----:B------:R-:W-:-:S02]  /*31370*/  SHF.L.W.U32.HI R9, R8, 0x8, R13 ;  /* 0x0000000808097819 */ /* 0x000fc40000010e0d */
[----:B------:R-:W-:Y:S02]  /*31380*/  SHF.L.W.U32.HI R8, R13, 0x8, R8 ;  /* 0x000000080d087819 */ /* 0x000fe40000010e08 */
[----:B------:R-:W-:Y:S02]  /*31390*/  LOP3.LUT R79, R4, R29, RZ, 0x3c, !PT ;  /* 0x0000001d044f7212 */ /* 0x000fe400078e3cff */
[----:B------:R-:W-:Y:S02]  /*313a0*/  IADD3 R30, P2, PT, R15, R26, RZ ;  /* 0x0000001a0f1e7210 */ /* 0x000fe40007f5e0ff */
[----:B------:R-:W-:Y:S02]  /*313b0*/  LOP3.LUT R83, R83, R12, RZ, 0x3c, !PT ;  /* 0x0000000c53537212 */ /* 0x000fe400078e3cff */
[----:B------:R-:W-:Y:S02]  /*313c0*/  LOP3.LUT R82, R82, R56, RZ, 0x3c, !PT ;  /* 0x0000003852527212 */ /* 0x000fe400078e3cff */
[----:B------:R-:W-:Y:S01]  /*313d0*/  IADD3 R85, P0, P1, R87, R8, R34 ;  /* 0x0000000857557210 */ /* 0x000fe2000791e022 */
[----:B------:R-:W-:Y:S01]  /*313e0*/  IMAD.X R57, R14, 0x1, R79, P2 ;  /* 0x000000010e397824 */ /* 0x000fe200010e064f */
[----:B------:R-:W-:-:S02]  /*313f0*/  SHF.L.W.U32.HI R21, R83, 0x8, R82 ;  /* 0x0000000853157819 */ /* 0x000fc40000010e52 */
[----:B------:R-:W-:Y:S02]  /*31400*/  SHF.L.W.U32.HI R15, R82, 0x8, R83 ;  /* 0x00000008520f7819 */ /* 0x000fe40000010e53 */
[----:B------:R-:W-:Y:S02]  /*31410*/  IADD3.X R83, PT, PT, R86, R9, R35, P0, P1 ;  /* 0x0000000956537210 */ /* 0x000fe400007e2423 */
[----:B------:R-:W-:Y:S02]  /*31420*/  IADD3 R11, P2, P3, R11, R21, R36 ;  /* 0x000000150b0b7210 */ /* 0x000fe40007b5e024 */
[----:B------:R-:W-:Y:S02]  /*31430*/  LOP3.LUT R4, R18, R57, RZ, 0x3c, !PT ;  /* 0x0000003912047212 */ /* 0x000fe400078e3cff */
[----:B------:R-:W-:Y:S02]  /*31440*/  LOP3.LUT R18, R84, R85, RZ, 0x3c, !PT ;  /* 0x0000005554127212 */ /* 0x000fe400078e3cff */
[----:B------:R-:W-:-:S02]  /*31450*/  LOP3.LUT R5, R31, R83, RZ, 0x3c, !PT ;  /* 0x000000531f057212 */ /* 0x000fc400078e3cff */
[----:B------:R-:W-:Y:S02]  /*31460*/  IADD3.X R37, PT, PT, R28, R15, R37, P2, P3 ;  /* 0x0000000f1c257210 */ /* 0x000fe400017e6425 */
[----:B------:R-:W-:Y:S02]  /*31470*/  LOP3.LUT R19, R19, R30, RZ, 0x3c, !PT ;  /* 0x0000001e13137212 */ /* 0x000fe400078e3cff */
[----:B------:R-:W-:Y:S02]  /*31480*/  SHF.L.W.U32.HI R13, R5, 0x10, R18 ;  /* 0x00000010050d7819 */ /* 0x000fe40000010e12 */
[----:B------:R-:W-:Y:S02]  /*31490*/  SHF.L.W.U32.HI R18, R18, 0x10, R5 ;  /* 0x0000001012127819 */ /* 0x000fe40000010e05 */
[----:B------:R-:W-:Y:S02]  /*314a0*/  LOP3.LUT R10, R10, R11, RZ, 0x3c, !PT ;  /* 0x0000000b0a0a7212 */ /* 0x000fe400078e3cff */
[----:B------:R-:W-:-:S02]  /*314b0*/  LOP3.LUT R35, R20, R37, RZ, 0x3c, !PT ;  /* 0x0000002514237212 */ /* 0x000fc400078e3cff */
[----:B------:R-:W-:Y:S02]  /*314c0*/  SHF.L.W.U32.HI R33, R19, 0x8, R4 ;  /* 0x0000000813217819 */ /* 0x000fe40000010e04 */
[----:B------:R-:W-:Y:S02]  /*314d0*/  IADD3 R5, P0, PT, R18, R58, RZ ;  /* 0x0000003a12057210 */ /* 0x000fe40007f1e0ff */
[----:B------:R-:W-:Y:S02]  /*314e0*/  SHF.L.W.U32.HI R14, R10, 0x10, R35 ;  /* 0x000000100a0e7819 */ /* 0x000fe40000010e23 */
        /* <DEDUP_REMOVED lines=17> */
[----:B------:R-:W-:Y:S02]  /*31600*/  IADD3 R81, P2, P3, R12, R81, R40 ;  /* 0x000000510c517210 */ /* 0x000fe40007b5e028 */
[----:B------:R-:W-:Y:S02]  /*31610*/  IADD3 R8, P1, PT, R28, R30, RZ ;  /* 0x0000001e1c087210 */ /* 0x000fe40007f3e0ff */
[----:B------:R-:W-:Y:S02]  /*31620*/  SHF.L.W.U32.HI R20, R21, 0x1, R22 ;  /* 0x0000000115147819 */ /* 0x000fe40000010e16 */
[----:B------:R-:W-:Y:S01]  /*31630*/  SHF.L.W.U32.HI R22, R22, 0x1, R21 ;  /* 0x0000000116167819 */ /* 0x000fe20000010e15 */
[----:B------:R-:W-:Y:S01]  /*31640*/  IMAD.X R32, R26, 0x1, R57, P1 ;  /* 0x000000011a207824 */ /* 0x000fe200008e0639 */
[----:B------:R-:W-:Y:S02]  /*31650*/  IADD3.X R41, PT, PT, R10, R27, R41, P2, P3 ;  /* 0x0000001b0a297210 */ /* 0x000fe400017e6429 */
[----:B------:R-:W-:-:S02]  /*31660*/  IADD3 R9, P4, P5, R22, R85, R42 ;  /* 0x0000005516097210 */ /* 0x000fc40007d9e02a */
[----:B------:R-:W-:Y:S02]  /*31670*/  IADD3 R40, P0, PT, R16, R59, RZ ;  /* 0x0000003b10287210 */ /* 0x000fe40007f1e0ff */
[----:B------:R-:W-:Y:S02]  /*31680*/  LOP3.LUT R57, R26, R41, RZ, 0x3c, !PT ;  /* 0x000000291a397212 */ /* 0x000fe400078e3cff */
[----:B------:R-:W-:Y:S01]  /*31690*/  IADD3.X R42, PT, PT, R20, R83, R43, P4, P5 ;  /* 0x00000053142a7210 */ /* 0x000fe200027ea42b */
[----:B------:R-:W-:Y:S01]  /*316a0*/  IMAD.X R43, R17, 0x1, R24, P0 ;  /* 0x00000001112b7824 */ /* 0x000fe200000e0618 */
[----:B------:R-:W-:Y:S02]  /*316b0*/  LOP3.LUT R30, R33, R8, RZ, 0x3c, !PT ;  /* 0x00000008211e7212 */ /* 0x000fe400078e3cff */
[----:B------:R-:W-:Y:S02]  /*316c0*/  LOP3.LUT R31, R31, R32, RZ, 0x3c, !PT ;  /* 0x000000201f1f7212 */ /* 0x000fe400078e3cff */
[----:B------:R-:W-:-:S02]  /*316d0*/  IADD3 R57, P0, PT, R57, R34, RZ ;  /* 0x0000002239397210 */ /* 0x000fc40007f1e0ff */
[----:B------:R-:W-:Y:S02]  /*316e0*/  LOP3.LUT R56, R28, R81, RZ, 0x3c, !PT ;  /* 0x000000511c387212 */ /* 0x000fe400078e3cff */
[----:B------:R-:W-:Y:S02]  /*316f0*/  LOP3.LUT R15, R17, R42, RZ, 0x3c, !PT ;  /* 0x0000002a110f7212 */ /* 0x000fe400078e3cff */
[----:B------:R-:W-:Y:S02]  /*31700*/  SHF.L.W.U32.HI R24, R30, 0x1, R31 ;  /* 0x000000011e187819 */ /* 0x000fe40000010e1f */
[----:B------:R-:W-:Y:S01]  /*31710*/  SHF.L.W.U32.HI R30, R31, 0x1, R30 ;  /* 0x000000011f1e7819 */ /* 0x000fe20000010e1e */
[----:B------:R-:W-:Y:S01]  /*31720*/  IMAD.X R56, R56, 0x1, R35, P0 ;  /* 0x0000000138387824 */ /* 0x000fe200000e0623 */
[----:B------:R-:W-:Y:S02]  /*31730*/  LOP3.LUT R36, R25, R40, RZ, 0x3c, !PT ;  /* 0x0000002819247212 */ /* 0x000fe400078e3cff */
[----:B------:R-:W-:-:S02]  /*31740*/  LOP3.LUT R23, R23, R43, RZ, 0x3c, !PT ;  /* 0x0000002b17177212 */ /* 0x000fc400078e3cff */
[----:B------:R-:W-:Y:S02]  /*31750*/  IADD3 R15, P1, PT, R15, R8, RZ ;  /* 0x000000080f0f7210 */ /* 0x000fe40007f3e0ff */
[----:B------:R-:W-:Y:S02]  /*31760*/  LOP3.LUT R21, R16, R9, RZ, 0x3c, !PT ;  /* 0x0000000910157212 */ /* 0x000fe400078e3cff */
[----:B------:R-:W-:Y:S02]  /*31770*/  IADD3 R25, P2, P3, R30, R11, R44 ;  /* 0x0000000b1e197210 */ /* 0x000fe40007b5e02c */
[----:B------:R-:W-:Y:S02]  /*31780*/  SHF.L.W.U32.HI R8, R23, 0x1, R36 ;  /* 0x0000000117087819 */ /* 0x000fe40000010e24 */
[----:B------:R-:W-:Y:S01]  /*31790*/  SHF.L.W.U32.HI R27, R36, 0x1, R23 ;  /* 0x00000001241b7819 */ /* 0x000fe20000010e17 */
[----:B------:R-:W-:Y:S01]  /*317a0*/  IMAD.X R21, R21, 0x1, R32, P1 ;  /* 0x0000000115157824 */ /* 0x000fe200008e0620 */
[----:B------:R-:W-:-:S02]  /*317b0*/  LOP3.LUT R12, R12, R57, RZ, 0x3c, !PT ;  /* 0x000000390c0c7212 */ /* 0x000fc400078e3cff */
[----:B------:R-:W-:Y:S02]  /*317c0*/  LOP3.LUT R23, R10, R56, RZ, 0x3c, !PT ;  /* 0x000000380a177212 */ /* 0x000fe400078e3cff */
[----:B------:R-:W-:Y:S02]  /*317d0*/  IADD3.X R44, PT, PT, R24, R37, R45, P2, P3 ;  /* 0x00000025182c7210 */ /* 0x000fe400017e642d */
[----:B------:R-:W-:Y:S02]  /*317e0*/  IADD3 R37, P0, P1, R8, R29, R46 ;  /* 0x0000001d08257210 */ /* 0x000fe4000791e02e */
[----:B------:R-:W-:Y:S02]  /*317f0*/  SHF.L.W.U32.HI R29, R23, 0x8, R12 ;  /* 0x00000008171d7819 */ /* 0x000fe40000010e0c */
[----:B------:R-:W-:Y:S02]  /*31800*/  SHF.L.W.U32.HI R12, R12, 0x8, R23 ;  /* 0x000000080c0c7819 */ /* 0x000fe40000010e17 */
[----:B------:R-:W-:-:S02]  /*31810*/  IADD3.X R46, PT, PT, R27, R38, R47, P0, P1 ;  /* 0x000000261b2e7210 */ /* 0x000fc400007e242f */
[----:B------:R-:W-:Y:S02]  /*31820*/  IADD3 R23, P0, P1, R81, R12, R48 ;  /* 0x0000000c51177210 */ /* 0x000fe4000791e030 */
[----:B------:R-:W-:Y:S02]  /*31830*/  LOP3.LUT R10, R19, R46, RZ, 0x3c, !PT ;  /* 0x0000002e130a7212 */ /* 0x000fe400078e3cff */
[----:B------:R-:W-:Y:S02]  /*31840*/  LOP3.LUT R22, R22, R15, RZ, 0x3c, !PT ;  /* 0x0000000f16167212 */ /* 0x000fe400078e3cff */
[----:B------:R-:W-:Y:S02]  /*31850*/  LOP3.LUT R11, R20, R21, RZ, 0x3c, !PT ;  /* 0x00000015140b7212 */ /* 0x000fe400078e3cff */
[----:B------:R-:W-:Y:S02]  /*31860*/  LOP3.LUT R39, R13, R44, RZ, 0x3c, !PT ;  /* 0x0000002c0d277212 */ /* 0x000fe400078e3cff */
[----:B------:R-:W-:-:S02]  /*31870*/  IADD3.X R59, PT, PT, R41, R29, R49, P0, P1 ;  /* 0x0000001d293b7210 */ /* 0x000fc400007e2431 */
[----:B------:R-:W-:Y:S02]  /*31880*/  IADD3 R35, P3, PT, R10, R5, RZ ;  /* 0x000000050a237210 */ /* 0x000fe40007f7e0ff */
[----:B------:R-:W-:Y:S02]  /*31890*/  SHF.L.W.U32.HI R31, R11, 0x8, R22 ;  /* 0x000000080b1f7819 */ /* 0x000fe40000010e16 */
[----:B------:R-:W-:Y:S02]  /*318a0*/  LOP3.LUT R5, R14, R37, RZ, 0x3c, !PT ;  /* 0x000000250e057212 */ /* 0x000fe400078e3cff */
[----:B------:R-:W-:Y:S02]  /*318b0*/  SHF.L.W.U32.HI R22, R22, 0x8, R11 ;  /* 0x0000000816167819 */ /* 0x000fe40000010e0b */
[----:B------:R-:W-:Y:S02]  /*318c0*/  IADD3 R39, P2, PT, R39, R40, RZ ;  /* 0x0000002827277210 */ /* 0x000fe40007f5e0ff */
[----:B------:R-:W-:-:S02]  /*318d0*/  LOP3.LUT R32, R18, R25, RZ, 0x3c, !PT ;  /* 0x0000001912207212 */ /* 0x000fc400078e3cff */
[----:B------:R-:W-:Y:S02]  /*318e0*/  LOP3.LUT R26, R23, R26, R41, 0x96, !PT ;  /* 0x0000001a171a7212 */ /* 0x000fe400078e9629 */
[----:B------:R-:W-:Y:S01]  /*318f0*/  LOP3.LUT R11, R59, R28, R81, 0x96, !PT ;  /* 0x0000001c3b0b7212 */ /* 0x000fe200078e9651 */
[----:B------:R-:W-:Y:S02]  /*31900*/  IMAD.X R28, R5, 0x1, R4, P3 ;  /* 0x00000001051c7824 */ /* 0x000fe400018e0604 */
[----:B------:R-:W-:Y:S01]  /*31910*/  IMAD.X R32, R32, 0x1, R43, P2 ;  /* 0x0000000120207824 */ /* 0x000fe200010e062b */
[----:B------:R-:W-:Y:S02]  /*31920*/  SHF.L.W.U32.HI R4, R26, 0x10, R11 ;  /* 0x000000101a047819 */ /* 0x000fe40000010e0b */
[----:B------:R-:W-:Y:S02]  /*31930*/  SHF.L.W.U32.HI R5, R11, 0x10, R26 ;  /* 0x000000100b057819 */ /* 0x000fe40000010e1a */
[----:B------:R-:W-:-:S02]  /*31940*/  IADD3 R57, P0, PT, R4, R57, RZ ;  /* 0x0000003904397210 */ /* 0x000fc40007f1e0ff */
[----:B------:R-:W-:Y:S02]  /*31950*/  LOP3.LUT R30, R30, R39, RZ, 0x3c, !PT ;  /* 0x000000271e1e7212 */ /* 0x000fe400078e3cff */
[----:B------:R-:W-:Y:S02]  /*31960*/  LOP3.LUT R33, R24, R32, RZ, 0x3c, !PT ;  /* 0x0000002018217212 */ /* 0x000fe400078e3cff */
[----:B------:R-:W-:Y:S02]  /*31970*/  LOP3.LUT R8, R8, R35, RZ, 0x3c, !PT ;  /* 0x0000002308087212 */ /* 0x000fe400078e3cff */
[----:B------:R-:W-:Y:S01]  /*31980*/  LOP3.LUT R11, R27, R28, RZ, 0x3c, !PT ;  /* 0x0000001c1b0b7212 */ /* 0x000fe200078e3cff */
[----:B------:R-:W-:Y:S01]  /*31990*/  IMAD.X R56, R5, 0x1, R56, P0 ;  /* 0x0000000105387824 */ /* 0x000fe200000e0638 */
[----:B------:R-:W-:Y:S02]  /*319a0*/  IADD3 R10, P1, P2, R9, R22, R50 ;  /* 0x00000016090a7210 */ /* 0x000fe40007a3e032 */
[----:B------:R-:W-:-:S02]  /*319b0*/  SHF.L.W.U32.HI R27, R33, 0x8, R30 ;  /* 0x00000008211b7819 */ /* 0x000fc40000010e1e */
[----:B------:R-:W-:Y:S02]  /*319c0*/  SHF.L.W.U32.HI R24, R30, 0x8, R33 ;  /* 0x000000081e187819 */ /* 0x000fe40000010e21 */
[----:B------:R-:W-:Y:S02]  /*319d0*/  SHF.L.W.U32.HI R33, R11, 0x8, R8 ;  /* 0x000000080b217819 */ /* 0x000fe40000010e08 */
[----:B------:R-:W-:Y:S02]  /*319e0*/  SHF.L.W.U32.HI R26, R8, 0x8, R11 ;  /* 0x00000008081a7819 */ /* 0x000fe40000010e0b */
[----:B------:R-:W-:Y:S02]  /*319f0*/  IADD3.X R11, PT, PT, R42, R31, R51, P1, P2 ;  /* 0x0000001f2a0b7210 */ /* 0x000fe40000fe4433 */
[----:B------:R-:W-:Y:S02]  /*31a00*/  LOP3.LUT R12, R12, R57, RZ, 0x3c, !PT ;  /* 0x000000390c0c7212 */ /* 0x000fe400078e3cff */
[----:B------:R-:W-:-:S02]  /*31a10*/  LOP3.LUT R29, R29, R56, RZ, 0x3c, !PT ;  /* 0x000000381d1d7212 */ /* 0x000fc400078e3cff */
[----:B------:R-:W-:Y:S02]  /*31a20*/  IADD3 R58, P0, P1, R25, R24, R52 ;  /* 0x00000018193a7210 */ /* 0x000fe4000791e034 */
[----:B------:R-:W-:Y:S02]  /*31a30*/  LOP3.LUT R17, R10, R17, R42, 0x96, !PT ;  /* 0x000000110a117212 */ /* 0x000fe400078e962a */
[----:B------:R-:W-:Y:S02]  /*31a40*/  LOP3.LUT R84, R11, R16, R9, 0x96, !PT ;  /* 0x000000100b547212 */ /* 0x000fe400078e9609 */
[----:B------:R-:W-:Y:S02]  /*31a50*/  SHF.L.W.U32.HI R8, R12, 0x1, R29 ;  /* 0x000000010c087819 */ /* 0x000fe40000010e1d */
[----:B------:R-:W-:Y:S02]  /*31a60*/  SHF.L.W.U32.HI R9, R29, 0x1, R12 ;  /* 0x000000011d097819 */ /* 0x000fe40000010e0c */
[----:B------:R-:W-:-:S02]  /*31a70*/  IADD3.X R79, PT, PT, R44, R27, R53, P0, P1 ;  /* 0x0000001b2c4f7210 */ /* 0x000fc400007e2435 */
[----:B------:R-:W-:Y:S02]  /*31a80*/  IADD3 R12, P0, P1, R37, R26, R54 ;  /* 0x0000001a250c7210 */ /* 0x000fe4000791e036 */
[----:B------:R-:W-:Y:S02]  /*31a90*/  SHF.L.W.U32.HI R16, R84, 0x10, R17 ;  /* 0x0000001054107819 */ /* 0x000fe40000010e11 */
[----:B------:R-:W-:Y:S02]  /*31aa0*/  SHF.L.W.U32.HI R84, R17, 0x10, R84 ;  /* 0x0000001011547819 */ /* 0x000fe40000010e54 */
[----:B------:R-:W-:Y:S02]  /*31ab0*/  LOP3.LUT R20, R58, R13, R44, 0x96, !PT ;  /* 0x0000000d3a147212 */ /* 0x000fe400078e962c */
[----:B------:R-:W-:Y:S02]  /*31ac0*/  IADD3.X R13, PT, PT, R46, R33, R55, P0, P1 ;  /* 0x000000212e0d7210 */ /* 0x000fe400007e2437 */
[----:B------:R-:W-:-:S02]  /*31ad0*/  LOP3.LUT R25, R79, R18, R25, 0x96, !PT ;  /* 0x000000124f197212 */ /* 0x000fc400078e9619 */
[----:B------:R-:W-:Y:S02]  /*31ae0*/  IADD3 R15, P0, PT, R84, R15, RZ ;  /* 0x0000000f540f7210 */ /* 0x000fe40007f1e0ff */
[----:B------:R-:W-:Y:S02]  /*31af0*/  LOP3.LUT R19, R12, R19, R46, 0x96, !PT ;  /* 0x000000130c137212 */ /* 0x000fe400078e962e */
[----:B------:R-:W-:Y:S01]  /*31b00*/  LOP3.LUT R18, R13, R14, R37, 0x96, !PT ;  /* 0x0000000e0d127212 */ /* 0x000fe200078e9625 */
[----:B------:R-:W-:Y:S01]  /*31b10*/  IMAD.X R14, R16, 0x1, R21, P0 ;  /* 0x00000001100e7824 */ /* 0x000fe200000e0615 */
[----:B------:R-:W-:Y:S02]  /*31b20*/  SHF.L.W.U32.HI R17, R25, 0x10, R20 ;  /* 0x0000001019117819 */ /* 0x000fe40000010e14 */
[----:B------:R-:W-:Y:S02]  /*31b30*/  SHF.L.W.U32.HI R20, R20, 0x10, R25 ;  /* 0x0000001014147819 */ /* 0x000fe40000010e19 */
[----:B------:R-:W-:Y:S01]  /*31b40*/  SHF.L.W.U32.HI R80, R19, 0x10, R18 ;  /* 0x0000001013507819 */ /* 0x000fe20000010e12 */
[----:B------:R-:W-:Y:S01]  /*31b50*/  UIADD3 UR6, UPT, UPT, UR6, 0x1, URZ ;  /* 0x0000000106067890 */ /* 0x000fe2000fffe0ff */
[----:B------:R-:W-:-:S02]  /*31b60*/  IADD3 R91, P0, PT, R20, R39, RZ ;  /* 0x00000027145b7210 */ /* 0x000fc40007f1e0ff */
[----:B------:R-:W-:Y:S02]  /*31b70*/  LOP3.LUT R22, R22, R15, RZ, 0x3c, !PT ;  /* 0x0000000f16167212 */ /* 0x000fe400078e3cff */
[----:B------:R-:W-:Y:S02]  /*31b80*/  LOP3.LUT R31, R31, R14, RZ, 0x3c, !PT ;  /* 0x0000000e1f1f7212 */ /* 0x000fe400078e3cff */
[----:B------:R-:W-:Y:S02]  /*31b90*/  SHF.L.W.U32.HI R85, R18, 0x10, R19 ;  /* 0x0000001012557819 */ /* 0x000fe40000010e13 */
[----:B------:R-:W-:Y:S01]  /*31ba0*/  IADD3 R21, P1, PT, R80, R35, RZ ;  /* 0x0000002350157210 */ /* 0x000fe20007f3e0ff */
[----:B------:R-:W-:Y:S01]  /*31bb0*/  UISETP.NE.AND UP1, UPT, UR6, 0xc, UPT ;  /* 0x0000000c0600788c */ /* 0x000fe2000bf25270 */
[----:B------:R-:W-:Y:S01]  /*31bc0*/  SHF.L.W.U32.HI R82, R22, 0x1, R31 ;  /* 0x0000000116527819 */ /* 0x000fe20000010e1f */
[----:B------:R-:W-:Y:S01]  /*31bd0*/  IMAD.X R90, R17, 0x1, R32, P0 ;  /* 0x00000001115a7824 */ /* 0x000fe200000e0620 */
[----:B------:R-:W-:Y:S01]  /*31be0*/  SHF.L.W.U32.HI R83, R31, 0x1, R22 ;  /* 0x000000011f537819 */ /* 0x000fe20000010e16 */
[----:B------:R-:W-:Y:S01]  /*31bf0*/  IMAD.X R22, R85, 0x1, R28, P1 ;  /* 0x0000000155167824 */ /* 0x000fe200008e061c */
[----:B------:R-:W-:-:S02]  /*31c00*/  LOP3.LUT R19, R24, R91, RZ, 0x3c, !PT ;  /* 0x0000005b18137212 */ /* 0x000fc400078e3cff */
[----:B------:R-:W-:Y:S02]  /*31c10*/  LOP3.LUT R24, R27, R90, RZ, 0x3c, !PT ;  /* 0x0000005a1b187212 */ /* 0x000fe400078e3cff */
[----:B------:R-:W-:Y:S02]  /*31c20*/  LOP3.LUT R26, R26, R21, RZ, 0x3c, !PT ;  /* 0x000000151a1a7212 */ /* 0x000fe400078e3cff */
[----:B------:R-:W-:Y:S02]  /*31c30*/  LOP3.LUT R33, R33, R22, RZ, 0x3c, !PT ;  /* 0x0000001621217212 */ /* 0x000fe400078e3cff */
[----:B------:R-:W-:Y:S02]  /*31c40*/  SHF.L.W.U32.HI R18, R19, 0x1, R24 ;  /* 0x0000000113127819 */ /* 0x000fe40000010e18 */
[----:B------:R-:W-:Y:S02]  /*31c50*/  SHF.L.W.U32.HI R19, R24, 0x1, R19 ;  /* 0x0000000118137819 */ /* 0x000fe40000010e13 */
[----:B------:R-:W-:-:S02]  /*31c60*/  SHF.L.W.U32.HI R87, R26, 0x1, R33 ;  /* 0x000000011a577819 */ /* 0x000fc40000010e21 */
[----:B------:R-:W-:Y:S01]  /*31c70*/  SHF.L.W.U32.HI R86, R33, 0x1, R26 ;  /* 0x0000000121567819 */ /* 0x000fe20000010e1a */
[----:B------:R-:W-:Y:S06]  /*31c80*/  BRA.U UP1, `(.L_x_188) ;  /* 0xfffffff1016c7547 */ /* 0x000fec000b83ffff */
[----:B------:R-:W0:Y:S01]  /*31c90*/  LDCU.64 UR12, c[0x3][0x8] ;  /* 0x00c00100ff0c77ac */ /* 0x000e220008000a00 */
[----:B------:R-:W-:Y:S02]  /*31ca0*/  LOP3.LUT R26, R91, UR20, R23, 0x96, !PT ;  /* 0x000000145b1a7c12 */ /* 0x000fe4000f8e9617 */
[----:B------:R-:W-:Y:S01]  /*31cb0*/  LOP3.LUT R23, R84, UR21, R86, 0x96, !PT ;  /* 0x0000001554177c12 */ /* 0x000fe2000f8e9656 */
[----:B------:R-:W1:Y:S01]  /*31cc0*/  LDCU.128 UR28, c[0x3][0x30] ;  /* 0x00c00600ff1c77ac */ /* 0x000e620008000c00 */
[----:B------:R-:W2:Y:S01]  /*31cd0*/  LDCU.128 UR24, c[0x3][0x10] ;  /* 0x00c00200ff1877ac */ /* 0x000ea20008000c00 */
[----:B------:R-:W3:Y:S01]  /*31ce0*/  LDCU UR6, c[0x3][0x4] ;  /* 0x00c00080ff0677ac */ /* 0x000ee20008000800 */
[----:B------:R-:W4:Y:S01]  /*31cf0*/  LDCU UR14, c[0x3][0x24] ;  /* 0x00c00480ff0e77ac */ /* 0x000f220008000800 */
[----:B0-----:R-:W-:Y:S01]  /*31d00*/  LOP3.LUT R24, R22, UR13, R11, 0x96, !PT ;  /* 0x0000000d16187c12 */ /* 0x001fe2000f8e960b */
[----:B------:R-:W0:Y:S01]  /*31d10*/  LDCU.64 UR22, c[0x3][0x28] ;  /* 0x00c00500ff1677ac */ /* 0x000e220008000a00 */
[----:B------:R-:W-:-:S02]  /*31d20*/  LOP3.LUT R21, R21, UR12, R10, 0x96, !PT ;  /* 0x0000000c15157c12 */ /* 0x000fc4000f8e960a */
[----:B-1----:R-:W-:Y:S02]  /*31d30*/  LOP3.LUT R38, R4, UR30, R19, 0x96, !PT ;  /* 0x0000001e04267c12 */ /* 0x002fe4000f8e9613 */
[----:B------:R-:W-:Y:S02]  /*31d40*/  LOP3.LUT R39, R5, UR31, R18, 0x96, !PT ;  /* 0x0000001f05277c12 */ /* 0x000fe4000f8e9612 */
[--C-:B------:R-:W-:Y:S02]  /*31d50*/  SHF.R.U32.HI R4, RZ, 0x10, R24.reuse ;  /* 0x00000010ff047819 */ /* 0x100fe40000011618 */
[----:B------:R-:W-:Y:S02]  /*31d60*/  SHF.R.U32.HI R11, RZ, 0x18, R24 ;  /* 0x00000018ff0b7819 */ /* 0x000fe40000011618 */
[----:B--2---:R-:W-:Y:S02]  /*31d70*/  LOP3.LUT R22, R15, UR26, R12, 0x96, !PT ;  /* 0x0000001a0f167c12 */ /* 0x004fe4000f8e960c */
[----:B------:R-:W-:-:S02]  /*31d80*/  LOP3.LUT R25, R14, UR27, R13, 0x96, !PT ;  /* 0x0000001b0e197c12 */ /* 0x000fc4000f8e960d */
[--C-:B------:R-:W-:Y:S02]  /*31d90*/  SHF.R.U32.HI R5, RZ, 0x8, R24.reuse ;  /* 0x00000008ff057819 */ /* 0x100fe40000011618 */
[C-C-:B------:R-:W-:Y:S02]  /*31da0*/  SHF.R.U64 R13, R21.reuse, 0x10, R24.reuse ;  /* 0x00000010150d7819 */ /* 0x140fe40000001218 */
[C-C-:B------:R-:W-:Y:S02]  /*31db0*/  SHF.R.U64 R10, R21.reuse, 0x18, R24.reuse ;  /* 0x00000018150a7819 */ /* 0x140fe40000001218 */
[----:B------:R-:W-:Y:S02]  /*31dc0*/  SHF.R.U64 R12, R21, 0x8, R24 ;  /* 0x00000008150c7819 */ /* 0x000fe40000001218 */
[----:B---3--:R-:W-:Y:S02]  /*31dd0*/  LOP3.LUT R59, R90, UR6, R59, 0x96, !PT ;  /* 0x000000065a3b7c12 */ /* 0x008fe4000f8e963b */
[----:B------:R-:W-:-:S02]  /*31de0*/  PRMT R11, R4, 0x3340, R11 ;  /* 0x00003340040b7816 */ /* 0x000fc4000000000b */
[----:B------:R-:W-:Y:S02]  /*31df0*/  PRMT R4, R24, 0x3340, R5 ;  /* 0x0000334018047816 */ /* 0x000fe40000000005 */
[----:B------:R-:W-:Y:S02]  /*31e00*/  PRMT R10, R13, 0x3340, R10 ;  /* 0x000033400d0a7816 */ /* 0x000fe4000000000a */
[----:B------:R-:W-:Y:S02]  /*31e10*/  PRMT R5, R21, 0x3340, R12 ;  /* 0x0000334015057816 */ /* 0x000fe4000000000c */
[--C-:B------:R-:W-:Y:S02]  /*31e20*/  SHF.R.U32.HI R13, RZ, 0x10, R59.reuse ;  /* 0x00000010ff0d7819 */ /* 0x100fe4000001163b */
[----:B------:R-:W-:Y:S02]  /*31e30*/  SHF.R.U32.HI R12, RZ, 0x18, R59 ;  /* 0x00000018ff0c7819 */ /* 0x000fe4000001163b */
[----:B----4-:R-:W-:-:S02]  /*31e40*/  LOP3.LUT R36, R16, UR14, R87, 0x96, !PT ;  /* 0x0000000e10247c12 */ /* 0x010fc4000f8e9657 */
[--C-:B------:R-:W-:Y:S02]  /*31e50*/  SHF.R.U32.HI R14, RZ, 0x8, R59.reuse ;  /* 0x00000008ff0e7819 */ /* 0x100fe4000001163b */
[----:B0-----:R-:W-:Y:S02]  /*31e60*/  LOP3.LUT R32, R17, UR23, R8, 0x96, !PT ;  /* 0x0000001711207c12 */ /* 0x001fe4000f8e9608 */
        /* <DEDUP_REMOVED lines=8> */
[----:B------:R-:W-:Y:S02]  /*31ef0*/  SHF.R.U32.HI R16, RZ, 0x18, R25 ;  /* 0x00000018ff107819 */ /* 0x000fe40000011619 */
[----:B------:R-:W-:-:S02]  /*31f00*/  LOP3.LUT R31, R20, UR22, R9, 0x96, !PT ;  /* 0x00000016141f7c12 */ /* 0x000fc4000f8e9609 */
[--C-:B------:R-:W-:Y:S02]  /*31f10*/  SHF.R.U32.HI R18, RZ, 0x8, R25.reuse ;  /* 0x00000008ff127819 */ /* 0x100fe40000011619 */
[C-C-:B------:R-:W-:Y:S02]  /*31f20*/  SHF.R.U64 R20, R22.reuse, 0x10, R25.reuse ;  /* 0x0000001016147819 */ /* 0x140fe40000001219 */
[C-C-:B------:R-:W-:Y:S02]  /*31f30*/  SHF.R.U64 R19, R22.reuse, 0x18, R25.reuse ;  /* 0x0000001816137819 */ /* 0x140fe40000001219 */
[----:B------:R-:W-:Y:S02]  /*31f40*/  SHF.R.U64 R21, R22, 0x8, R25 ;  /* 0x0000000816157819 */ /* 0x000fe40000001219 */
[----:B------:R-:W-:Y:S02]  /*31f50*/  LOP3.LUT R56, R56, UR25, R79, 0x96, !PT ;  /* 0x0000001938387c12 */ /* 0x000fe4000f8e964f */
[----:B------:R-:W-:-:S02]  /*31f60*/  PRMT R16, R17, 0x3340, R16 ;  /* 0x0000334011107816 */ /* 0x000fc40000000010 */
[----:B------:R-:W-:Y:S02]  /*31f70*/  PRMT R17, R25, 0x3340, R18 ;  /* 0x0000334019117816 */ /* 0x000fe40000000012 */
[----:B------:R-:W-:Y:S02]  /*31f80*/  LOP3.LUT R57, R57, UR24, R58, 0x96, !PT ;  /* 0x0000001839397c12 */ /* 0x000fe4000f8e963a */
[----:B------:R-:W-:Y:S02]  /*31f90*/  PRMT R18, R20, 0x3340, R19 ;  /* 0x0000334014127816 */ /* 0x000fe40000000013 */
[----:B------:R-:W-:Y:S02]  /*31fa0*/  PRMT R19, R22, 0x3340, R21 ;  /* 0x0000334016137816 */ /* 0x000fe40000000015 */
        /* <DEDUP_REMOVED lines=27> */
[----:B------:R-:W-:Y:S02]  /*32160*/  PRMT R31, R36, 0x3340, R30 ;  /* 0x00003340241f7816 */ /* 0x000fe4000000001e */
        /* <DEDUP_REMOVED lines=16> */
[----:B------:R-:W-:Y:S02]  /*32270*/  SHF.R.U32.HI R38, RZ, 0x8, R9 ;  /* 0x00000008ff267819 */ /* 0x000fe40000011609 */
[----:B------:R-:W-:Y:S01]  /*32280*/  PRMT R11, R4, 0x5410, R11 ;  /* 0x00005410040b7816 */ /* 0x000fe2000000000b */
[----:B------:R-:W-:Y:S01]  /*32290*/  VIADD R4, R78, 0x8 ;  /* 0x000000084e047836 */ /* 0x000fe20000000000 */
[C-C-:B------:R-:W-:Y:S02]  /*322a0*/  SHF.R.U64 R40, R8.reuse, 0x10, R9.reuse ;  /* 0x0000001008287819 */ /* 0x140fe40000001209 */
[C-C-:B------:R-:W-:Y:S02]  /*322b0*/  SHF.R.U64 R39, R8.reuse, 0x18, R9.reuse ;  /* 0x0000001808277819 */ /* 0x140fe40000001209 */
[----:B------:R-:W-:Y:S02]  /*322c0*/  SHF.R.U64 R41, R8, 0x8, R9 ;  /* 0x0000000808297819 */ /* 0x000fe40000001209 */
[----:B------:R-:W-:-:S02]  /*322d0*/  PRMT R36, R37, 0x3340, R36 ;  /* 0x0000334025247816 */ /* 0x000fc40000000024 */
[----:B------:R-:W-:Y:S02]  /*322e0*/  PRMT R37, R9, 0x3340, R38 ;  /* 0x0000334009257816 */ /* 0x000fe40000000026 */
[----:B------:R-:W-:Y:S02]  /*322f0*/  PRMT R38, R40, 0x3340, R39 ;  /* 0x0000334028267816 */ /* 0x000fe40000000027 */
[----:B------:R-:W-:Y:S02]  /*32300*/  PRMT R39, R8, 0x3340, R41 ;  /* 0x0000334008277816 */ /* 0x000fe40000000029 */
[----:B------:R-:W-:Y:S02]  /*32310*/  LOP3.LUT R4, R4, 0xff, RZ, 0xc0, !PT ;  /* 0x000000ff04047812 */ /* 0x000fe400078ec0ff */
[----:B------:R-:W-:Y:S02]  /*32320*/  PRMT R8, R15, 0x5410, R14 ;  /* 0x000054100f087816 */ /* 0x000fe4000000000e */
[----:B------:R-:W-:-:S02]  /*32330*/  PRMT R9, R13, 0x5410, R12 ;  /* 0x000054100d097816 */ /* 0x000fc4000000000c */
[----:B------:R-:W-:Y:S02]  /*32340*/  PRMT R15, R17, 0x5410, R16 ;  /* 0x00005410110f7816 */ /* 0x000fe40000000010 */
[----:B------:R-:W-:Y:S02]  /*32350*/  PRMT R14, R19, 0x5410, R18 ;  /* 0x00005410130e7816 */ /* 0x000fe40000000012 */
[----:B------:R-:W-:Y:S02]  /*32360*/  PRMT R13, R21, 0x5410, R20 ;  /* 0x00005410150d7816 */ /* 0x000fe40000000014 */
[----:B------:R-:W-:Y:S02]  /*32370*/  PRMT R12, R25, 0x5410, R22 ;  /* 0x00005410190c7816 */ /* 0x000fe40000000016 */
[----:B------:R-:W-:Y:S02]  /*32380*/  PRMT R19, R27, 0x5410, R24 ;  /* 0x000054101b137816 */ /* 0x000fe40000000018 */
[----:B------:R-:W-:Y:S01]  /*32390*/  PRMT R16, R23, 0x5410, R30 ;  /* 0x0000541017107816 */ /* 0x000fe2000000001e */
[----:B------:R1:W-:Y:S01]  /*323a0*/  STL.128 [R1+0x3410], R12 ;  /* 0x0034100c01007387 */ /* 0x0003e20000100c00 */
[----:B------:R-:W-:-:S02]  /*323b0*/  PRMT R10, R5, 0x5410, R10 ;  /* 0x00005410050a7816 */ /* 0x000fc4000000000a */
[----:B------:R-:W-:Y:S02]  /*323c0*/  PRMT R18, R29, 0x5410, R26 ;  /* 0x000054101d127816 */ /* 0x000fe4000000001a */
[----:B------:R-:W-:Y:S01]  /*323d0*/  PRMT R17, R31, 0x5410, R28 ;  /* 0x000054101f117816 */ /* 0x000fe2000000001c */
[----:B------:R1:W-:Y:S01]  /*323e0*/  STL.128 [R1+0x3400], R8 ;  /* 0x0034000801007387 */ /* 0x0003e20000100c00 */
[----:B------:R-:W-:Y:S02]  /*323f0*/  PRMT R23, R33, 0x5410, R32 ;  /* 0x0000541021177816 */ /* 0x000fe40000000020 */
[----:B------:R-:W-:Y:S01]  /*32400*/  PRMT R22, R35, 0x5410, R34 ;  /* 0x0000541023167816 */ /* 0x000fe20000000022 */
[----:B------:R1:W-:Y:S01]  /*32410*/  STL.128 [R1+0x3420], R16 ;  /* 0x0034201001007387 */ /* 0x0003e20000100c00 */
[----:B------:R-:W-:Y:S02]  /*32420*/  PRMT R21, R37, 0x5410, R36 ;  /* 0x0000541025157816 */ /* 0x000fe40000000024 */
[----:B------:R-:W-:-:S02]  /*32430*/  PRMT R20, R39, 0x5410, R38 ;  /* 0x0000541027147816 */ /* 0x000fc40000000026 */
[----:B------:R-:W-:-:S03]  /*32440*/  LEA R24, R4, UR19, 0x3 ;  /* 0x0000001304187c11 */ /* 0x000fc6000f8e18ff */
[----:B------:R1:W-:Y:S04]  /*32450*/  STL.128 [R1+0x3430], R20 ;  /* 0x0034301401007387 */ /* 0x0003e80000100c00 */
[----:B------:R-:W2:Y:S02]  /*32460*/  LDL.64 R24, [R24] ;  /* 0x0000000018187983 */ /* 0x000ea40000100a00 */
[C---:B--2---:R-:W-:Y:S02]  /*32470*/  PRMT R4, R25.reuse, 0x7771, RZ ;  /* 0x0000777119047816 */ /* 0x044fe400000000ff */
[----:B------:R-:W-:-:S03]  /*32480*/  PRMT R5, R25, 0x7770, RZ ;  /* 0x0000777019057816 */ /* 0x000fc600000000ff */
[----:B------:R-:W-:Y:S01]  /*32490*/  IMAD.SHL.U32 R26, R4, 0x100, RZ ;  /* 0x00000100041a7824 */ /* 0x000fe200078e00ff */
[C---:B------:R-:W-:Y:S02]  /*324a0*/  PRMT R4, R25.reuse, 0x7772, RZ ;  /* 0x0000777219047816 */ /* 0x040fe400000000ff */
[----:B------:R-:W-:Y:S02]  /*324b0*/  PRMT R25, R25, 0x7773, RZ ;  /* 0x0000777319197816 */ /* 0x000fe400000000ff */
[----:B------:R-:W-:Y:S01]  /*324c0*/  LOP3.LUT R26, R26, 0xff00, RZ, 0xc0, !PT ;  /* 0x0000ff001a1a7812 */ /* 0x000fe200078ec0ff */
[----:B------:R-:W-:Y:S02]  /*324d0*/  IMAD.U32 R4, R4, 0x10000, RZ ;  /* 0x0001000004047824 */ /* 0x000fe400078e00ff */
[----:B------:R-:W-:Y:S01]  /*324e0*/  IMAD.SHL.U32 R25, R25, 0x1000000, RZ ;  /* 0x0100000019197824 */ /* 0x000fe200078e00ff */
[----:B------:R-:W-:-:S04]  /*324f0*/  LOP3.LUT R5, R26, 0xff, R5, 0xf8, !PT ;  /* 0x000000ff1a057812 */ /* 0x000fc800078ef805 */
[----:B------:R-:W-:-:S04]  /*32500*/  LOP3.LUT R4, R5, 0xff0000, R4, 0xf8, !PT ;  /* 0x00ff000005047812 */ /* 0x000fc800078ef804 */
[----:B------:R-:W-:Y:S01]  /*32510*/  LOP3.LUT R25, R25, R4, RZ, 0xfc, !PT ;  /* 0x0000000419197212 */ /* 0x000fe200078efcff */
[----:B-1----:R-:W-:Y:S06]  /*32520*/  BRA `(.L_x_178) ;  /* 0x0000000000887947 */ /* 0x002fec0003800000 */
.L_x_180:
[----:B-----5:R-:W-:Y:S02]  /*32530*/  LOP3.LUT R24, R10, R4, RZ, 0xc0, !PT ;  /* 0x000000040a187212 */ /* 0x020fe400078ec0ff */
[----:B------:R-:W-:Y:S01]  /*32540*/  LOP3.LUT R25, R11, R5, RZ, 0xc0, !PT ;  /* 0x000000050b197212 */ /* 0x000fe200078ec0ff */
[----:B------:R-:W-:Y:S06]  /*32550*/  BRA `(.L_x_178) ;  /* 0x00000000007c7947 */ /* 0x000fec0003800000 */
.L_x_179:
[----:B------:R-:W-:-:S13]  /*32560*/  ISETP.GT.AND P0, PT, R8, 0xa, PT ;  /* 0x0000000a0800780c */ /* 0x000fda0003f04270 */
[----:B------:R-:W-:Y:S05]  /*32570*/  @P0 BRA `(.L_x_189) ;  /* 0x0000000000280947 */ /* 0x000fea0003800000 */
[----:B------:R-:W-:-:S13]  /*32580*/  ISETP.NE.AND P0, PT, R8, 0x9, PT ;  /* 0x000000090800780c */ /* 0x000fda0003f05270 */
[----:B-----5:R-:W1:Y:S08]  /*32590*/  @P0 BREV R9, R5 ;  /* 0x0000000500090301 */ /* 0x020e700000000000 */
[----:B------:R-:W2:Y:S01]  /*325a0*/  @P0 BREV R8, R4 ;  /* 0x0000000400080301 */ /* 0x000ea20000000000 */
[----:B-1----:R-:W-:-:S04]  /*325b0*/  @P0 SHF.R.U32.HI R9, RZ, RZ, R9 ;  /* 0x000000ffff090219 */ /* 0x002fc80000011609 */
[----:B------:R-:W-:Y:S02]  /*325c0*/  @P0 SGXT.U32 R24, R9, 0x20 ;  /* 0x000000200918081a */ /* 0x000fe40000000000 */
[----:B------:R-:W-:Y:S02]  /*325d0*/  @!P0 LOP3.LUT R24, RZ, R4, RZ, 0x33, !PT ;  /* 0x00000004ff188212 */ /* 0x000fe400078e33ff */
[----:B--2---:R-:W-:-:S04]  /*325e0*/  @P0 SHF.R.U32.HI R8, RZ, RZ, R8 ;  /* 0x000000ffff080219 */ /* 0x004fc80000011608 */
[----:B------:R-:W-:Y:S02]  /*325f0*/  @P0 SGXT.U32 R25, R8, 0x20 ;  /* 0x000000200819081a */ /* 0x000fe40000000000 */
[----:B------:R-:W-:Y:S01]  /*32600*/  @!P0 LOP3.LUT R25, RZ, R5, RZ, 0x33, !PT ;  /* 0x00000005ff198212 */ /* 0x000fe200078e33ff */
[----:B------:R-:W-:Y:S06]  /*32610*/  BRA `(.L_x_178) ;  /* 0x00000000004c7947 */ /* 0x000fec0003800000 */
.L_x_189:
[----:B------:R-:W-:-:S13]  /*32620*/  ISETP.NE.AND P0, PT, R8, 0xb, PT ;  /* 0x0000000b0800780c */ /* 0x000fda0003f05270 */
[----:B------:R-:W-:Y:S05]  /*32630*/  @!P0 BRA `(.L_x_190) ;  /* 0x0000000000248947 */ /* 0x000fea0003800000 */
[----:B------:R-:W-:Y:S01]  /*32640*/  IMAD.MOV R9, RZ, RZ, -R79 ;  /* 0x000000ffff097224 */ /* 0x000fe200078e0a4f */
[-CC-:B-----5:R-:W-:Y:S02]  /*32650*/  SHF.R.U64 R11, R4, R79.reuse, R5.reuse ;  /* 0x0000004f040b7219 */ /* 0x1a0fe40000001205 */
[----:B------:R-:W-:Y:S02]  /*32660*/  SHF.R.U32.HI R8, RZ, R79, R5 ;  /* 0x0000004fff087219 */ /* 0x000fe40000011605 */
[----:B------:R-:W-:-:S04]  /*32670*/  LOP3.LUT R9, R9, 0x3f, RZ, 0xc0, !PT ;  /* 0x0000003f09097812 */ /* 0x000fc800078ec0ff */
[CC--:B------:R-:W-:Y:S02]  /*32680*/  SHF.L.U64.HI R5, R4.reuse, R9.reuse, R5 ;  /* 0x0000000904057219 */ /* 0x0c0fe40000010205 */
[----:B------:R-:W-:Y:S02]  /*32690*/  SHF.L.U32 R4, R4, R9, RZ ;  /* 0x0000000904047219 */ /* 0x000fe400000006ff */
[----:B------:R-:W-:Y:S02]  /*326a0*/  LOP3.LUT R25, R8, R5, RZ, 0xfc, !PT ;  /* 0x0000000508197212 */ /* 0x000fe400078efcff */
[----:B------:R-:W-:Y:S01]  /*326b0*/  LOP3.LUT R24, R11, R4, RZ, 0xfc, !PT ;  /* 0x000000040b187212 */ /* 0x000fe200078efcff */
[----:B------:R-:W-:Y:S06]  /*326c0*/  BRA `(.L_x_178) ;  /* 0x0000000000207947 */ /* 0x000fec0003800000 */
.L_x_190:
[----:B------:R-:W-:-:S05]  /*326d0*/  IMAD.MOV R8, RZ, RZ, -R79 ;  /* 0x000000ffff087224 */ /* 0x000fca00078e0a4f */
[----:B-----5:R-:W-:Y:S02]  /*326e0*/  LOP3.LUT R10, R8, 0x3f, RZ, 0xc0, !PT ;  /* 0x0000003f080a7812 */ /* 0x020fe400078ec0ff */
[CCC-:B------:R-:W-:Y:S02]  /*326f0*/  SHF.L.U64.HI R8, R4.reuse, R79.reuse, R5.reuse ;  /* 0x0000004f04087219 */ /* 0x1c0fe40000010205 */
[C---:B------:R-:W-:Y:S02]  /*32700*/  SHF.L.U32 R79, R4.reuse, R79, RZ ;  /* 0x0000004f044f7219 */ /* 0x040fe400000006ff */
[-CC-:B------:R-:W-:Y:S02]  /*32710*/  SHF.R.U32.HI R25, RZ, R10.reuse, R5.reuse ;  /* 0x0000000aff197219 */ /* 0x180fe40000011605 */
[----:B------:R-:W-:Y:S02]  /*32720*/  SHF.R.U64 R4, R4, R10, R5 ;  /* 0x0000000a04047219 */ /* 0x000fe40000001205 */
[----:B------:R-:W-:-:S02]  /*32730*/  LOP3.LUT R25, R8, R25, RZ, 0xfc, !PT ;  /* 0x0000001908197212 */ /* 0x000fc400078efcff */
[----:B------:R-:W-:-:S07]  /*32740*/  LOP3.LUT R24, R79, R4, RZ, 0xfc, !PT ;  /* 0x000000044f187212 */ /* 0x000fce00078efcff */
.L_x_178:
[----:B------:R-:W-:Y:S05]  /*32750*/  BSYNC.RECONVERGENT B0 ;  /* 0x0000000000007941 */ /* 0x000fea0003800200 */
.L_x_154:
[----:B------:R-:W-:-:S05]  /*32760*/  IMAD.SHL.U32 R4, R75, 0x8, RZ ;  /* 0x000000084b047824 */ /* 0x000fca00078e00ff */
[----:B------:R-:W-:-:S05]  /*32770*/  LOP3.LUT R4, R4, 0xf8, RZ, 0xc0, !PT ;  /* 0x000000f804047812 */ /* 0x000fca00078ec0ff */
[----:B------:R-:W-:-:S05]  /*32780*/  IMAD.IADD R11, R1, 0x1, R4 ;  /* 0x00000001010b7824 */ /* 0x000fca00078e0204 */
[----:B------:R1:W-:Y:S04]  /*32790*/  STL.64 [R11+0x3670], R24 ;  /* 0x003670180b007387 */ /* 0x0003e80000100a00 */
[----:B------:R-:W2:Y:S04]  /*327a0*/  LDL.64 R4, [R1+0x3838] ;  /* 0x0038380001047983 */ /* 0x000ea80000100a00 */
[----:B-1----:R-:W3:Y:S01]  /*327b0*/  LDL.64 R24, [R1+0x3830] ;  /* 0x0038300001187983 */ /* 0x002ee20000100a00 */
[----:B------:R-:W-:Y:S01]  /*327c0*/  BSSY.RECONVERGENT B0, `(.L_x_191) ;  /* 0x000054b000007945 */ /* 0x000fe20003800200 */
[----:B--2---:R-:W-:-:S05]  /*327d0*/  IADD3 R8, P0, PT, R4, 0x14, RZ ;  /* 0x0000001404087810 */ /* 0x004fca0007f1e0ff */
[----:B------:R-:W-:Y:S01]  /*327e0*/  IMAD.X R9, RZ, RZ, R5, P0 ;  /* 0x000000ffff097224 */ /* 0x000fe200000e0605 */
[----:B---3--:R-:W-:-:S04]  /*327f0*/  IADD3 R4, P1, PT, R24, 0x14, RZ ;  /* 0x0000001418047810 */ /* 0x008fc80007f3e0ff */
[----:B------:R1:W-:Y:S01]  /*32800*/  STL.64 [R1+0x3838], R8 ;  /* 0x0038380801007387 */ /* 0x0003e20000100a00 */
[----:B------:R-:W-:Y:S01]  /*32810*/  ISETP.GT.U32.AND P0, PT, R4, 0x80, PT ;  /* 0x000000800400780c */ /* 0x000fe20003f04070 */
[----:B------:R-:W-:-:S05]  /*32820*/  IMAD.X R4, RZ, RZ, R25, P1 ;  /* 0x000000ffff047224 */ /* 0x000fca00008e0619 */
[----:B------:R-:W-:-:S13]  /*32830*/  ISETP.GT.U32.AND.EX P0, PT, R4, RZ, PT, P0 ;  /* 0x000000ff0400720c */ /* 0x000fda0003f04100 */
[----:B-1----:R-:W-:Y:S05]  /*32840*/  @P0 BRA `(.L_x_192) ;  /* 0x0000000000fc0947 */ /* 0x002fea0003800000 */
[----:B------:R-:W-:-:S05]  /*32850*/  IMAD.IADD R25, R1, 0x1, R24 ;  /* 0x0000000101197824 */ /* 0x000fca00078e0218 */
[----:B------:R-:W-:Y:S04]  /*32860*/  STL.U8 [R25+0x37b0], R78 ;  /* 0x0037b04e19007387 */ /* 0x000fe80000100000 */
[----:B------:R-:W2:Y:S02]  /*32870*/  LDL R4, [R1+0x3830] ;  /* 0x0038300001047983 */ /* 0x000ea40000100800 */
[----:B--2---:R-:W-:-:S05]  /*32880*/  IMAD.IADD R8, R1, 0x1, R4 ;  /* 0x0000000101087824 */ /* 0x004fca00078e0204 */
[----:B------:R1:W-:Y:S04]  /*32890*/  STL.U8 [R8+0x37b1], R77 ;  /* 0x0037b14d08007387 */ /* 0x0003e80000100000 */
[----:B------:R-:W2:Y:S02]  /*328a0*/  LDL R4, [R1+0x3830] ;  /* 0x0038300001047983 */ /* 0x000ea40000100800 */
[----:B--2---:R-:W-:-:S05]  /*328b0*/  IMAD.IADD R9, R1, 0x1, R4 ;  /* 0x0000000101097824 */ /* 0x004fca00078e0204 */
[----:B------:R-:W-:Y:S04]  /*328c0*/  STL.U8 [R9+0x37b2], R76 ;  /* 0x0037b24c09007387 */ /* 0x000fe80000100000 */
[----:B------:R-:W2:Y:S02]  /*328d0*/  LDL R4, [R1+0x3830] ;  /* 0x0038300001047983 */ /* 0x000ea40000100800 */
[----:B--2---:R-:W-:-:S05]  /*328e0*/  IMAD.IADD R6, R1, 0x1, R4 ;  /* 0x0000000101067824 */ /* 0x004fca00078e0204 */
[----:B------:R2:W-:Y:S04]  /*328f0*/  STL.U8 [R6+0x37b3], R75 ;  /* 0x0037b34b06007387 */ /* 0x0005e80000100000 */
[----:B------:R-:W3:Y:S02]  /*32900*/  LDL R4, [R1+0x3830] ;  /* 0x0038300001047983 */ /* 0x000ee40000100800 */
[----:B---3--:R-:W-:-:S05]  /*32910*/  IMAD.IADD R5, R1, 0x1, R4 ;  /* 0x0000000101057824 */ /* 0x008fca00078e0204 */
[----:B------:R3:W-:Y:S04]  /*32920*/  STL.U8 [R5+0x37b4], R74 ;  /* 0x0037b44a05007387 */ /* 0x0007e80000100000 */
[----:B------:R-:W1:Y:S02]  /*32930*/  LDL R4, [R1+0x3830] ;  /* 0x0038300001047983 */ /* 0x000e640000100800 */
[----:B-1----:R-:W-:-:S05]  /*32940*/  IMAD.IADD R8, R1, 0x1, R4 ;  /* 0x0000000101087824 */ /* 0x002fca00078e0204 */
[----:B------:R-:W-:Y:S04]  /*32950*/  STL.U8 [R8+0x37b5], R73 ;  /* 0x0037b54908007387 */ /* 0x000fe80000100000 */
[----:B------:R-:W4:Y:S02]  /*32960*/  LDL R4, [R1+0x3830] ;  /* 0x0038300001047983 */ /* 0x000f240000100800 */
[----:B----4-:R-:W-:-:S05]  /*32970*/  IMAD.IADD R11, R1, 0x1, R4 ;  /* 0x00000001010b7824 */ /* 0x010fca00078e0204 */
[----:B------:R-:W-:Y:S04]  /*32980*/  STL.U8 [R11+0x37b6], R72 ;  /* 0x0037b6480b007387 */ /* 0x000fe80000100000 */
[----:B------:R-:W2:Y:S02]  /*32990*/  LDL R4, [R1+0x3830] ;  /* 0x0038300001047983 */ /* 0x000ea40000100800 */
[----:B--2---:R-:W-:-:S05]  /*329a0*/  IMAD.IADD R6, R1, 0x1, R4 ;  /* 0x0000000101067824 */ /* 0x004fca00078e0204 */
[----:B------:R1:W-:Y:S04]  /*329b0*/  STL.U8 [R6+0x37b7], R71 ;  /* 0x0037b74706007387 */ /* 0x0003e80000100000 */
[----:B------:R-:W2:Y:S02]  /*329c0*/  LDL R4, [R1+0x3830] ;  /* 0x0038300001047983 */ /* 0x000ea40000100800 */
[----:B--2---:R-:W-:-:S05]  /*329d0*/  IMAD.IADD R9, R1, 0x1, R4 ;  /* 0x0000000101097824 */ /* 0x004fca00078e0204 */
[----:B------:R2:W-:Y:S04]  /*329e0*/  STL.U8 [R9+0x37b8], R66 ;  /* 0x0037b84209007387 */ /* 0x0005e80000100000 */
[----:B------:R-:W3:Y:S02]  /*329f0*/  LDL R4, [R1+0x3830] ;  /* 0x0038300001047983 */ /* 0x000ee40000100800 */
[----:B---3--:R-:W-:-:S05]  /*32a00*/  IMAD.IADD R5, R1, 0x1, R4 ;  /* 0x0000000101057824 */ /* 0x008fca00078e0204 */
[----:B------:R3:W-:Y:S04]  /*32a10*/  STL.U8 [R5+0x37b9], R64 ;  /* 0x0037b94005007387 */ /* 0x0007e80000100000 */
[----:B------:R-:W4:Y:S02]  /*32a20*/  LDL R4, [R1+0x3830] ;  /* 0x0038300001047983 */ /* 0x000f240000100800 */
[----:B----4-:R-:W-:-:S05]  /*32a30*/  IMAD.IADD R10, R1, 0x1, R4 ;  /* 0x00000001010a7824 */ /* 0x010fca00078e0204 */
[----:B------:R-:W-:Y:S04]  /*32a40*/  STL.U8 [R10+0x37ba], R65 ;  /* 0x0037ba410a007387 */ /* 0x000fe80000100000 */
[----:B------:R-:W1:Y:S02]  /*32a50*/  LDL R4, [R1+0x3830] ;  /* 0x0038300001047983 */ /* 0x000e640000100800 */
[----:B-1----:R-:W-:-:S05]  /*32a60*/  IMAD.IADD R6, R1, 0x1, R4 ;  /* 0x0000000101067824 */ /* 0x002fca00078e0204 */
        /* <DEDUP_REMOVED lines=9> */
[----:B------:R-:W-:Y:S04]  /*32b00*/  STL.U8 [R5+0x37be], R68 ;  /* 0x0037be4405007387 */ /* 0x000fe80000100000 */
[----:B------:R-:W1:Y:S02]  /*32b10*/  LDL R4, [R1+0x3830] ;  /* 0x0038300001047983 */ /* 0x000e640000100800 */
[----:B-1----:R-:W-:-:S05]  /*32b20*/  IMAD.IADD R6, R1, 0x1, R4 ;  /* 0x0000000101067824 */ /* 0x002fca00078e0204 */
[----:B------:R1:W-:Y:S04]  /*32b30*/  STL.U8 [R6+0x37bf], R67 ;  /* 0x0037bf4306007387 */ /* 0x0003e80000100000 */
[----:B------:R-:W3:Y:S02]  /*32b40*/  LDL R4, [R1+0x3830] ;  /* 0x0038300001047983 */ /* 0x000ee40000100800 */
[----:B---3--:R-:W-:-:S05]  /*32b50*/  IMAD.IADD R11, R1, 0x1, R4 ;  /* 0x00000001010b7824 */ /* 0x008fca00078e0204 */
[----:B------:R4:W-:Y:S04]  /*32b60*/  STL.U8 [R11+0x37c0], R62 ;  /* 0x0037c03e0b007387 */ /* 0x0009e80000100000 */
[----:B------:R-:W2:Y:S02]  /*32b70*/  LDL R4, [R1+0x3830] ;  /* 0x0038300001047983 */ /* 0x000ea40000100800 */
[----:B--2---:R-:W-:-:S05]  /*32b80*/  IMAD.IADD R8, R1, 0x1, R4 ;  /* 0x0000000101087824 */ /* 0x004fca00078e0204 */
[----:B------:R4:W-:Y:S04]  /*32b90*/  STL.U8 [R8+0x37c1], R61 ;  /* 0x0037c13d08007387 */ /* 0x0009e80000100000 */
[----:B------:R-:W2:Y:S02]  /*32ba0*/  LDL R4, [R1+0x3830] ;  /* 0x0038300001047983 */ /* 0x000ea40000100800 */
[----:B--2---:R-:W-:-:S05]  /*32bb0*/  IMAD.IADD R9, R1, 0x1, R4 ;  /* 0x0000000101097824 */ /* 0x004fca00078e0204 */
[----:B------:R4:W-:Y:S04]  /*32bc0*/  STL.U8 [R9+0x37c2], R60 ;  /* 0x0037c23c09007387 */ /* 0x0009e80000100000 */
[----:B------:R-:W1:Y:S02]  /*32bd0*/  LDL R4, [R1+0x3830] ;  /* 0x0038300001047983 */ /* 0x000e640000100800 */
[----:B-1----:R-:W-:-:S05]  /*32be0*/  IMAD.IADD R6, R1, 0x1, R4 ;  /* 0x0000000101067824 */ /* 0x002fca00078e0204 */
[----:B------:R4:W-:Y:S04]  /*32bf0*/  STL.U8 [R6+0x37c3], R7 ;  /* 0x0037c30706007387 */ /* 0x0009e80000100000 */
[----:B------:R-:W2:Y:S02]  /*32c00*/  LDL.64 R4, [R1+0x3830] ;  /* 0x0038300001047983 */ /* 0x000ea40000100a00 */
[----:B--2---:R-:W-:-:S05]  /*32c10*/  IADD3 R108, P0, PT, R4, 0x14, RZ ;  /* 0x00000014046c7810 */ /* 0x004fca0007f1e0ff */
[----:B------:R-:W-:Y:S01]  /*32c20*/  IMAD.X R109, RZ, RZ, R5, P0 ;  /* 0x000000ffff6d7224 */ /* 0x000fe200000e0605 */
[----:B----4-:R-:W-:Y:S07]  /*32c30*/  BRA `(.L_x_193) ;  /* 0x00000050000c7947 */ /* 0x010fee0003800000 */
.L_x_192:
        /* <DEDUP_REMOVED lines=11> */
[----:B------:R-:W-:Y:S02]  /*32cf0*/  IADD3.X R4, PT, PT, R25, -0x1, RZ, P1, !PT ;  /* 0xffffffff19047810 */ /* 0x000fe40000ffe4ff */
[----:B------:R-:W-:Y:S02]  /*32d00*/  ISETP.NE.U32.AND P1, PT, R17, RZ, PT ;  /* 0x000000ff1100720c */ /* 0x000fe40003f25070 */
[----:B------:R-:W-:-:S02]  /*32d10*/  ISETP.GE.U32.AND.EX P0, PT, R4, RZ, PT, P0 ;  /* 0x000000ff0400720c */ /* 0x000fc40003f06100 */
[----:B------:R-:W-:-:S11]  /*32d20*/  ISETP.NE.AND.EX P1, PT, RZ, RZ, PT, P1 ;  /* 0x000000ffff00720c */ /* 0x000fd60003f25310 */
[----:B------:R-:W-:Y:S05]  /*32d30*/  @!P0 BRA `(.L_x_197) ;  /* 0x0000000000688947 */ /* 0x000fea0003800000 */
[----:B------:R-:W-:Y:S01]  /*32d40*/  LOP3.LUT R15, R57, 0xfffffffc, RZ, 0xc0, !PT ;  /* 0xfffffffc390f7812 */ /* 0x000fe200078ec0ff */
[----:B------:R-:W-:Y:S02]  /*32d50*/  IMAD.MOV.U32 R11, RZ, RZ, RZ ;  /* 0x000000ffff0b7224 */ /* 0x000fe400078e00ff */
[----:B------:R-:W-:-:S07]  /*32d60*/  IMAD.MOV.U32 R13, RZ, RZ, RZ ;  /* 0x000000ffff0d7224 */ /* 0x000fce00078e00ff */
.L_x_198:
[--C-:B------:R-:W-:Y:S01]  /*32d70*/  IMAD.IADD R4, R6, 0x1, R11.reuse ;  /* 0x0000000106047824 */ /* 0x100fe200078e020b */
[----:B------:R-:W2:Y:S05]  /*32d80*/  LDL R8, [R1+0x3830] ;  /* 0x0038300001087983 */ /* 0x000eaa0000100800 */
[----:B------:R-:W3:Y:S01]  /*32d90*/  LDL R4, [R4+0x2000] ;  /* 0x0020000004047983 */ /* 0x000ee20000100800 */
[----:B--2---:R-:W-:Y:S02]  /*32da0*/  IADD3 R14, PT, PT, R1, R8, R11 ;  /* 0x00000008010e7210 */ /* 0x004fe40007ffe00b */
[----:B---3--:R-:W-:-:S05]  /*32db0*/  PRMT R5, R4, 0x7770, RZ ;  /* 0x0000777004057816 */ /* 0x008fca00000000ff */
[----:B------:R1:W-:Y:S04]  /*32dc0*/  STL.U8 [R14+0x37b0], R5 ;  /* 0x0037b0050e007387 */ /* 0x0003e80000100000 */
[----:B------:R-:W2:Y:S01]  /*32dd0*/  LDL R8, [R1+0x3830] ;  /* 0x0038300001087983 */ /* 0x000ea20000100800 */
[----:B------:R-:W-:Y:S02]  /*32de0*/  PRMT R7, R4, 0x7771, RZ ;  /* 0x0000777104077816 */ /* 0x000fe400000000ff */
[----:B--2---:R-:W-:-:S05]  /*32df0*/  IADD3 R12, PT, PT, R1, R8, R11 ;  /* 0x00000008010c7210 */ /* 0x004fca0007ffe00b */
[----:B------:R2:W-:Y:S04]  /*32e00*/  STL.U8 [R12+0x37b1], R7 ;  /* 0x0037b1070c007387 */ /* 0x0005e80000100000 */
[----:B------:R-:W3:Y:S01]  /*32e10*/  LDL R10, [R1+0x3830] ;  /* 0x00383000010a7983 */ /* 0x000ee20000100800 */
[----:B------:R-:W-:Y:S02]  /*32e20*/  PRMT R8, R4, 0x7772, RZ ;  /* 0x0000777204087816 */ /* 0x000fe400000000ff */
[----:B---3--:R-:W-:-:S05]  /*32e30*/  IADD3 R9, PT, PT, R1, R10, R11 ;  /* 0x0000000a01097210 */ /* 0x008fca0007ffe00b */
[----:B------:R2:W-:Y:S04]  /*32e40*/  STL.U8 [R9+0x37b2], R8 ;  /* 0x0037b20809007387 */ /* 0x0005e80000100000 */
[----:B------:R-:W1:Y:S01]  /*32e50*/  LDL R10, [R1+0x3830] ;  /* 0x00383000010a7983 */ /* 0x000e620000100800 */
[----:B------:R-:W-:Y:S02]  /*32e60*/  PRMT R4, R4, 0x7773, RZ ;  /* 0x0000777304047816 */ /* 0x000fe400000000ff */
[----:B-1----:R-:W-:Y:S02]  /*32e70*/  IADD3 R5, PT, PT, R1, R10, R11 ;  /* 0x0000000a01057210 */ /* 0x002fe40007ffe00b */
[----:B------:R-:W-:-:S03]  /*32e80*/  IADD3 R11, P0, PT, R11, 0x4, RZ ;  /* 0x000000040b0b7810 */ /* 0x000fc60007f1e0ff */
[----:B------:R2:W-:Y:S02]  /*32e90*/  STL.U8 [R5+0x37b3], R4 ;  /* 0x0037b30405007387 */ /* 0x0005e40000100000 */
[----:B------:R-:W-:Y:S01]  /*32ea0*/  IMAD.X R13, RZ, RZ, R13, P0 ;  /* 0x000000ffff0d7224 */ /* 0x000fe200000e060d */
[----:B------:R-:W-:-:S04]  /*32eb0*/  ISETP.NE.U32.AND P0, PT, R11, R15, PT ;  /* 0x0000000f0b00720c */ /* 0x000fc80003f05070 */
[----:B------:R-:W-:-:S13]  /*32ec0*/  ISETP.NE.AND.EX P0, PT, R13, R16, PT, P0 ;  /* 0x000000100d00720c */ /* 0x000fda0003f05300 */
[----:B--2---:R-:W-:Y:S05]  /*32ed0*/  @P0 BRA `(.L_x_198) ;  /* 0xfffffffc00a40947 */ /* 0x004fea000383ffff */
.L_x_197:
[----:B------:R-:W-:Y:S05]  /*32ee0*/  BSYNC.RECONVERGENT B2 ;  /* 0x0000000000027941 */ /* 0x000fea0003800200 */
.L_x_196:
[----:B------:R-:W-:Y:S05]  /*32ef0*/  @!P1 BRA `(.L_x_195) ;  /* 0x0000000000489947 */ /* 0x000fea0003800000 */
[----:B------:R-:W2:Y:S01]  /*32f00*/  LDL R8, [R1+0x3830] ;  /* 0x0038300001087983 */ /* 0x000ea20000100800 */
[----:B------:R-:W-:-:S05]  /*32f10*/  IMAD.IADD R9, R6, 0x1, R15 ;  /* 0x0000000106097824 */ /* 0x000fca00078e020f */
[----:B------:R-:W3:Y:S01]  /*32f20*/  LDL.U8 R4, [R9+0x2000] ;  /* 0x0020000009047983 */ /* 0x000ee20000100000 */
[----:B------:R-:W-:-:S04]  /*32f30*/  ISETP.NE.U32.AND P0, PT, R17, 0x1, PT ;  /* 0x000000011100780c */ /* 0x000fc80003f05070 */
[----:B------:R-:W-:Y:S02]  /*32f40*/  ISETP.NE.AND.EX P0, PT, RZ, RZ, PT, P0 ;  /* 0x000000ffff00720c */ /* 0x000fe40003f05300 */
[----:B--2---:R-:W-:-:S05]  /*32f50*/  IADD3 R5, PT, PT, R1, R8, R15 ;  /* 0x0000000801057210 */ /* 0x004fca0007ffe00f */
[----:B---3--:R1:W-:Y:S06]  /*32f60*/  STL.U8 [R5+0x37b0], R4 ;  /* 0x0037b00405007387 */ /* 0x0083ec0000100000 */
[----:B------:R-:W-:Y:S05]  /*32f70*/  @!P0 BRA `(.L_x_195) ;  /* 0x0000000000288947 */ /* 0x000fea0003800000 */
[----:B------:R-:W2:Y:S04]  /*32f80*/  LDL R8, [R1+0x3830] ;  /* 0x0038300001087983 */ /* 0x000ea80000100800 */
[----:B-1----:R-:W3:Y:S01]  /*32f90*/  LDL.U8 R4, [R9+0x2001] ;  /* 0x0020010009047983 */ /* 0x002ee20000100000 */
[----:B------:R-:W-:-:S04]  /*32fa0*/  ISETP.NE.U32.AND P0, PT, R17, 0x2, PT ;  /* 0x000000021100780c */ /* 0x000fc80003f05070 */
[----:B------:R-:W-:Y:S02]  /*32fb0*/  ISETP.NE.AND.EX P0, PT, RZ, RZ, PT, P0 ;  /* 0x000000ffff00720c */ /* 0x000fe40003f05300 */
[----:B--2---:R-:W-:-:S05]  /*32fc0*/  IADD3 R7, PT, PT, R1, R8, R15 ;  /* 0x0000000801077210 */ /* 0x004fca0007ffe00f */
[----:B---3--:R2:W-:Y:S06]  /*32fd0*/  STL.U8 [R7+0x37b1], R4 ;  /* 0x0037b10407007387 */ /* 0x0085ec0000100000 */
[----:B------:R-:W3:Y:S04]  /*32fe0*/  @P0 LDL R8, [R1+0x3830] ;  /* 0x0038300001080983 */ /* 0x000ee80000100800 */
[----:B------:R-:W4:Y:S01]  /*32ff0*/  @P0 LDL.U8 R5, [R9+0x2002] ;  /* 0x0020020009050983 */ /* 0x000f220000100000 */
[----:B---3--:R-:W-:-:S05]  /*33000*/  @P0 IADD3 R8, PT, PT, R1, R8, R15 ;  /* 0x0000000801080210 */ /* 0x008fca0007ffe00f */
[----:B----4-:R2:W-:Y:S02]  /*33010*/  @P0 STL.U8 [R8+0x37b2], R5 ;  /* 0x0037b20508000387 */ /* 0x0105e40000100000 */
.L_x_195:
[----:B------:R-:W-:Y:S05]  /*33020*/  BSYNC.RECONVERGENT B1 ;  /* 0x0000000000017941 */ /* 0x000fea0003800200 */
.L_x_194:
[----:B------:R-:W3:Y:S01]  /*33030*/  LDL.128 R60, [R1+0x37b0] ;  /* 0x0037b000013c7983 */ /* 0x000ee20000100c00 */
[----:B------:R-:W4:Y:S03]  /*33040*/  LDCU.64 UR14, c[0x3][0x18] ;  /* 0x00c00300ff0e77ac */ /* 0x000f260008000a00 */
[----:B------:R-:W5:Y:S01]  /*33050*/  LDL.128 R52, [R1+0x37c0] ;  /* 0x0037c00001347983 */ /* 0x000f620000100c00 */
        /* <DEDUP_REMOVED lines=11> */
[----:B------:R-:W4:Y:S01]  /*33110*/  LDL.128 R32, [R1+0x3820] ;  /* 0x0038200001207983 */ /* 0x000f220000100c00 */
[----:B------:R-:W4:Y:S03]  /*33120*/  LDCU.64 UR12, c[0x3][0x20] ;  /* 0x00c00400ff0c77ac */ /* 0x000f260008000a00 */
[----:B-12---:R-:W2:Y:S04]  /*33130*/  LDL.64 R4, [R1+0x3838] ;  /* 0x0038380001047983 */ /* 0x006ea80000100a00 */
[----:B------:R-:W4:Y:S04]  /*33140*/  LDL.128 R20, [R1+0x3770] ;  /* 0x0037700001147983 */ /* 0x000f280000100c00 */
[----:B------:R-:W2:Y:S04]  /*33150*/  LDL.128 R16, [R1+0x3780] ;  /* 0x0037800001107983 */ /* 0x000ea80000100c00 */
[----:B------:R-:W2:Y:S04]  /*33160*/  LDL.128 R12, [R1+0x3790] ;  /* 0x00379000010c7983 */ /* 0x000ea80000100c00 */
[----:B------:R-:W2:Y:S01]  /*33170*/  LDL.128 R8, [R1+0x37a0] ;  /* 0x0037a00001087983 */ /* 0x000ea20000100c00 */
[----:B0-----:R-:W-:Y:S01]  /*33180*/  IMAD.U32 R99, RZ, RZ, UR28 ;  /* 0x0000001cff637e24 */ /* 0x001fe2000f8e00ff */
[----:B------:R-:W-:Y:S01]  /*33190*/  UMOV UR6, URZ ;  /* 0x000000ff00067c82 */ /* 0x000fe20008000000 */
[----:B------:R-:W-:Y:S01]  /*331a0*/  IMAD.U32 R97, RZ, RZ, UR29 ;  /* 0x0000001dff617e24 */ /* 0x000fe2000f8e00ff */
[----:B---3--:R-:W-:-:S02]  /*331b0*/  PRMT R7, R61, 0x7771, RZ ;  /* 0x000077713d077816 */ /* 0x008fc400000000ff */
[C---:B------:R-:W-:Y:S02]  /*331c0*/  PRMT R26, R63.reuse, 0x7771, RZ ;  /* 0x000077713f1a7816 */ /* 0x040fe400000000ff */
[----:B------:R-:W-:Y:S01]  /*331d0*/  PRMT R56, R63, 0x7770, RZ ;  /* 0x000077703f387816 */ /* 0x000fe200000000ff */
[----:B------:R-:W-:Y:S02]  /*331e0*/  IMAD.SHL.U32 R7, R7, 0x100, RZ ;  /* 0x0000010007077824 */ /* 0x000fe400078e00ff */
[----:B------:R-:W-:Y:S01]  /*331f0*/  IMAD.SHL.U32 R27, R26, 0x100, RZ ;  /* 0x000001001a1b7824 */ /* 0x000fe200078e00ff */
[----:B------:R-:W-:Y:S02]  /*33200*/  PRMT R26, R61, 0x7770, RZ ;  /* 0x000077703d1a7816 */ /* 0x000fe400000000ff */
[----:B------:R-:W-:Y:S02]  /*33210*/  LOP3.LUT R65, R7, 0xff00, RZ, 0xc0, !PT ;  /* 0x0000ff0007417812 */ /* 0x000fe400078ec0ff */
[----:B------:R-:W-:-:S02]  /*33220*/  LOP3.LUT R59, R27, 0xff00, RZ, 0xc0, !PT ;  /* 0x0000ff001b3b7812 */ /* 0x000fc400078ec0ff */
[----:B------:R-:W-:Y:S02]  /*33230*/  PRMT R7, R61, 0x7772, RZ ;  /* 0x000077723d077816 */ /* 0x000fe400000000ff */
        /* <DEDUP_REMOVED lines=9> */
[----:B------:R-:W-:-:S02]  /*332d0*/  LOP3.LUT R56, R58, 0xff0000, R7, 0xf8, !PT ;  /* 0x00ff00003a387812 */ /* 0x000fc400078ef807 */
[----:B------:R-:W-:Y:S02]  /*332e0*/  LOP3.LUT R26, R26, 0xff0000, R27, 0xf8, !PT ;  /* 0x00ff00001a1a7812 */ /* 0x000fe400078ef81b */
[----:B-----5:R-:W-:Y:S02]  /*332f0*/  PRMT R7, R53, 0x7771, RZ ;  /* 0x0000777135077816 */ /* 0x020fe400000000ff */
[----:B------:R-:W-:Y:S02]  /*33300*/  LOP3.LUT R61, R61, R56, RZ, 0xfc, !PT ;  /* 0x000000383d3d7212 */ /* 0x000fe400078efcff */
[----:B------:R-:W-:Y:S01]  /*33310*/  LOP3.LUT R63, R63, R26, RZ, 0xfc, !PT ;  /* 0x0000001a3f3f7212 */ /* 0x000fe200078efcff */
[----:B------:R-:W-:Y:S01]  /*33320*/  IMAD.SHL.U32 R7, R7, 0x100, RZ ;  /* 0x0000010007077824 */ /* 0x000fe200078e00ff */
[----:B------:R-:W-:Y:S01]  /*33330*/  PRMT R27, R55, 0x7771, RZ ;  /* 0x00007771371b7816 */ /* 0x000fe200000000ff */
[----:B----4-:R-:W-:Y:S01]  /*33340*/  IMAD.MOV.U32 R87, RZ, RZ, R22 ;  /* 0x000000ffff577224 */ /* 0x010fe200078e0016 */
[----:B------:R-:W-:Y:S01]  /*33350*/  PRMT R26, R53, 0x7770, RZ ;  /* 0x00007770351a7816 */ /* 0x000fe200000000ff */
[----:B------:R0:W-:Y:S01]  /*33360*/  STL.128 [R1], R60 ;  /* 0x0000003c01007387 */ /* 0x0001e20000100c00 */
[----:B------:R-:W-:Y:S01]  /*33370*/  PRMT R56, R55, 0x7770, RZ ;  /* 0x0000777037387816 */ /* 0x000fe200000000ff */
[----:B------:R-:W-:-:S02]  /*33380*/  IMAD.SHL.U32 R27, R27, 0x100, RZ ;  /* 0x000001001b1b7824 */ /* 0x000fc400078e00ff */
[----:B------:R-:W-:Y:S02]  /*33390*/  IMAD.MOV.U32 R85, RZ, RZ, R23 ;  /* 0x000000ffff557224 */ /* 0x000fe400078e0017 */
[----:B------:R-:W-:Y:S01]  /*333a0*/  IMAD.MOV.U32 R81, RZ, RZ, R20 ;  /* 0x000000ffff517224 */ /* 0x000fe200078e0014 */
[----:B------:R-:W-:Y:S01]  /*333b0*/  LOP3.LUT R59, R27, 0xff00, RZ, 0xc0, !PT ;  /* 0x0000ff001b3b7812 */ /* 0x000fe200078ec0ff */
[----:B------:R-:W-:Y:S01]  /*333c0*/  IMAD.MOV.U32 R83, RZ, RZ, R21 ;  /* 0x000000ffff537224 */ /* 0x000fe200078e0015 */
[C---:B------:R-:W-:Y:S01]  /*333d0*/  PRMT R27, R55.reuse, 0x7772, RZ ;  /* 0x00007772371b7816 */ /* 0x040fe200000000ff */
[----:B--2---:R-:W-:Y:S01]  /*333e0*/  IMAD.MOV.U32 R95, RZ, RZ, R18 ;  /* 0x000000ffff5f7224 */ /* 0x004fe200078e0012 */
[----:B------:R-:W-:Y:S01]  /*333f0*/  PRMT R55, R55, 0x7773, RZ ;  /* 0x0000777337377816 */ /* 0x000fe200000000ff */
[----:B------:R-:W-:Y:S01]  /*33400*/  IMAD.MOV.U32 R89, RZ, RZ, R19 ;  /* 0x000000ffff597224 */ /* 0x000fe200078e0013 */
[----:B------:R-:W-:Y:S01]  /*33410*/  LOP3.LUT R56, R59, 0xff, R56, 0xf8, !PT ;  /* 0x000000ff3b387812 */ /* 0x000fe200078ef838 */
[----:B------:R-:W-:Y:S01]  /*33420*/  IMAD.U32 R27, R27, 0x10000, RZ ;  /* 0x000100001b1b7824 */ /* 0x000fe200078e00ff */
[----:B0-----:R-:W-:Y:S01]  /*33430*/  LOP3.LUT R61, R7, 0xff00, RZ, 0xc0, !PT ;  /* 0x0000ff00073d7812 */ /* 0x001fe200078ec0ff */
[----:B------:R-:W-:Y:S01]  /*33440*/  IMAD.SHL.U32 R55, R55, 0x1000000, RZ ;  /* 0x0100000037377824 */ /* 0x000fe200078e00ff */
[----:B------:R-:W-:Y:S01]  /*33450*/  PRMT R7, R53, 0x7772, RZ ;  /* 0x0000777235077816 */ /* 0x000fe200000000ff */
[----:B------:R-:W-:Y:S01]  /*33460*/  IMAD.MOV.U32 R91, RZ, RZ, R16 ;  /* 0x000000ffff5b7224 */ /* 0x000fe200078e0010 */
[----:B------:R-:W-:Y:S01]  /*33470*/  LOP3.LUT R26, R61, 0xff, R26, 0xf8, !PT ;  /* 0x000000ff3d1a7812 */ /* 0x000fe200078ef81a */
[----:B------:R-:W-:Y:S01]  /*33480*/  IMAD.MOV.U32 R93, RZ, RZ, R17 ;  /* 0x000000ffff5d7224 */ /* 0x000fe200078e0011 */
[----:B------:R-:W-:Y:S01]  /*33490*/  PRMT R53, R53, 0x7773, RZ ;  /* 0x0000777335357816 */ /* 0x000fe200000000ff */
[----:B------:R-:W-:Y:S01]  /*334a0*/  IMAD.U32 R7, R7, 0x10000, RZ ;  /* 0x0001000007077824 */ /* 0x000fe200078e00ff */
[----:B------:R-:W-:Y:S01]  /*334b0*/  LOP3.LUT R56, R56, 0xff0000, R27, 0xf8, !PT ;  /* 0x00ff000038387812 */ /* 0x000fe200078ef81b */
[----:B------:R-:W-:-:S02]  /*334c0*/  IMAD.MOV.U32 R70, RZ, RZ, R12 ;  /* 0x000000ffff467224 */ /* 0x000fc400078e000c */
[----:B------:R-:W-:Y:S01]  /*334d0*/  IMAD.SHL.U32 R53, R53, 0x1000000, RZ ;  /* 0x0100000035357824 */ /* 0x000fe200078e00ff */
[----:B------:R-:W-:Y:S01]  /*334e0*/  LOP3.LUT R58, R26, 0xff0000, R7, 0xf8, !PT ;  /* 0x00ff00001a3a7812 */ /* 0x000fe200078ef807 */
[----:B------:R-:W-:Y:S01]  /*334f0*/  IMAD.MOV.U32 R71, RZ, RZ, R13 ;  /* 0x000000ffff477224 */ /* 0x000fe200078e000d */
[----:B------:R-:W-:Y:S02]  /*33500*/  PRMT R7, R49, 0x7771, RZ ;  /* 0x0000777131077816 */ /* 0x000fe400000000ff */
[----:B------:R-:W-:Y:S02]  /*33510*/  PRMT R26, R51, 0x7771, RZ ;  /* 0x00007771331a7816 */ /* 0x000fe400000000ff */
[----:B------:R-:W-:Y:S01]  /*33520*/  LOP3.LUT R59, R55, R56, RZ, 0xfc, !PT ;  /* 0x00000038373b7212 */ /* 0x000fe200078efcff */
[----:B------:R-:W-:Y:S01]  /*33530*/  IMAD.SHL.U32 R7, R7, 0x100, RZ ;  /* 0x0000010007077824 */ /* 0x000fe200078e00ff */
[----:B------:R-:W-:Y:S01]  /*33540*/  LOP3.LUT R61, R53, R58, RZ, 0xfc, !PT ;  /* 0x0000003a353d7212 */ /* 0x000fe200078efcff */
[----:B------:R-:W-:Y:S01]  /*33550*/  IMAD.SHL.U32 R27, R26, 0x100, RZ ;  /* 0x000001001a1b7824 */ /* 0x000fe200078e00ff */
[----:B------:R-:W-:-:S02]  /*33560*/  PRMT R26, R49, 0x7770, RZ ;  /* 0x00007770311a7816 */ /* 0x000fc400000000ff */
[----:B------:R-:W-:Y:S02]  /*33570*/  LOP3.LUT R55, R7, 0xff00, RZ, 0xc0, !PT ;  /* 0x0000ff0007377812 */ /* 0x000fe400078ec0ff */
[----:B------:R-:W-:Y:S02]  /*33580*/  LOP3.LUT R56, R27, 0xff00, RZ, 0xc0, !PT ;  /* 0x0000ff001b387812 */ /* 0x000fe400078ec0ff */
[----:B------:R-:W-:Y:S02]  /*33590*/  PRMT R7, R49, 0x7772, RZ ;  /* 0x0000777231077816 */ /* 0x000fe400000000ff */
[C---:B------:R-:W-:Y:S02]  /*335a0*/  PRMT R27, R51.reuse, 0x7772, RZ ;  /* 0x00007772331b7816 */ /* 0x040fe400000000ff */
[----:B------:R-:W-:Y:S01]  /*335b0*/  PRMT R53, R51, 0x7770, RZ ;  /* 0x0000777033357816 */ /* 0x000fe200000000ff */
[----:B------:R-:W-:Y:S01]  /*335c0*/  IMAD.U32 R7, R7, 0x10000, RZ ;  /* 0x0001000007077824 */ /* 0x000fe200078e00ff */
[----:B------:R-:W-:Y:S01]  /*335d0*/  PRMT R51, R51, 0x7773, RZ ;  /* 0x0000777333337816 */ /* 0x000fe200000000ff */
[----:B------:R-:W-:Y:S01]  /*335e0*/  IMAD.U32 R27, R27, 0x10000, RZ ;  /* 0x000100001b1b7824 */ /* 0x000fe200078e00ff */
[----:B------:R-:W-:Y:S01]  /*335f0*/  LOP3.LUT R58, R55, 0xff, R26, 0xf8, !PT ;  /* 0x000000ff373a7812 */ /* 0x000fe200078ef81a */
[----:B------:R-:W-:Y:S01]  /*33600*/  IMAD.MOV.U32 R55, RZ, RZ, R59 ;  /* 0x000000ffff377224 */ /* 0x000fe200078e003b */
[----:B------:R-:W-:Y:S01]  /*33610*/  LOP3.LUT R26, R56, 0xff, R53, 0xf8, !PT ;  /* 0x000000ff381a7812 */ /* 0x000fe200078ef835 */
[----:B------:R-:W-:Y:S01]  /*33620*/  IMAD.SHL.U32 R51, R51, 0x1000000, RZ ;  /* 0x0100000033337824 */ /* 0x000fe200078e00ff */
[----:B------:R-:W-:Y:S01]  /*33630*/  LOP3.LUT R56, R58, 0xff0000, R7, 0xf8, !PT ;  /* 0x00ff00003a387812 */ /* 0x000fe200078ef807 */
[----:B------:R-:W-:Y:S01]  /*33640*/  IMAD.MOV.U32 R53, RZ, RZ, R61 ;  /* 0x000000ffff357224 */ /* 0x000fe200078e003d */
[----:B------:R-:W-:-:S02]  /*33650*/  PRMT R49, R49, 0x7773, RZ ;  /* 0x0000777331317816 */ /* 0x000fc400000000ff */
[----:B------:R-:W-:Y:S02]  /*33660*/  LOP3.LUT R26, R26, 0xff0000, R27, 0xf8, !PT ;  /* 0x00ff00001a1a7812 */ /* 0x000fe400078ef81b */
[----:B------:R-:W-:Y:S01]  /*33670*/  PRMT R7, R45, 0x7771, RZ ;  /* 0x000077712d077816 */ /* 0x000fe200000000ff */
[----:B------:R-:W-:Y:S01]  /*33680*/  IMAD.SHL.U32 R49, R49, 0x1000000, RZ ;  /* 0x0100000031317824 */ /* 0x000fe200078e00ff */
[----:B------:R-:W-:Y:S01]  /*33690*/  LOP3.LUT R51, R51, R26, RZ, 0xfc, !PT ;  /* 0x0000001a33337212 */ /* 0x000fe200078efcff */
[----:B------:R0:W-:Y:S01]  /*336a0*/  STL.128 [R1+0x10], R52 ;  /* 0x0000103401007387 */ /* 0x0001e20000100c00 */
[----:B------:R-:W-:Y:S01]  /*336b0*/  PRMT R26, R47, 0x7771, RZ ;  /* 0x000077712f1a7816 */ /* 0x000fe200000000ff */
[----:B------:R-:W-:Y:S01]  /*336c0*/  IMAD.SHL.U32 R7, R7, 0x100, RZ ;  /* 0x0000010007077824 */ /* 0x000fe200078e00ff */
[----:B------:R-:W-:-:S03]  /*336d0*/  LOP3.LUT R49, R49, R56, RZ, 0xfc, !PT ;  /* 0x0000003831317212 */ /* 0x000fc600078efcff */
[----:B------:R-:W-:Y:S01]  /*336e0*/  IMAD.SHL.U32 R27, R26, 0x100, RZ ;  /* 0x000001001a1b7824 */ /* 0x000fe200078e00ff */
[----:B------:R-:W-:Y:S01]  /*336f0*/  PRMT R26, R45, 0x7770, RZ ;  /* 0x000077702d1a7816 */ /* 0x000fe200000000ff */
[----:B0-----:R-:W-:Y:S01]  /*33700*/  IMAD.MOV.U32 R55, RZ, RZ, R51 ;  /* 0x000000ffff377224 */ /* 0x001fe200078e0033 */
        /* <DEDUP_REMOVED lines=8> */
[----:B------:R-:W-:-:S02]  /*33790*/  LOP3.LUT R26, R51, 0xff, R26, 0xf8, !PT ;  /* 0x000000ff331a7812 */ /* 0x000fc400078ef81a */
[----:B------:R-:W-:Y:S01]  /*337a0*/  PRMT R48, R47, 0x7770, RZ ;  /* 0x000077702f307816 */ /* 0x000fe200000000ff */
[----:B------:R-:W-:Y:S01]  /*337b0*/  IMAD.U32 R27, R27, 0x10000, RZ ;  /* 0x000100001b1b7824 */ /* 0x000fe200078e00ff */
[----:B------:R-:W-:Y:S01]  /*337c0*/  PRMT R47, R47, 0x7773, RZ ;  /* 0x000077732f2f7816 */ /* 0x000fe200000000ff */
[----:B------:R-:W-:Y:S01]  /*337d0*/  STL.128 [R1+0x20], R52 ;  /* 0x0000203401007387 */ /* 0x000fe20000100c00 */
[----:B------:R-:W-:Y:S02]  /*337e0*/  LOP3.LUT R50, R26, 0xff0000, R7, 0xf8, !PT ;  /* 0x00ff00001a327812 */ /* 0x000fe400078ef807 */
[----:B------:R-:W-:Y:S01]  /*337f0*/  PRMT R7, R41, 0x7771, RZ ;  /* 0x0000777129077816 */ /* 0x000fe200000000ff */
[----:B------:R-:W-:Y:S01]  /*33800*/  IMAD.SHL.U32 R47, R47, 0x1000000, RZ ;  /* 0x010000002f2f7824 */ /* 0x000fe200078e00ff */
[----:B------:R-:W-:Y:S02]  /*33810*/  LOP3.LUT R48, R49, 0xff, R48, 0xf8, !PT ;  /* 0x000000ff31307812 */ /* 0x000fe400078ef830 */
[----:B------:R-:W-:Y:S01]  /*33820*/  PRMT R26, R43, 0x7771, RZ ;  /* 0x000077712b1a7816 */ /* 0x000fe200000000ff */
[----:B------:R-:W-:Y:S01]  /*33830*/  IMAD.SHL.U32 R7, R7, 0x100, RZ ;  /* 0x0000010007077824 */ /* 0x000fe200078e00ff */
[----:B------:R-:W-:-:S02]  /*33840*/  PRMT R45, R45, 0x7773, RZ ;  /* 0x000077732d2d7816 */ /* 0x000fc400000000ff */
[----:B------:R-:W-:Y:S01]  /*33850*/  LOP3.LUT R48, R48, 0xff0000, R27, 0xf8, !PT ;  /* 0x00ff000030307812 */ /* 0x000fe200078ef81b */
[----:B------:R-:W-:Y:S01]  /*33860*/  IMAD.SHL.U32 R27, R26, 0x100, RZ ;  /* 0x000001001a1b7824 */ /* 0x000fe200078e00ff */
[----:B------:R-:W-:Y:S01]  /*33870*/  PRMT R26, R41, 0x7770, RZ ;  /* 0x00007770291a7816 */ /* 0x000fe200000000ff */
[----:B------:R-:W-:Y:S01]  /*33880*/  IMAD.SHL.U32 R45, R45, 0x1000000, RZ ;  /* 0x010000002d2d7824 */ /* 0x000fe200078e00ff */
[----:B------:R-:W-:Y:S02]  /*33890*/  LOP3.LUT R49, R47, R48, RZ, 0xfc, !PT ;  /* 0x000000302f317212 */ /* 0x000fe400078efcff */
[----:B------:R-:W-:Y:S02]  /*338a0*/  LOP3.LUT R47, R7, 0xff00, RZ, 0xc0, !PT ;  /* 0x0000ff00072f7812 */ /* 0x000fe400078ec0ff */
[----:B------:R-:W-:Y:S02]  /*338b0*/  LOP3.LUT R48, R27, 0xff00, RZ, 0xc0, !PT ;  /* 0x0000ff001b307812 */ /* 0x000fe400078ec0ff */
[----:B------:R-:W-:-:S02]  /*338c0*/  PRMT R7, R41, 0x7772, RZ ;  /* 0x0000777229077816 */ /* 0x000fc400000000ff */
[----:B------:R-:W-:Y:S02]  /*338d0*/  PRMT R27, R43, 0x7772, RZ ;  /* 0x000077722b1b7816 */ /* 0x000fe400000000ff */
[----:B------:R-:W-:Y:S01]  /*338e0*/  LOP3.LUT R51, R45, R50, RZ, 0xfc, !PT ;  /* 0x000000322d337212 */ /* 0x000fe200078efcff */
[----:B------:R-:W-:Y:S01]  /*338f0*/  IMAD.U32 R7, R7, 0x10000, RZ ;  /* 0x0001000007077824 */ /* 0x000fe200078e00ff */
[----:B------:R-:W-:Y:S01]  /*33900*/  PRMT R45, R43, 0x7770, RZ ;  /* 0x000077702b2d7816 */ /* 0x000fe200000000ff */
[----:B------:R-:W-:Y:S01]  /*33910*/  IMAD.U32 R27, R27, 0x10000, RZ ;  /* 0x000100001b1b7824 */ /* 0x000fe200078e00ff */
[----:B------:R-:W-:Y:S02]  /*33920*/  PRMT R43, R43, 0x7773, RZ ;  /* 0x000077732b2b7816 */ /* 0x000fe400000000ff */
        /* <DEDUP_REMOVED lines=30> */
[----:B------:R0:W-:Y:S01]  /*33b10*/  STL.128 [R1+0x40], R44 ;  /* 0x0000402c01007387 */ /* 0x0001e20000100c00 */
[----:B------:R-:W-:Y:S02]  /*33b20*/  LOP3.LUT R42, R26, 0xff0000, R7, 0xf8, !PT ;  /* 0x00ff00001a2a7812 */ /* 0x000fe400078ef807 */
[----:B------:R-:W-:Y:S01]  /*33b30*/  PRMT R7, R29, 0x7771, RZ ;  /* 0x000077711d077816 */ /* 0x000fe200000000ff */
[----:B------:R-:W-:Y:S01]  /*33b40*/  IMAD.SHL.U32 R39, R39, 0x1000000, RZ ;  /* 0x0100000027277824 */ /* 0x000fe200078e00ff */
[----:B------:R-:W-:Y:S02]  /*33b50*/  LOP3.LUT R40, R41, 0xff, R40, 0xf8, !PT ;  /* 0x000000ff29287812 */ /* 0x000fe400078ef828 */
[----:B------:R-:W-:Y:S01]  /*33b60*/  PRMT R26, R31, 0x7771, RZ ;  /* 0x000077711f1a7816 */ /* 0x000fe200000000ff */
[----:B------:R-:W-:Y:S01]  /*33b70*/  IMAD.SHL.U32 R7, R7, 0x100, RZ ;  /* 0x0000010007077824 */ /* 0x000fe200078e00ff */
[----:B------:R-:W-:-:S02]  /*33b80*/  LOP3.LUT R40, R40, 0xff0000, R27, 0xf8, !PT ;  /* 0x00ff000028287812 */ /* 0x000fc400078ef81b */
[----:B------:R-:W-:Y:S01]  /*33b90*/  PRMT R37, R37, 0x7773, RZ ;  /* 0x0000777325257816 */ /* 0x000fe200000000ff */
[----:B------:R-:W-:Y:S01]  /*33ba0*/  IMAD.SHL.U32 R26, R26, 0x100, RZ ;  /* 0x000001001a1a7824 */ /* 0x000fe200078e00ff */
[----:B------:R-:W-:Y:S02]  /*33bb0*/  LOP3.LUT R7, R7, 0xff00, RZ, 0xc0, !PT ;  /* 0x0000ff0007077812 */ /* 0x000fe400078ec0ff */
[----:B------:R-:W-:Y:S01]  /*33bc0*/  PRMT R27, R33, 0x7771, RZ ;  /* 0x00007771211b7816 */ /* 0x000fe200000000ff */
[----:B------:R-:W-:Y:S01]  /*33bd0*/  IMAD.SHL.U32 R37, R37, 0x1000000, RZ ;  /* 0x0100000025257824 */ /* 0x000fe200078e00ff */
[----:B0-----:R-:W-:Y:S01]  /*33be0*/  LOP3.LUT R47, R39, R40, RZ, 0xfc, !PT ;  /* 0x00000028272f7212 */ /* 0x001fe200078efcff */
[----:B------:R-:W-:Y:S01]  /*33bf0*/  IMAD.MOV.U32 R44, RZ, RZ, R36 ;  /* 0x000000ffff2c7224 */ /* 0x000fe200078e0024 */
[----:B------:R-:W-:Y:S01]  /*33c00*/  PRMT R40, R29, 0x7770, RZ ;  /* 0x000077701d287816 */ /* 0x000fe200000000ff */
[----:B------:R-:W-:Y:S01]  /*33c10*/  IMAD.MOV.U32 R46, RZ, RZ, R38 ;  /* 0x000000ffff2e7224 */ /* 0x000fe200078e0026 */
[----:B------:R-:W-:Y:S01]  /*33c20*/  PRMT R39, R31, 0x7770, RZ ;  /* 0x000077701f277816 */ /* 0x000fe200000000ff */
[----:B------:R-:W-:Y:S01]  /*33c30*/  IMAD.SHL.U32 R27, R27, 0x100, RZ ;  /* 0x000001001b1b7824 */ /* 0x000fe200078e00ff */
[----:B------:R-:W-:-:S02]  /*33c40*/  LOP3.LUT R26, R26, 0xff00, RZ, 0xc0, !PT ;  /* 0x0000ff001a1a7812 */ /* 0x000fc400078ec0ff */
[----:B------:R-:W-:Y:S02]  /*33c50*/  LOP3.LUT R40, R7, 0xff, R40, 0xf8, !PT ;  /* 0x000000ff07287812 */ /* 0x000fe400078ef828 */
[----:B------:R-:W-:Y:S02]  /*33c60*/  LOP3.LUT R39, R26, 0xff, R39, 0xf8, !PT ;  /* 0x000000ff1a277812 */ /* 0x000fe400078ef827 */
[----:B------:R-:W-:Y:S02]  /*33c70*/  PRMT R7, R29, 0x7772, RZ ;  /* 0x000077721d077816 */ /* 0x000fe400000000ff */
[----:B------:R-:W-:Y:S02]  /*33c80*/  PRMT R26, R31, 0x7772, RZ ;  /* 0x000077721f1a7816 */ /* 0x000fe400000000ff */
[----:B------:R-:W-:Y:S01]  /*33c90*/  LOP3.LUT R45, R37, R42, RZ, 0xfc, !PT ;  /* 0x0000002a252d7212 */ /* 0x000fe200078efcff */
[----:B------:R-:W-:Y:S01]  /*33ca0*/  IMAD.U32 R7, R7, 0x10000, RZ ;  /* 0x0001000007077824 */ /* 0x000fe200078e00ff */
[----:B------:R-:W-:Y:S01]  /*33cb0*/  PRMT R37, R35, 0x7771, RZ ;  /* 0x0000777123257816 */ /* 0x000fe200000000ff */
[----:B------:R-:W-:Y:S01]  /*33cc0*/  IMAD.U32 R26, R26, 0x10000, RZ ;  /* 0x000100001a1a7824 */ /* 0x000fe200078e00ff */
[----:B------:R-:W-:Y:S01]  /*33cd0*/  PRMT R36, R33, 0x7770, RZ ;  /* 0x0000777021247816 */ /* 0x000fe200000000ff */
[----:B------:R-:W-:Y:S01]  /*33ce0*/  STL.128 [R1+0x50], R44 ;  /* 0x0000502c01007387 */ /* 0x000fe20000100c00 */
[----:B------:R-:W-:Y:S01]  /*33cf0*/  LOP3.LUT R42, R40, 0xff0000, R7, 0xf8, !PT ;  /* 0x00ff0000282a7812 */ /* 0x000fe200078ef807 */
[----:B------:R-:W-:Y:S01]  /*33d00*/  IMAD.SHL.U32 R37, R37, 0x100, RZ ;  /* 0x0000010025257824 */ /* 0x000fe200078e00ff */
[----:B------:R-:W-:-:S02]  /*33d10*/  LOP3.LUT R40, R39, 0xff0000, R26, 0xf8, !PT ;  /* 0x00ff000027287812 */ /* 0x000fc400078ef81a */
[----:B------:R-:W-:Y:S02]  /*33d20*/  PRMT R7, R33, 0x7772, RZ ;  /* 0x0000777221077816 */ /* 0x000fe400000000ff */
[----:B------:R-:W-:Y:S02]  /*33d30*/  PRMT R26, R35, 0x7772, RZ ;  /* 0x00007772231a7816 */ /* 0x000fe400000000ff */
[----:B------:R-:W-:Y:S01]  /*33d40*/  LOP3.LUT R41, R27, 0xff00, RZ, 0xc0, !PT ;  /* 0x0000ff001b297812 */ /* 0x000fe200078ec0ff */
[----:B------:R-:W-:Y:S01]  /*33d50*/  IMAD.U32 R7, R7, 0x10000, RZ ;  /* 0x0001000007077824 */ /* 0x000fe200078e00ff */
[----:B------:R-:W-:Y:S01]  /*33d60*/  PRMT R38, R35, 0x7770, RZ ;  /* 0x0000777023267816 */ /* 0x000fe200000000ff */
[----:B------:R-:W-:Y:S01]  /*33d70*/  IMAD.U32 R26, R26, 0x10000, RZ ;  /* 0x000100001a1a7824 */ /* 0x000fe200078e00ff */
[----:B------:R-:W-:Y:S02]  /*33d80*/  LOP3.LUT R27, R37, 0xff00, RZ, 0xc0, !PT ;  /* 0x0000ff00251b7812 */ /* 0x000fe400078ec0ff */
[----:B------:R-:W-:-:S02]  /*33d90*/  PRMT R29, R29, 0x7773, RZ ;  /* 0x000077731d1d7816 */ /* 0x000fc400000000ff */
[----:B------:R-:W-:Y:S02]  /*33da0*/  PRMT R31, R31, 0x7773, RZ ;  /* 0x000077731f1f7816 */ /* 0x000fe400000000ff */
[----:B------:R-:W-:Y:S01]  /*33db0*/  PRMT R33, R33, 0x7773, RZ ;  /* 0x0000777321217816 */ /* 0x000fe200000000ff */
[----:B------:R-:W-:Y:S01]  /*33dc0*/  IMAD.SHL.U32 R29, R29, 0x1000000, RZ ;  /* 0x010000001d1d7824 */ /* 0x000fe200078e00ff */
[----:B------:R-:W-:Y:S01]  /*33dd0*/  PRMT R35, R35, 0x7773, RZ ;  /* 0x0000777323237816 */ /* 0x000fe200000000ff */
[----:B------:R-:W-:Y:S01]  /*33de0*/  IMAD.SHL.U32 R31, R31, 0x1000000, RZ ;  /* 0x010000001f1f7824 */ /* 0x000fe200078e00ff */
[----:B------:R-:W-:Y:S01]  /*33df0*/  LOP3.LUT R36, R41, 0xff, R36, 0xf8, !PT ;  /* 0x000000ff29247812 */ /* 0x000fe200078ef824 */
[----:B------:R-:W-:Y:S01]  /*33e00*/  IMAD.SHL.U32 R33, R33, 0x1000000, RZ ;  /* 0x0100000021217824 */ /* 0x000fe200078e00ff */
[----:B------:R-:W-:Y:S01]  /*33e10*/  LOP3.LUT R27, R27, 0xff, R38, 0xf8, !PT ;  /* 0x000000ff1b1b7812 */ /* 0x000fe200078ef826 */
[----:B------:R-:W-:Y:S01]  /*33e20*/  IMAD.SHL.U32 R35, R35, 0x1000000, RZ ;  /* 0x0100000023237824 */ /* 0x000fe200078e00ff */
[----:B------:R-:W-:Y:S01]  /*33e30*/  LOP3.LUT R36, R36, 0xff0000, R7, 0xf8, !PT ;  /* 0x00ff000024247812 */ /* 0x000fe200078ef807 */
[----:B------:R-:W-:Y:S01]  /*33e40*/  IMAD.MOV.U32 R38, RZ, RZ, R30 ;  /* 0x000000ffff267224 */ /* 0x000fe200078e001e */
[----:B------:R-:W-:Y:S01]  /*33e50*/  LOP3.LUT R26, R27, 0xff0000, R26, 0xf8, !PT ;  /* 0x00ff00001b1a7812 */ /* 0x000fe200078ef81a */
[----:B------:R-:W-:Y:S01]  /*33e60*/  IMAD.U32 R7, RZ, RZ, UR20 ;  /* 0x00000014ff077e24 */ /* 0x000fe2000f8e00ff */
[----:B------:R-:W-:Y:S01]  /*33e70*/  IADD3 R30, P0, P1, R4, 0x6c, -R24 ;  /* 0x0000006c041e7810 */ /* 0x000fe2000791e818 */
[----:B------:R-:W-:Y:S01]  /*33e80*/  IMAD.U32 R27, RZ, RZ, UR21 ;  /* 0x00000015ff1b7e24 */ /* 0x000fe2000f8e00ff */
[----:B------:R-:W-:Y:S01]  /*33e90*/  LOP3.LUT R37, R29, R42, RZ, 0xfc, !PT ;  /* 0x0000002a1d257212 */ /* 0x000fe200078efcff */
[----:B------:R-:W-:Y:S01]  /*33ea0*/  IMAD.MOV.U32 R42, RZ, RZ, R34 ;  /* 0x000000ffff2a7224 */ /* 0x000fe200078e0022 */
[----:B------:R-:W-:Y:S01]  /*33eb0*/  LOP3.LUT R39, R31, R40, RZ, 0xfc, !PT ;  /* 0x000000281f277212 */ /* 0x000fe200078efcff */
[----:B------:R-:W-:Y:S01]  /*33ec0*/  IMAD.MOV.U32 R40, RZ, RZ, R32 ;  /* 0x000000ffff287224 */ /* 0x000fe200078e0020 */
[----:B------:R-:W-:Y:S01]  /*33ed0*/  LOP3.LUT R41, R33, R36, RZ, 0xfc, !PT ;  /* 0x0000002421297212 */ /* 0x000fe200078efcff */
[----:B------:R-:W-:Y:S01]  /*33ee0*/  IMAD.MOV.U32 R36, RZ, RZ, R28 ;  /* 0x000000ffff247224 */ /* 0x000fe200078e001c */
[----:B------:R-:W-:Y:S01]  /*33ef0*/  LOP3.LUT R43, R35, R26, RZ, 0xfc, !PT ;  /* 0x0000001a232b7212 */ /* 0x000fe200078efcff */
[----:B------:R-:W-:Y:S01]  /*33f00*/  IMAD.U32 R31, RZ, RZ, UR14 ;  /* 0x0000000eff1f7e24 */ /* 0x000fe2000f8e00ff */
[----:B------:R-:W-:Y:S01]  /*33f10*/  IADD3.X R101, PT, PT, R5, RZ, ~R25, P0, P1 ;  /* 0x000000ff05657210 */ /* 0x000fe200007e2c19 */
[----:B------:R-:W-:Y:S01]  /*33f20*/  IMAD.U32 R28, RZ, RZ, UR15 ;  /* 0x0000000fff1c7e24 */ /* 0x000fe2000f8e00ff */
[----:B------:R0:W-:Y:S01]  /*33f30*/  STL.128 [R1+0x60], R36 ;  /* 0x0000602401007387 */ /* 0x0001e20000100c00 */
[----:B------:R-:W-:Y:S01]  /*33f40*/  IMAD.U32 R29, RZ, RZ, UR22 ;  /* 0x00000016ff1d7e24 */ /* 0x000fe2000f8e00ff */
[----:B------:R-:W-:Y:S01]  /*33f50*/  LOP3.LUT R103, R30, UR12, RZ, 0x3c, !PT ;  /* 0x0000000c1e677c12 */ /* 0x000fe2000f8e3cff */
[----:B------:R-:W-:Y:S01]  /*33f60*/  IMAD.U32 R26, RZ, RZ, UR23 ;  /* 0x00000017ff1a7e24 */ /* 0x000fe2000f8e00ff */
[----:B------:R1:W-:Y:S01]  /*33f70*/  STL.128 [R1+0x70], R40 ;  /* 0x0000702801007387 */ /* 0x0003e20000100c00 */
[----:B------:R-:W-:Y:S01]  /*33f80*/  IMAD.U32 R35, RZ, RZ, UR24 ;  /* 0x00000018ff237e24 */ /* 0x000fe2000f8e00ff */
[----:B------:R-:W-:Y:S01]  /*33f90*/  LOP3.LUT R101, R101, UR13, RZ, 0x3c, !PT ;  /* 0x0000000d65657c12 */ /* 0x000fe2000f8e3cff */
[----:B------:R-:W-:-:S02]  /*33fa0*/  IMAD.U32 R33, RZ, RZ, UR26 ;  /* 0x0000001aff217e24 */ /* 0x000fc4000f8e00ff */
[----:B------:R-:W-:Y:S02]  /*33fb0*/  IMAD.U32 R32, RZ, RZ, UR27 ;  /* 0x0000001bff207e24 */ /* 0x000fe4000f8e00ff */
[----:B------:R-:W-:Y:S02]  /*33fc0*/  IMAD.U32 R34, RZ, RZ, UR30 ;  /* 0x0000001eff227e24 */ /* 0x000fe4000f8e00ff */
[----:B0-----:R-:W-:Y:S02]  /*33fd0*/  IMAD.U32 R37, RZ, RZ, UR25 ;  /* 0x00000019ff257e24 */ /* 0x001fe4000f8e00ff */
[----:B------:R-:W-:Y:S02]  /*33fe0*/  IMAD.U32 R36, RZ, RZ, UR31 ;  /* 0x0000001fff247e24 */ /* 0x000fe4000f8e00ff */
[----:B------:R-:W-:Y:S02]  /*33ff0*/  IMAD.MOV.U32 R38, RZ, RZ, R14 ;  /* 0x000000ffff267224 */ /* 0x000fe400078e000e */
[----:B------:R-:W-:-:S02]  /*34000*/  IMAD.MOV.U32 R39, RZ, RZ, R15 ;  /* 0x000000ffff277224 */ /* 0x000fc400078e000f */
[----:B-1----:R-:W-:Y:S02]  /*34010*/  IMAD.MOV.U32 R40, RZ, RZ, R10 ;  /* 0x000000ffff287224 */ /* 0x002fe400078e000a */
[----:B------:R-:W-:Y:S02]  /*34020*/  IMAD.MOV.U32 R41, RZ, RZ, R11 ;  /* 0x000000ffff297224 */ /* 0x000fe400078e000b */
[----:B------:R-:W-:Y:S02]  /*34030*/  IMAD.MOV.U32 R42, RZ, RZ, R8 ;  /* 0x000000ffff2a7224 */ /* 0x000fe400078e0008 */
[----:B------:R-:W-:-:S07]  /*34040*/  IMAD.MOV.U32 R43, RZ, RZ, R9 ;  /* 0x000000ffff2b7224 */ /* 0x000fce00078e0009 */
.L_x_199:
[----:B------:R-:W-:Y:S02]  /*34050*/  UMOV UR12, 0x40 ;  /* 0x00000040000c7882 */ /* 0x000fe40000000000 */
[----:B------:R-:W-:-:S12]  /*34060*/  ULEA UR12, UR6, UR12, 0x4 ;  /* 0x0000000c060c7291 */ /* 0x000fd8000f8e20ff */
[----:B------:R-:W0:Y:S01]  /*34070*/  LDCU.U8 UR13, c[0x3][UR12] ;  /* 0x00c000000c0d77ac */ /* 0x000e220008000000 */
[----:B------:R-:W1:Y:S01]  /*34080*/  LDCU.U8 UR14, c[0x3][UR12+0x1] ;  /* 0x00c000200c0e77ac */ /* 0x000e620008000000 */
[----:B------:R-:W2:Y:S01]  /*34090*/  LDCU.U8 UR15, c[0x3][UR12+0x2] ;  /* 0x00c000400c0f77ac */ /* 0x000ea20008000000 */
[----:B0-----:R-:W-:-:S09]  /*340a0*/  ULEA UR13, UR13, UR16, 0x3 ;  /* 0x000000100d0d7291 */ /* 0x001fd2000f8e18ff */
[----:B------:R-:W3:Y:S01]  /*340b0*/  LDL.64 R72, [UR13] ;  /* 0x0000000dff487983 */ /* 0x000ee20008100a00 */
[----:B------:R-:W0:Y:S01]  /*340c0*/  LDCU.U8 UR20, c[0x3][UR12+0x6] ;  /* 0x00c000c00c1477ac */ /* 0x000e220008000000 */
[----:B------:R-:W4:Y:S01]  /*340d0*/  LDCU.U8 UR13, c[0x3][UR12+0x4] ;  /* 0x00c000800c0d77ac */ /* 0x000f220008000000 */
[----:B-1----:R-:W-:Y:S02]  /*340e0*/  ULEA UR14, UR14, UR16, 0x3 ;  /* 0x000000100e0e7291 */ /* 0x002fe4000f8e18ff */
[----:B--2---:R-:W-:-:S07]  /*340f0*/  ULEA UR15, UR15, UR16, 0x3 ;  /* 0x000000100f0f7291 */ /* 0x004fce000f8e18ff */
[----:B------:R-:W2:Y:S01]  /*34100*/  LDL.64 R74, [UR14] ;  /* 0x0000000eff4a7983 */ /* 0x000ea20008100a00 */
[----:B0-----:R-:W-:-:S03]  /*34110*/  ULEA UR20, UR20, UR16, 0x3 ;  /* 0x0000001014147291 */ /* 0x001fc6000f8e18ff */
[----:B------:R-:W5:Y:S01]  /*34120*/  LDL.64 R76, [UR15] ;  /* 0x0000000fff4c7983 */ /* 0x000f620008100a00 */
[----:B----4-:R-:W-:Y:S01]  /*34130*/  ULEA UR18, UR13, UR16, 0x3 ;  /* 0x000000100d127291 */ /* 0x010fe2000f8e18ff */
[----:B------:R-:W0:Y:S04]  /*34140*/  LDCU.U8 UR13, c[0x3][UR12+0x3] ;  /* 0x00c000600c0d77ac */ /* 0x000e280008000000 */
[----:B------:R-:W4:Y:S01]  /*34150*/  LDL.64 R44, [UR20] ;  /* 0x00000014ff2c7983 */ /* 0x000f220008100a00 */
[----:B------:R-:W1:Y:S03]  /*34160*/  LDCU.U8 UR14, c[0x3][UR12+0x5] ;  /* 0x00c000a00c0e77ac */ /* 0x000e660008000000 */
[----:B------:R-:W4:Y:S01]  /*34170*/  LDL.64 R78, [UR18] ;  /* 0x00000012ff4e7983 */ /* 0x000f220008100a00 */
[----:B------:R-:W1:Y:S01]  /*34180*/  LDCU.U8 UR15, c[0x3][UR12+0x7] ;  /* 0x00c000e00c0f77ac */ /* 0x000e620008000000 */
[----:B0-----:R-:W-:-:S02]  /*34190*/  ULEA UR13, UR13, UR16, 0x3 ;  /* 0x000000100d0d7291 */ /* 0x001fc4000f8e18ff */
[----:B-1----:R-:W-:-:S07]  /*341a0*/  ULEA UR14, UR14, UR16, 0x3 ;  /* 0x000000100e0e7291 */ /* 0x002fce000f8e18ff */
[----:B------:R-:W4:Y:S04]  /*341b0*/  LDL.64 R46, [UR13] ;  /* 0x0000000dff2e7983 */ /* 0x000f280008100a00 */
[----:B------:R-:W4:Y:S01]  /*341c0*/  LDL.64 R48, [UR14] ;  /* 0x0000000eff307983 */ /* 0x000f220008100a00 */
[----:B------:R-:W0:Y:S01]  /*341d0*/  LDCU.U8 UR13, c[0x3][UR12+0x8] ;  /* 0x00c001000c0d77ac */ /* 0x000e220008000000 */
[----:B------:R-:W-:Y:S01]  /*341e0*/  ULEA UR15, UR15, UR16, 0x3 ;  /* 0x000000100f0f7291 */ /* 0x000fe2000f8e18ff */
        /* <DEDUP_REMOVED lines=10> */
[----:B0-----:R-:W-:-:S07]  /*34290*/  ULEA UR18, UR18, UR16, 0x3 ;  /* 0x0000001012127291 */ /* 0x001fce000f8e18ff */
[----:B------:R-:W4:Y:S01]  /*342a0*/  LDL.64 R58, [UR15] ;  /* 0x0000000fff3a7983 */ /* 0x000f220008100a00 */
[----:B------:R-:W0:Y:S03]  /*342b0*/  LDCU.U8 UR14, c[0x3][UR12+0xb] ;  /* 0x00c001600c0e77ac */ /* 0x000e260008000000 */
[----:B------:R-:W4:Y:S01]  /*342c0*/  LDL.64 R60, [UR18] ;  /* 0x00000012ff3c7983 */ /* 0x000f220008100a00 */
[----:B-1----:R-:W-:Y:S01]  /*342d0*/  ULEA UR13, UR13, UR16, 0x3 ;  /* 0x000000100d0d7291 */ /* 0x002fe2000f8e18ff */
[----:B------:R-:W1:Y:S01]  /*342e0*/  LDCU.U8 UR15, c[0x3][UR12+0xd] ;  /* 0x00c001a00c0f77ac */ /* 0x000e620008000000 */
[----:B------:R-:W1:Y:S07]  /*342f0*/  LDCU.U8 UR12, c[0x3][UR12+0xf] ;  /* 0x00c001e00c0c77ac */ /* 0x000e6e0008000000 */
[----:B------:R-:W4:Y:S01]  /*34300*/  LDL.64 R62, [UR13] ;  /* 0x0000000dff3e7983 */ /* 0x000f220008100a00 */
[----:B0-----:R-:W-:-:S02]  /*34310*/  ULEA UR14, UR14, UR16, 0x3 ;  /* 0x000000100e0e7291 */ /* 0x001fc4000f8e18ff */
[----:B-1----:R-:W-:-:S07]  /*34320*/  ULEA UR15, UR15, UR16, 0x3 ;  /* 0x000000100f0f7291 */ /* 0x002fce000f8e18ff */
[----:B------:R-:W4:Y:S01]  /*34330*/  LDL.64 R64, [UR14] ;  /* 0x0000000eff407983 */ /* 0x000f220008100a00 */
[----:B------:R-:W-:-:S03]  /*34340*/  ULEA UR12, UR12, UR16, 0x3 ;  /* 0x000000100c0c7291 */ /* 0x000fc6000f8e18ff */
[----:B------:R-:W4:Y:S06]  /*34350*/  LDL.64 R66, [UR15] ;  /* 0x0000000fff427983 */ /* 0x000f2c0008100a00 */
[----:B------:R-:W4:Y:S01]  /*34360*/  LDL.64 R68, [UR12] ;  /* 0x0000000cff447983 */ /* 0x000f220008100a00 */
        /* <DEDUP_REMOVED lines=8> */
[----:B------:R-:W-:-:S04]  /*343f0*/  SHF.L.W.U32.HI R83, R30, 0x8, R71 ;  /* 0x000000081e537819 */ /* 0x000fc80000010e47 */
[----:B--2---:R-:W-:Y:S02]  /*34400*/  IADD3 R101, P0, P1, R56, R83, R74 ;  /* 0x0000005338657210 */ /* 0x004fe4000791e04a */
[----:B-----5:R-:W-:Y:S02]  /*34410*/  IADD3 R74, P2, P3, R38, R87, R76 ;  /* 0x00000057264a7210 */ /* 0x020fe40007b5e04c */
[----:B----4-:R-:W-:Y:S02]  /*34420*/  IADD3 R72, P4, P5, R42, R91, R78 ;  /* 0x0000005b2a487210 */ /* 0x010fe40007d9e04e */
[----:B------:R-:W-:Y:S02]  /*34430*/  IADD3.X R76, PT, PT, R39, R85, R77, P2, P3 ;  /* 0x00000055274c7210 */ /* 0x000fe400017e644d */
[----:B------:R-:W-:Y:S02]  /*34440*/  SHF.L.W.U32.HI R71, R71, 0x8, R30 ;  /* 0x0000000847477819 */ /* 0x000fe40000010e1e */
[----:B------:R-:W-:-:S02]  /*34450*/  IADD3.X R78, PT, PT, R43, R93, R79, P4, P5 ;  /* 0x0000005d2b4e7210 */ /* 0x000fc400027ea44f */
[----:B------:R-:W-:Y:S02]  /*34460*/  LOP3.LUT R97, R97, R76, RZ, 0x3c, !PT ;  /* 0x0000004c61617212 */ /* 0x000fe400078e3cff */
[----:B------:R-:W-:Y:S02]  /*34470*/  IADD3.X R75, PT, PT, R82, R71, R75, P0, P1 ;  /* 0x00000047524b7210 */ /* 0x000fe400007e244b */
[----:B------:R-:W-:Y:S02]  /*34480*/  LOP3.LUT R99, R99, R74, RZ, 0x3c, !PT ;  /* 0x0000004a63637212 */ /* 0x000fe400078e3cff */
[----:B------:R-:W-:Y:S02]  /*34490*/  LOP3.LUT R56, R37, R78, RZ, 0x3c, !PT ;  /* 0x0000004e25387212 */ /* 0x000fe400078e3cff */
[----:B------:R-:W-:Y:S02]  /*344a0*/  IADD3 R91, P0, PT, R33, R97, RZ ;  /* 0x00000061215b7210 */ /* 0x000fe40007f1e0ff */
[----:B------:R-:W-:-:S02]  /*344b0*/  IADD3 R44, P2, P3, R40, R95, R44 ;  /* 0x0000005f282c7210 */ /* 0x000fc40007b5e02c */
[----:B------:R-:W-:Y:S01]  /*344c0*/  LOP3.LUT R36, R35, R72, RZ, 0x3c, !PT ;  /* 0x0000004823247212 */ /* 0x000fe200078e3cff */
[----:B------:R-:W-:Y:S01]  /*344d0*/  IMAD.X R93, R32, 0x1, R99, P0 ;  /* 0x00000001205d7824 */ /* 0x000fe200000e0663 */
[----:B------:R-:W-:Y:S02]  /*344e0*/  IADD3 R85, P1, PT, R29, R56, RZ ;  /* 0x000000381d557210 */ /* 0x000fe40007f3e0ff */
[----:B------:R-:W-:Y:S02]  /*344f0*/  IADD3.X R70, PT, PT, R41, R89, R45, P2, P3 ;  /* 0x0000005929467210 */ /* 0x000fe400017e642d */
[----:B------:R-:W-:Y:S01]  /*34500*/  LOP3.LUT R35, R38, R91, RZ, 0x3c, !PT ;  /* 0x0000005b26237212 */ /* 0x000fe200078e3cff */
[----:B------:R-:W-:Y:S01]  /*34510*/  IMAD.X R87, R26, 0x1, R36, P1 ;  /* 0x000000011a577824 */ /* 0x000fe200008e0624 */
        /* <DEDUP_REMOVED lines=9> */
[----:B------:R-:W-:Y:S02]  /*345b0*/  LOP3.LUT R39, R7, R44, RZ, 0x3c, !PT ;  /* 0x0000002c07277212 */ /* 0x000fe400078e3cff */
[----:B------:R-:W-:Y:S02]  /*345c0*/  IADD3 R77, P2, PT, R31, R42, RZ ;  /* 0x0000002a1f4d7210 */ /* 0x000fe40007f5e0ff */
[----:B------:R-:W-:Y:S02]  /*345d0*/  SHF.L.W.U32.HI R30, R30, 0x10, R37 ;  /* 0x000000101e1e7819 */ /* 0x000fe40000010e25 */
[----:B------:R-:W-:Y:S02]  /*345e0*/  SHF.L.W.U32.HI R37, R26, 0x8, R33 ;  /* 0x000000081a257819 */ /* 0x000fe40000010e21 */
[----:B------:R-:W-:Y:S01]  /*345f0*/  IADD3 R74, P0, P1, R74, R35, R46 ;  /* 0x000000234a4a7210 */ /* 0x000fe2000791e02e */
[----:B------:R-:W-:Y:S01]  /*34600*/  IMAD.X R79, R28, 0x1, R39, P2 ;  /* 0x000000011c4f7824 */ /* 0x000fe200010e0627 */
        /* <DEDUP_REMOVED lines=9> */
[----:B------:R-:W-:Y:S02]  /*346a0*/  SHF.L.W.U32.HI R36, R27, 0x10, R28 ;  /* 0x000000101b247819 */ /* 0x000fe40000010e1c */
[----:B------:R-:W-:Y:S02]  /*346b0*/  SHF.L.W.U32.HI R47, R45, 0x8, R26 ;  /* 0x000000082d2f7819 */ /* 0x000fe40000010e1a */
[----:B------:R-:W-:Y:S02]  /*346c0*/  LOP3.LUT R32, R56, R33, RZ, 0x3c, !PT ;  /* 0x0000002138207212 */ /* 0x000fe400078e3cff */
[----:B------:R-:W-:-:S02]  /*346d0*/  SHF.L.W.U32.HI R45, R26, 0x8, R45 ;  /* 0x000000081a2d7819 */ /* 0x000fc40000010e2d */
[----:B------:R-:W-:Y:S02]  /*346e0*/  SHF.L.W.U32.HI R38, R28, 0x10, R27 ;  /* 0x000000101c267819 */ /* 0x000fe40000010e1b */
[----:B------:R-:W-:Y:S02]  /*346f0*/  IADD3 R26, P0, PT, R36, R91, RZ ;  /* 0x0000005b241a7210 */ /* 0x000fe40007f1e0ff */
[----:B------:R-:W-:Y:S02]  /*34700*/  SHF.L.W.U32.HI R28, R32, 0x10, R7 ;  /* 0x00000010201c7819 */ /* 0x000fe40000010e07 */
[----:B------:R-:W-:Y:S02]  /*34710*/  IADD3 R27, P2, P3, R44, R47, R50 ;  /* 0x0000002f2c1b7210 */ /* 0x000fe40007b5e032 */
[----:B------:R-:W-:Y:S01]  /*34720*/  SHF.L.W.U32.HI R32, R7, 0x10, R32 ;  /* 0x0000001007207819 */ /* 0x000fe20000010e20 */
[----:B------:R-:W-:Y:S01]  /*34730*/  IMAD.X R7, R38, 0x1, R93, P0 ;  /* 0x0000000126077824 */ /* 0x000fe200000e065d */
[----:B------:R-:W-:-:S02]  /*34740*/  IADD3 R48, P1, PT, R28, R85, RZ ;  /* 0x000000551c307210 */ /* 0x000fc40007f3e0ff */
[----:B------:R-:W-:Y:S02]  /*34750*/  IADD3.X R70, PT, PT, R70, R45, R51, P2, P3 ;  /* 0x0000002d46467210 */ /* 0x000fe400017e6433 */
[----:B------:R-:W-:Y:S01]  /*34760*/  LOP3.LUT R46, R42, R27, RZ, 0x3c, !PT ;  /* 0x0000001b2a2e7212 */ /* 0x000fe200078e3cff */
[----:B------:R-:W-:Y:S01]  /*34770*/  IMAD.X R51, R32, 0x1, R87, P1 ;  /* 0x0000000120337824 */ /* 0x000fe200008e0657 */
[----:B------:R-:W-:Y:S02]  /*34780*/  LOP3.LUT R42, R29, R7, RZ, 0x3c, !PT ;  /* 0x000000071d2a7212 */ /* 0x000fe400078e3cff */
[----:B------:R-:W-:Y:S02]  /*34790*/  LOP3.LUT R29, R39, R70, RZ, 0x3c, !PT ;  /* 0x00000046271d7212 */ /* 0x000fe400078e3cff */
[----:B------:R-:W-:Y:S02]  /*347a0*/  LOP3.LUT R35, R35, R26, RZ, 0x3c, !PT ;  /* 0x0000001a23237212 */ /* 0x000fe400078e3cff */
[----:B------:R-:W-:-:S02]  /*347b0*/  SHF.L.W.U32.HI R44, R46, 0x10, R29 ;  /* 0x000000102e2c7819 */ /* 0x000fc40000010e1d */
[----:B------:R-:W-:Y:S02]  /*347c0*/  LOP3.LUT R43, R37, R48, RZ, 0x3c, !PT ;  /* 0x00000030252b7212 */ /* 0x000fe400078e3cff */
[----:B------:R-:W-:Y:S02]  /*347d0*/  LOP3.LUT R40, R31, R51, RZ, 0x3c, !PT ;  /* 0x000000331f287212 */ /* 0x000fe400078e3cff */
[----:B------:R-:W-:Y:S02]  /*347e0*/  SHF.L.W.U32.HI R39, R42, 0x1, R35 ;  /* 0x000000012a277819 */ /* 0x000fe40000010e23 */
[----:B------:R-:W-:Y:S02]  /*347f0*/  SHF.L.W.U32.HI R46, R29, 0x10, R46 ;  /* 0x000000101d2e7819 */ /* 0x000fe40000010e2e */
[----:B------:R-:W-:Y:S02]  /*34800*/  IADD3 R29, P1, PT, R44, R77, RZ ;  /* 0x0000004d2c1d7210 */ /* 0x000fe40007f3e0ff */
[----:B------:R-:W-:-:S02]  /*34810*/  SHF.L.W.U32.HI R41, R43, 0x1, R40 ;  /* 0x000000012b297819 */ /* 0x000fc40000010e28 */
[----:B------:R-:W-:Y:S02]  /*34820*/  SHF.L.W.U32.HI R37, R35, 0x1, R42 ;  /* 0x0000000123257819 */ /* 0x000fe40000010e2a */
[----:B------:R-:W-:Y:S02]  /*34830*/  SHF.L.W.U32.HI R43, R40, 0x1, R43 ;  /* 0x00000001282b7819 */ /* 0x000fe40000010e2b */
[----:B------:R-:W-:Y:S01]  /*34840*/  IADD3 R101, P2, P3, R39, R101, R52 ;  /* 0x0000006527657210 */ /* 0x000fe20007b5e034 */
[----:B------:R-:W-:Y:S01]  /*34850*/  IMAD.X R50, R46, 0x1, R79, P1 ;  /* 0x000000012e327824 */ /* 0x000fe200008e064f */
[----:B------:R-:W-:Y:S02]  /*34860*/  IADD3 R31, P4, P5, R43, R74, R54 ;  /* 0x0000004a2b1f7210 */ /* 0x000fe40007d9e036 */
[----:B------:R-:W-:Y:S02]  /*34870*/  IADD3.X R53, PT, PT, R37, R75, R53, P2, P3 ;  /* 0x0000004b25357210 */ /* 0x000fe400017e6435 */
[----:B------:R-:W-:-:S02]  /*34880*/  IADD3 R54, P0, PT, R30, R81, RZ ;  /* 0x000000511e367210 */ /* 0x000fc40007f1e0ff */
[----:B------:R-:W-:Y:S02]  /*34890*/  LOP3.LUT R47, R47, R29, RZ, 0x3c, !PT ;  /* 0x0000001d2f2f7212 */ /* 0x000fe400078e3cff */
[----:B------:R-:W-:Y:S02]  /*348a0*/  LOP3.LUT R40, R45, R50, RZ, 0x3c, !PT ;  /* 0x000000322d287212 */ /* 0x000fe400078e3cff */
[----:B------:R-:W-:Y:S01]  /*348b0*/  LOP3.LUT R56, R46, R53, RZ, 0x3c, !PT ;  /* 0x000000352e387212 */ /* 0x000fe200078e3cff */
[----:B------:R-:W-:Y:S01]  /*348c0*/  IMAD.X R73, R34, 0x1, R73, P0 ;  /* 0x0000000122497824 */ /* 0x000fe200000e0649 */
[----:B------:R-:W-:Y:S02]  /*348d0*/  IADD3.X R55, PT, PT, R41, R72, R55, P4, P5 ;  /* 0x0000004829377210 */ /* 0x000fe400027ea437 */
[----:B------:R-:W-:Y:S02]  /*348e0*/  SHF.L.W.U32.HI R45, R47, 0x1, R40 ;  /* 0x000000012f2d7819 */ /* 0x000fe40000010e28 */
[----:B------:R-:W-:-:S02]  /*348f0*/  IADD3 R56, P0, PT, R56, R48, RZ ;  /* 0x0000003038387210 */ /* 0x000fc40007f1e0ff */
[----:B------:R-:W-:Y:S02]  /*34900*/  LOP3.LUT R42, R34, R55, RZ, 0x3c, !PT ;  /* 0x00000037222a7212 */ /* 0x000fe400078e3cff */
[----:B------:R-:W-:Y:S02]  /*34910*/  SHF.L.W.U32.HI R47, R40, 0x1, R47 ;  /* 0x00000001282f7819 */ /* 0x000fe40000010e2f */
[----:B------:R-:W-:Y:S02]  /*34920*/  LOP3.LUT R48, R44, R101, RZ, 0x3c, !PT ;  /* 0x000000652c307212 */ /* 0x000fe400078e3cff */
[----:B------:R-:W-:Y:S02]  /*34930*/  LOP3.LUT R35, R83, R54, RZ, 0x3c, !PT ;  /* 0x0000003653237212 */ /* 0x000fe400078e3cff */
[----:B------:R-:W-:Y:S02]  /*34940*/  LOP3.LUT R52, R71, R73, RZ, 0x3c, !PT ;  /* 0x0000004947347212 */ /* 0x000fe400078e3cff */
[----:B------:R-:W-:-:S02]  /*34950*/  IADD3 R42, P1, PT, R42, R29, RZ ;  /* 0x0000001d2a2a7210 */ /* 0x000fc40007f3e0ff */
[----:B------:R-:W-:Y:S02]  /*34960*/  LOP3.LUT R40, R30, R31, RZ, 0x3c, !PT ;  /* 0x0000001f1e287212 */ /* 0x000fe400078e3cff */
[----:B------:R-:W-:Y:S01]  /*34970*/  IADD3 R33, P2, P3, R47, R33, R58 ;  /* 0x000000212f217210 */ /* 0x000fe20007b5e03a */
[----:B------:R-:W-:Y:S01]  /*34980*/  IMAD.X R58, R48, 0x1, R51, P0 ;  /* 0x00000001303a7824 */ /* 0x000fe200000e0633 */
[----:B------:R-:W-:Y:S02]  /*34990*/  SHF.L.W.U32.HI R29, R35, 0x1, R52 ;  /* 0x00000001231d7819 */ /* 0x000fe40000010e34 */
[----:B------:R-:W-:Y:S01]  /*349a0*/  SHF.L.W.U32.HI R35, R52, 0x1, R35 ;  /* 0x0000000134237819 */ /* 0x000fe20000010e23 */
[----:B------:R-:W-:Y:S01]  /*349b0*/  IMAD.X R40, R40, 0x1, R50, P1 ;  /* 0x0000000128287824 */ /* 0x000fe200008e0632 */
[----:B------:R-:W-:Y:S02]  /*349c0*/  LOP3.LUT R39, R39, R56, RZ, 0x3c, !PT ;  /* 0x0000003827277212 */ /* 0x000fe400078e3cff */
[----:B------:R-:W-:-:S02]  /*349d0*/  LOP3.LUT R50, R37, R58, RZ, 0x3c, !PT ;  /* 0x0000003a25327212 */ /* 0x000fc400078e3cff */
[----:B------:R-:W-:Y:S02]  /*349e0*/  IADD3 R51, P0, P1, R35, R27, R60 ;  /* 0x0000001b23337210 */ /* 0x000fe4000791e03c */
[----:B------:R-:W-:Y:S02]  /*349f0*/  IADD3.X R59, PT, PT, R45, R49, R59, P2, P3 ;  /* 0x000000312d3b7210 */ /* 0x000fe400017e643b */
[----:B------:R-:W-:Y:S02]  /*34a00*/  SHF.L.W.U32.HI R37, R50, 0x8, R39 ;  /* 0x0000000832257819 */ /* 0x000fe40000010e27 */
[----:B------:R-:W-:Y:S02]  /*34a10*/  SHF.L.W.U32.HI R39, R39, 0x8, R50 ;  /* 0x0000000827277819 */ /* 0x000fe40000010e32 */
[----:B------:R-:W-:Y:S02]  /*34a20*/  IADD3.X R61, PT, PT, R29, R70, R61, P0, P1 ;  /* 0x000000461d3d7210 */ /* 0x000fe400007e243d */
[----:B------:R-:W-:-:S02]  /*34a30*/  LOP3.LUT R52, R38, R59, RZ, 0x3c, !PT ;  /* 0x0000003b26347212 */ /* 0x000fc400078e3cff */
[----:B------:R-:W-:Y:S02]  /*34a40*/  LOP3.LUT R27, R32, R61, RZ, 0x3c, !PT ;  /* 0x0000003d201b7212 */ /* 0x000fe400078e3cff */
[----:B------:R-:W-:Y:S02]  /*34a50*/  IADD3 R81, P0, P1, R101, R39, R62 ;  /* 0x0000002765517210 */ /* 0x000fe4000791e03e */
[----:B------:R-:W-:Y:S02]  /*34a60*/  LOP3.LUT R43, R43, R42, RZ, 0x3c, !PT ;  /* 0x0000002a2b2b7212 */ /* 0x000fe400078e3cff */
[----:B------:R-:W-:Y:S02]  /*34a70*/  LOP3.LUT R48, R41, R40, RZ, 0x3c, !PT ;  /* 0x0000002829307212 */ /* 0x000fe400078e3cff */
[----:B------:R-:W-:Y:S02]  /*34a80*/  IADD3 R52, P2, PT, R52, R54, RZ ;  /* 0x0000003634347210 */ /* 0x000fe40007f5e0ff */
[----:B------:R-:W-:-:S02]  /*34a90*/  LOP3.LUT R54, R36, R33, RZ, 0x3c, !PT ;  /* 0x0000002124367212 */ /* 0x000fc400078e3cff */
[----:B------:R-:W-:Y:S02]  /*34aa0*/  IADD3 R50, P3, PT, R27, R26, RZ ;  /* 0x0000001a1b327210 */ /* 0x000fe40007f7e0ff */
[----:B------:R-:W-:Y:S02]  /*34ab0*/  IADD3.X R83, PT, PT, R53, R37, R63, P0, P1 ;  /* 0x0000002535537210 */ /* 0x000fe400007e243f */
[----:B------:R-:W-:Y:S02]  /*34ac0*/  LOP3.LUT R26, R28, R51, RZ, 0x3c, !PT ;  /* 0x000000331c1a7212 */ /* 0x000fe400078e3cff */
[----:B------:R-:W-:Y:S01]  /*34ad0*/  SHF.L.W.U32.HI R41, R48, 0x8, R43 ;  /* 0x0000000830297819 */ /* 0x000fe20000010e2b */
[----:B------:R-:W-:Y:S01]  /*34ae0*/  IMAD.X R54, R54, 0x1, R73, P2 ;  /* 0x0000000136367824 */ /* 0x000fe200010e0649 */
[----:B------:R-:W-:Y:S02]  /*34af0*/  SHF.L.W.U32.HI R48, R43, 0x8, R48 ;  /* 0x000000082b307819 */ /* 0x000fe40000010e30 */
[----:B------:R-:W-:-:S02]  /*34b00*/  LOP3.LUT R43, R81, R46, R53, 0x96, !PT ;  /* 0x0000002e512b7212 */ /* 0x000fc400078e9635 */
[----:B------:R-:W-:Y:S01]  /*34b10*/  LOP3.LUT R44, R83, R44, R101, 0x96, !PT ;  /* 0x0000002c532c7212 */ /* 0x000fe200078e9665 */
[----:B------:R-:W-:Y:S01]  /*34b20*/  IMAD.X R46, R26, 0x1, R7, P3 ;  /* 0x000000011a2e7824 */ /* 0x000fe200018e0607 */
[----:B------:R-:W-:Y:S02]  /*34b30*/  LOP3.LUT R47, R47, R52, RZ, 0x3c, !PT ;  /* 0x000000342f2f7212 */ /* 0x000fe400078e3cff */
[----:B------:R-:W-:Y:S02]  /*34b40*/  SHF.L.W.U32.HI R7, R43, 0x10, R44 ;  /* 0x000000102b077819 */ /* 0x000fe40000010e2c */
[----:B------:R-:W-:Y:S02]  /*34b50*/  LOP3.LUT R26, R45, R54, RZ, 0x3c, !PT ;  /* 0x000000362d1a7212 */ /* 0x000fe400078e3cff */
[----:B------:R-:W-:Y:S02]  /*34b60*/  SHF.L.W.U32.HI R27, R44, 0x10, R43 ;  /* 0x000000102c1b7819 */ /* 0x000fe40000010e2b */
[----:B------:R-:W-:-:S02]  /*34b70*/  LOP3.LUT R44, R29, R46, RZ, 0x3c, !PT ;  /* 0x0000002e1d2c7212 */ /* 0x000fc400078e3cff */
[----:B------:R-:W-:Y:S02]  /*34b80*/  IADD3 R29, P0, PT, R7, R56, RZ ;  /* 0x00000038071d7210 */ /* 0x000fe40007f1e0ff */
[----:B------:R-:W-:Y:S02]  /*34b90*/  SHF.L.W.U32.HI R45, R26, 0x8, R47 ;  /* 0x000000081a2d7819 */ /* 0x000fe40000010e2f */
[----:B------:R-:W-:Y:S02]  /*34ba0*/  IADD3 R87, P1, P2, R31, R48, R64 ;  /* 0x000000301f577210 */ /* 0x000fe40007a3e040 */
        /* <DEDUP_REMOVED lines=8> */
[----:B------:R-:W-:Y:S02]  /*34c30*/  IADD3 R95, P0, P1, R51, R44, R68 ;  /* 0x0000002c335f7210 */ /* 0x000fe4000791e044 */
[----:B------:R-:W-:-:S02]  /*34c40*/  LOP3.LUT R34, R87, R34, R55, 0x96, !PT ;  /* 0x0000002257227212 */ /* 0x000fc400078e9637 */
[----:B------:R-:W-:Y:S02]  /*34c50*/  LOP3.LUT R31, R85, R30, R31, 0x96, !PT ;  /* 0x0000001e551f7212 */ /* 0x000fe400078e961f */
[----:B------:R-:W-:Y:S02]  /*34c60*/  IADD3.X R89, PT, PT, R61, R49, R69, P0, P1 ;  /* 0x000000313d597210 */ /* 0x000fe400007e2445 */
[----:B------:R-:W-:Y:S02]  /*34c70*/  SHF.L.W.U32.HI R103, R34, 0x10, R31 ;  /* 0x0000001022677819 */ /* 0x000fe40000010e1f */
[----:B------:R-:W-:Y:S02]  /*34c80*/  LOP3.LUT R35, R39, R29, RZ, 0x3c, !PT ;  /* 0x0000001d27237212 */ /* 0x000fe400078e3cff */
[----:B------:R-:W-:Y:S02]  /*34c90*/  LOP3.LUT R56, R37, R26, RZ, 0x3c, !PT ;  /* 0x0000001a25387212 */ /* 0x000fe400078e3cff */
[----:B------:R-:W-:-:S02]  /*34ca0*/  LOP3.LUT R38, R91, R38, R59, 0x96, !PT ;  /* 0x000000265b267212 */ /* 0x000fc400078e963b */
[----:B------:R-:W-:Y:S02]  /*34cb0*/  LOP3.LUT R33, R93, R36, R33, 0x96, !PT ;  /* 0x000000245d217212 */ /* 0x000fe400078e9621 */
[----:B------:R-:W-:Y:S02]  /*34cc0*/  SHF.L.W.U32.HI R101, R31, 0x10, R34 ;  /* 0x000000101f657819 */ /* 0x000fe40000010e22 */
[----:B------:R-:W-:Y:S02]  /*34cd0*/  LOP3.LUT R32, R95, R32, R61, 0x96, !PT ;  /* 0x000000205f207212 */ /* 0x000fe400078e963d */
[----:B------:R-:W-:Y:S02]  /*34ce0*/  LOP3.LUT R37, R89, R28, R51, 0x96, !PT ;  /* 0x0000001c59257212 */ /* 0x000fe400078e9633 */
[----:B------:R-:W-:Y:S02]  /*34cf0*/  IADD3 R31, P0, PT, R103, R42, RZ ;  /* 0x0000002a671f7210 */ /* 0x000fe40007f1e0ff */
[----:B------:R-:W-:-:S02]  /*34d00*/  SHF.L.W.U32.HI R39, R35, 0x1, R56 ;  /* 0x0000000123277819 */ /* 0x000fc40000010e38 */
[----:B------:R-:W-:Y:S02]  /*34d10*/  SHF.L.W.U32.HI R30, R56, 0x1, R35 ;  /* 0x00000001381e7819 */ /* 0x000fe40000010e23 */
        /* <DEDUP_REMOVED lines=9> */
[----:B------:R-:W-:Y:S01]  /*34db0*/  IMAD.X R36, R97, 0x1, R54, P0 ;  /* 0x0000000161247824 */ /* 0x000fe200000e0636 */
[----:B------:R-:W-:Y:S02]  /*34dc0*/  LOP3.LUT R42, R48, R31, RZ, 0x3c, !PT ;  /* 0x0000001f302a7212 */ /* 0x000fe400078e3cff */
[----:B------:R-:W-:Y:S01]  /*34dd0*/  IMAD.X R32, R37, 0x1, R46, P1 ;  /* 0x0000000125207824 */ /* 0x000fe200008e062e */
[----:B------:R-:W-:Y:S02]  /*34de0*/  LOP3.LUT R41, R41, R28, RZ, 0x3c, !PT ;  /* 0x0000001c29297212 */ /* 0x000fe400078e3cff */
[----:B------:R-:W-:Y:S02]  /*34df0*/  LOP3.LUT R40, R47, R34, RZ, 0x3c, !PT ;  /* 0x000000222f287212 */ /* 0x000fe400078e3cff */
[----:B------:R-:W-:-:S02]  /*34e00*/  LOP3.LUT R45, R45, R36, RZ, 0x3c, !PT ;  /* 0x000000242d2d7212 */ /* 0x000fc400078e3cff */
[----:B------:R-:W-:Y:S02]  /*34e10*/  LOP3.LUT R44, R44, R33, RZ, 0x3c, !PT ;  /* 0x000000212c2c7212 */ /* 0x000fe400078e3cff */
[----:B------:R-:W-:Y:S02]  /*34e20*/  LOP3.LUT R49, R49, R32, RZ, 0x3c, !PT ;  /* 0x0000002031317212 */ /* 0x000fe400078e3cff */
[----:B------:R-:W-:Y:S02]  /*34e30*/  SHF.L.W.U32.HI R43, R42, 0x1, R41 ;  /* 0x000000012a2b7819 */ /* 0x000fe40000010e29 */
[----:B------:R-:W-:Y:S01]  /*34e40*/  SHF.L.W.U32.HI R42, R41, 0x1, R42 ;  /* 0x00000001292a7819 */ /* 0x000fe20000010e2a */
[----:B------:R-:W-:Y:S01]  /*34e50*/  IMAD.MOV.U32 R38, RZ, RZ, R30 ;  /* 0x000000ffff267224 */ /* 0x000fe200078e001e */
        /* <DEDUP_REMOVED lines=48> */
[----:B------:R-:W-:Y:S01]  /*35160*/  IMAD.MOV.U32 R22, RZ, RZ, R34 ;  /* 0x000000ffff167224 */ /* 0x000fe200078e0022 */
[----:B------:R-:W-:Y:S01]  /*35170*/  BSSY.RECONVERGENT B2, `(.L_x_202) ;  /* 0x0000271000027945 */ /* 0x000fe20003800200 */
        /* <DEDUP_REMOVED lines=9> */
[----:B------:R-:W-:-:S07]  /*35210*/  IMAD.MOV.U32 R36, RZ, RZ, R7 ;  /* 0x000000ffff247224 */ /* 0x000fce00078e0007 */
.L_x_204:
[----:B------:R-:W-:Y:S01]  /*35220*/  IMAD.IADD R29, R6, 0x1, R57 ;  /* 0x00000001061d7824 */ /* 0x000fe200078e0239 */
[----:B------:R-:W1:Y:S04]  /*35230*/  LDCU.64 UR12, c[0x3][0x20] ;  /* 0x00c00400ff0c77ac */ /* 0x000e680008000a00 */
[----:B0-----:R-:W2:Y:S01]  /*35240*/  LDL.U8 R8, [R29+0x2001] ;  /* 0x002001001d087983 */ /* 0x001ea20000100000 */
[----:B------:R-:W0:Y:S03]  /*35250*/  LDCU.64 UR14, c[0x3][0x18] ;  /* 0x00c00300ff0e77ac */ /* 0x000e260008000a00 */
[----:B------:R-:W3:Y:S01]  /*35260*/  LDL.U8 R10, [R29+0x2002] ;  /* 0x002002001d0a7983 */ /* 0x000ee20000100000 */
[----:B------:R-:W4:Y:S03]  /*35270*/  LDCU.64 UR20, c[0x3][0x38] ;  /* 0x00c00700ff1477ac */ /* 0x000f260008000a00 */
[----:B------:R-:W5:Y:S01]  /*35280*/  LDL.U8 R12, [R29+0x2003] ;  /* 0x002003001d0c7983 */ /* 0x000f620000100000 */
[----:B------:R-:W4:Y:S03]  /*35290*/  LDCU.64 UR22, c[0x3][0x10] ;  /* 0x00c00200ff1677ac */ /* 0x000f260008000a00 */
[----:B------:R-:W4:Y:S01]  /*352a0*/  LDL.U8 R14, [R29+0x2009] ;  /* 0x002009001d0e7983 */ /* 0x000f220000100000 */
[----:B------:R-:W1:Y:S03]  /*352b0*/  LDCU.64 UR24, c[0x3][0x30] ;  /* 0x00c00600ff1877ac */ /* 0x000e660008000a00 */
[----:B------:R-:W4:Y:S01]  /*352c0*/  LDL.U8 R16, [R29+0x200a] ;  /* 0x00200a001d107983 */ /* 0x000f220000100000 */
[----:B------:R-:W0:Y:S03]  /*352d0*/  LDCU.64 UR26, c[0x3][0x8] ;  /* 0x00c00100ff1a77ac */ /* 0x000e260008000a00 */
[----:B------:R-:W4:Y:S01]  /*352e0*/  LDL.U8 R18, [R29+0x200b] ;  /* 0x00200b001d127983 */ /* 0x000f220000100000 */
[----:B------:R-:W1:Y:S03]  /*352f0*/  LDCU.64 UR28, c[0x3][0x28] ;  /* 0x00c00500ff1c77ac */ /* 0x000e660008000a00 */
[----:B------:R-:W4:Y:S01]  /*35300*/  LDL.U8 R38, [R29+0x2005] ;  /* 0x002005001d267983 */ /* 0x000f220000100000 */
[----:B------:R-:W1:Y:S03]  /*35310*/  LDCU.64 UR30, c[0x3][URZ] ;  /* 0x00c00000ff1e77ac */ /* 0x000e660008000a00 */
[----:B------:R-:W4:Y:S04]  /*35320*/  LDL.U8 R43, [R29+0x200d] ;  /* 0x00200d001d2b7983 */ /* 0x000f280000100000 */
[----:B------:R-:W4:Y:S04]  /*35330*/  LDL.U8 R39, [R29+0x2006] ;  /* 0x002006001d277983 */ /* 0x000f280000100000 */
[----:B------:R-:W4:Y:S04]  /*35340*/  LDL.U8 R40, [R29+0x2007] ;  /* 0x002007001d287983 */ /* 0x000f280000100000 */
[----:B------:R-:W4:Y:S04]  /*35350*/  LDL.U8 R44, [R29+0x200e] ;  /* 0x00200e001d2c7983 */ /* 0x000f280000100000 */
[----:B------:R-:W4:Y:S04]  /*35360*/  LDL.U8 R45, [R29+0x200f] ;  /* 0x00200f001d2d7983 */ /* 0x000f280000100000 */
[----:B------:R-:W4:Y:S04]  /*35370*/  LDL.U8 R7, [R29+0x2000] ;  /* 0x002000001d077983 */ /* 0x000f280000100000 */
[----:B------:R-:W4:Y:S04]  /*35380*/  LDL.U8 R20, [R29+0x2004] ;  /* 0x002004001d147983 */ /* 0x000f280000100000 */
[----:B------:R-:W4:Y:S04]  /*35390*/  LDL.U8 R41, [R29+0x2008] ;  /* 0x002008001d297983 */ /* 0x000f280000100000 */
[----:B------:R-:W4:Y:S01]  /*353a0*/  LDL.U8 R42, [R29+0x200c] ;  /* 0x00200c001d2a7983 */ /* 0x000f220000100000 */
[----:B--2---:R-:W-:-:S04]  /*353b0*/  IMAD.WIDE.U32 R8, R8, 0x100, RZ ;  /* 0x0000010008087825 */ /* 0x004fc800078e00ff */
[----:B---3--:R-:W-:-:S04]  /*353c0*/  IMAD.WIDE.U32 R10, R10, 0x10000, RZ ;  /* 0x000100000a0a7825 */ /* 0x008fc800078e00ff */
[----:B-----5:R-:W-:-:S04]  /*353d0*/  IMAD.WIDE.U32 R12, R12, 0x1000000, RZ ;  /* 0x010000000c0c7825 */ /* 0x020fc800078e00ff */
[----:B----4-:R-:W-:-:S04]  /*353e0*/  IMAD.WIDE.U32 R14, R14, 0x100, RZ ;  /* 0x000001000e0e7825 */ /* 0x010fc800078e00ff */
[----:B------:R-:W-:-:S04]  /*353f0*/  IMAD.WIDE.U32 R16, R16, 0x10000, RZ ;  /* 0x0001000010107825 */ /* 0x000fc800078e00ff */
[----:B------:R-:W-:Y:S01]  /*35400*/  IMAD.WIDE.U32 R18, R18, 0x1000000, RZ ;  /* 0x0100000012127825 */ /* 0x000fe200078e00ff */
[----:B------:R-:W-:-:S03]  /*35410*/  LOP3.LUT R9, R13, R11, R9, 0xfe, !PT ;  /* 0x0000000b0d097212 */ /* 0x000fc600078efe09 */
[----:B------:R-:W-:Y:S01]  /*35420*/  IMAD.SHL.U32 R47, R38, 0x100, RZ ;  /* 0x00000100262f7824 */ /* 0x000fe200078e00ff */
[----:B------:R-:W-:Y:S01]  /*35430*/  LOP3.LUT R11, R19, R17, R15, 0xfe, !PT ;  /* 0x00000011130b7212 */ /* 0x000fe200078efe0f */
[----:B------:R-:W-:Y:S02]  /*35440*/  IMAD.SHL.U32 R43, R43, 0x100, RZ ;  /* 0x000001002b2b7824 */ /* 0x000fe400078e00ff */
[----:B------:R-:W-:Y:S02]  /*35450*/  IMAD.U32 R39, R39, 0x10000, RZ ;  /* 0x0001000027277824 */ /* 0x000fe400078e00ff */
[----:B------:R-:W-:Y:S02]  /*35460*/  IMAD.SHL.U32 R40, R40, 0x1000000, RZ ;  /* 0x0100000028287824 */ /* 0x000fe400078e00ff */
[----:B------:R-:W-:Y:S02]  /*35470*/  IMAD.U32 R44, R44, 0x10000, RZ ;  /* 0x000100002c2c7824 */ /* 0x000fe400078e00ff */
[----:B------:R-:W-:Y:S01]  /*35480*/  IMAD.SHL.U32 R45, R45, 0x1000000, RZ ;  /* 0x010000002d2d7824 */ /* 0x000fe200078e00ff */
[----:B------:R-:W-:-:S02]  /*35490*/  LOP3.LUT R7, R10, R8, R7, 0xfe, !PT ;  /* 0x000000080a077212 */ /* 0x000fc400078efe07 */
[----:B------:R-:W-:Y:S02]  /*354a0*/  LOP3.LUT R9, R47, R20, R9, 0xfe, !PT ;  /* 0x000000142f097212 */ /* 0x000fe400078efe09 */
[----:B------:R-:W-:Y:S02]  /*354b0*/  LOP3.LUT R41, R16, R14, R41, 0xfe, !PT ;  /* 0x0000000e10297212 */ /* 0x000fe400078efe29 */
[----:B------:R-:W-:Y:S02]  /*354c0*/  LOP3.LUT R11, R43, R42, R11, 0xfe, !PT ;  /* 0x0000002a2b0b7212 */ /* 0x000fe400078efe0b */
[----:B------:R-:W-:Y:S02]  /*354d0*/  LOP3.LUT R8, R12, R7, RZ, 0xfc, !PT ;  /* 0x000000070c087212 */ /* 0x000fe400078efcff */
[----:B------:R-:W-:Y:S02]  /*354e0*/  LOP3.LUT R9, R40, R39, R9, 0xfe, !PT ;  /* 0x0000002728097212 */ /* 0x000fe400078efe09 */
[----:B------:R-:W-:-:S02]  /*354f0*/  LOP3.LUT R10, R18, R41, RZ, 0xfc, !PT ;  /* 0x00000029120a7212 */ /* 0x000fc400078efcff */
[----:B------:R-:W-:-:S05]  /*35500*/  LOP3.LUT R11, R45, R44, R11, 0xfe, !PT ;  /* 0x0000002c2d0b7212 */ /* 0x000fca00078efe0b */
[----:B------:R2:W-:Y:S04]  /*35510*/  STL.128 [R1+0x2000], R8 ;  /* 0x0020000801007387 */ /* 0x0005e80000100c00 */
[----:B------:R-:W2:Y:S04]  /*35520*/  LDL.U8 R12, [R29+0x2011] ;  /* 0x002011001d0c7983 */ /* 0x000ea80000100000 */
[----:B------:R-:W3:Y:S04]  /*35530*/  LDL.U8 R13, [R29+0x2012] ;  /* 0x002012001d0d7983 */ /* 0x000ee80000100000 */
[----:B------:R-:W4:Y:S04]  /*35540*/  LDL.U8 R14, [R29+0x2013] ;  /* 0x002013001d0e7983 */ /* 0x000f280000100000 */
[----:B------:R-:W5:Y:S04]  /*35550*/  LDL.U8 R18, [R29+0x201a] ;  /* 0x00201a001d127983 */ /* 0x000f680000100000 */
        /* <DEDUP_REMOVED lines=11> */
[----:B------:R-:W5:Y:S01]  /*35610*/  LDL.U8 R45, [R29+0x2018] ;  /* 0x002018001d2d7983 */ /* 0x000f620000100000 */
[----:B--2---:R-:W-:-:S04]  /*35620*/  IMAD.WIDE.U32 R8, R12, 0x100, RZ ;  /* 0x000001000c087825 */ /* 0x004fc800078e00ff */
[----:B---3--:R-:W-:-:S04]  /*35630*/  IMAD.WIDE.U32 R10, R13, 0x10000, RZ ;  /* 0x000100000d0a7825 */ /* 0x008fc800078e00ff */
[----:B----4-:R-:W-:-:S04]  /*35640*/  IMAD.WIDE.U32 R12, R14, 0x1000000, RZ ;  /* 0x010000000e0c7825 */ /* 0x010fc800078e00ff */
[----:B-----5:R-:W-:Y:S01]  /*35650*/  IMAD.WIDE.U32 R40, R18, 0x10000, RZ ;  /* 0x0001000012287825 */ /* 0x020fe200078e00ff */
[----:B------:R-:W-:-:S03]  /*35660*/  LOP3.LUT R13, R13, R11, R9, 0xfe, !PT ;  /* 0x0000000b0d0d7212 */ /* 0x000fc600078efe09 */
[----:B------:R-:W-:-:S04]  /*35670*/  IMAD.WIDE.U32 R38, R17, 0x100, RZ ;  /* 0x0000010011267825 */ /* 0x000fc800078e00ff */
[----:B------:R-:W-:-:S04]  /*35680*/  IMAD.WIDE.U32 R18, R19, 0x1000000, RZ ;  /* 0x0100000013127825 */ /* 0x000fc800078e00ff */
[----:B------:R-:W-:Y:S01]  /*35690*/  IMAD.SHL.U32 R16, R16, 0x100, RZ ;  /* 0x0000010010107824 */ /* 0x000fe200078e00ff */
[----:B------:R-:W-:Y:S01]  /*356a0*/  LOP3.LUT R11, R19, R41, R39, 0xfe, !PT ;  /* 0x00000029130b7212 */ /* 0x000fe200078efe27 */
[----:B------:R-:W-:Y:S02]  /*356b0*/  IMAD.SHL.U32 R9, R20, 0x100, RZ ;  /* 0x0000010014097824 */ /* 0x000fe400078e00ff */
[----:B------:R-:W-:Y:S02]  /*356c0*/  IMAD.U32 R42, R42, 0x10000, RZ ;  /* 0x000100002a2a7824 */ /* 0x000fe400078e00ff */
[----:B------:R-:W-:Y:S01]  /*356d0*/  IMAD.SHL.U32 R43, R43, 0x1000000, RZ ;  /* 0x010000002b2b7824 */ /* 0x000fe200078e00ff */
[----:B------:R-:W-:Y:S01]  /*356e0*/  LOP3.LUT R15, R16, R15, R13, 0xfe, !PT ;  /* 0x0000000f100f7212 */ /* 0x000fe200078efe0d */
[----:B------:R-:W-:-:S03]  /*356f0*/  IMAD.U32 R46, R46, 0x10000, RZ ;  /* 0x000100002e2e7824 */ /* 0x000fc600078e00ff */
[----:B------:R-:W-:Y:S01]  /*35700*/  LOP3.LUT R42, R43, R42, R15, 0xfe, !PT ;  /* 0x0000002a2b2a7212 */ /* 0x000fe200078efe0f */
[----:B------:R-:W-:Y:S01]  /*35710*/  IMAD.SHL.U32 R47, R47, 0x1000000, RZ ;  /* 0x010000002f2f7824 */ /* 0x000fe200078e00ff */
[----:B------:R-:W-:Y:S02]  /*35720*/  LOP3.LUT R9, R9, R44, R11, 0xfe, !PT ;  /* 0x0000002c09097212 */ /* 0x000fe400078efe0b */
[----:B------:R-:W-:Y:S02]  /*35730*/  LOP3.LUT R7, R10, R8, R7, 0xfe, !PT ;  /* 0x000000080a077212 */ /* 0x000fe400078efe07 */
[----:B------:R-:W-:Y:S02]  /*35740*/  LOP3.LUT R45, R40, R38, R45, 0xfe, !PT ;  /* 0x00000026282d7212 */ /* 0x000fe400078efe2d */
[----:B------:R-:W-:Y:S01]  /*35750*/  LOP3.LUT R11, R47, R46, R9, 0xfe, !PT ;  /* 0x0000002e2f0b7212 */ /* 0x000fe200078efe09 */
[----:B------:R-:W-:Y:S01]  /*35760*/  IMAD.MOV.U32 R9, RZ, RZ, R42 ;  /* 0x000000ffff097224 */ /* 0x000fe200078e002a */
[----:B------:R-:W-:-:S02]  /*35770*/  LOP3.LUT R8, R12, R7, RZ, 0xfc, !PT ;  /* 0x000000070c087212 */ /* 0x000fc400078efcff */
[----:B------:R-:W-:-:S05]  /*35780*/  LOP3.LUT R10, R18, R45, RZ, 0xfc, !PT ;  /* 0x0000002d120a7212 */ /* 0x000fca00078efcff */
        /* <DEDUP_REMOVED lines=216> */
[----:B------:R1:W5:Y:S01]  /*36510*/  LDL.U8 R40, [R29+0x207c] ;  /* 0x00207c001d287983 */ /* 0x0003620000100000 */
[----:B0-----:R-:W-:-:S02]  /*36520*/  IMAD.U32 R78, RZ, RZ, UR27 ;  /* 0x0000001bff4e7e24 */ /* 0x001fc4000f8e00ff */
[----:B-1----:R-:W-:Y:S02]  /*36530*/  IMAD.U32 R80, RZ, RZ, UR28 ;  /* 0x0000001cff507e24 */ /* 0x002fe4000f8e00ff */
        /* <DEDUP_REMOVED lines=19> */
[----:B------:R-:W-:Y:S02]  /*36670*/  VIADD R57, R57, 0x80 ;  /* 0x0000008039397836 */ /* 0x000fe40000000000 */
[----:B--2---:R-:W-:-:S04]  /*36680*/  IMAD.WIDE.U32 R8, R12, 0x100, RZ ;  /* 0x000001000c087825 */ /* 0x004fc800078e00ff */
[----:B---3--:R-:W-:-:S04]  /*36690*/  IMAD.WIDE.U32 R10, R13, 0x10000, RZ ;  /* 0x000100000d0a7825 */ /* 0x008fc800078e00ff */
[----:B----4-:R-:W-:Y:S01]  /*366a0*/  IMAD.WIDE.U32 R12, R14, 0x1000000, RZ ;  /* 0x010000000e0c7825 */ /* 0x010fe200078e00ff */
[----:B-----5:R-:W-:-:S04]  /*366b0*/  LOP3.LUT R7, R10, R8, R7, 0xfe, !PT ;  /* 0x000000080a077212 */ /* 0x020fc800078efe07 */
[----:B------:R-:W-:Y:S01]  /*366c0*/  LOP3.LUT R13, R13, R11, R9, 0xfe, !PT ;  /* 0x0000000b0d0d7212 */ /* 0x000fe200078efe09 */
[----:B------:R-:W-:Y:S01]  /*366d0*/  IMAD.WIDE.U32 R10, R18, 0x10000, RZ ;  /* 0x00010000120a7825 */ /* 0x000fe200078e00ff */
[----:B------:R-:W-:-:S03]  /*366e0*/  LOP3.LUT R12, R12, R7, RZ, 0xfc, !PT ;  /* 0x000000070c0c7212 */ /* 0x000fc600078efcff */
[----:B------:R-:W-:-:S04]  /*366f0*/  IMAD.WIDE.U32 R8, R17, 0x100, RZ ;  /* 0x0000010011087825 */ /* 0x000fc800078e00ff */
[----:B------:R-:W-:-:S04]  /*36700*/  IMAD.WIDE.U32 R18, R19, 0x1000000, RZ ;  /* 0x0100000013127825 */ /* 0x000fc800078e00ff */
[----:B------:R-:W-:Y:S01]  /*36710*/  IMAD.SHL.U32 R16, R16, 0x100, RZ ;  /* 0x0000010010107824 */ /* 0x000fe200078e00ff */
[----:B------:R-:W-:Y:S01]  /*36720*/  LOP3.LUT R9, R19, R11, R9, 0xfe, !PT ;  /* 0x0000000b13097212 */ /* 0x000fe200078efe09 */
[----:B------:R-:W-:Y:S02]  /*36730*/  IMAD.SHL.U32 R7, R20, 0x100, RZ ;  /* 0x0000010014077824 */ /* 0x000fe400078e00ff */
[----:B------:R-:W-:Y:S02]  /*36740*/  IMAD.U32 R38, R38, 0x10000, RZ ;  /* 0x0001000026267824 */ /* 0x000fe400078e00ff */
[----:B------:R-:W-:Y:S02]  /*36750*/  IMAD.SHL.U32 R39, R39, 0x1000000, RZ ;  /* 0x0100000027277824 */ /* 0x000fe400078e00ff */
[----:B------:R-:W-:Y:S02]  /*36760*/  IMAD.SHL.U32 R43, R43, 0x1000000, RZ ;  /* 0x010000002b2b7824 */ /* 0x000fe400078e00ff */
[----:B------:R-:W-:Y:S01]  /*36770*/  IMAD.U32 R42, R42, 0x10000, RZ ;  /* 0x000100002a2a7824 */ /* 0x000fe200078e00ff */
[----:B------:R-:W-:-:S02]  /*36780*/  LOP3.LUT R15, R16, R15, R13, 0xfe, !PT ;  /* 0x0000000f100f7212 */ /* 0x000fc400078efe0d */
[----:B------:R-:W-:Y:S02]  /*36790*/  LOP3.LUT R41, R10, R8, R41, 0xfe, !PT ;  /* 0x000000080a297212 */ /* 0x000fe400078efe29 */
[----:B------:R-:W-:Y:S01]  /*367a0*/  LOP3.LUT R7, R7, R40, R9, 0xfe, !PT ;  /* 0x0000002807077212 */ /* 0x000fe200078efe09 */
[----:B------:R-:W-:Y:S01]  /*367b0*/  IMAD.MOV.U32 R16, RZ, RZ, R12 ;  /* 0x000000ffff107224 */ /* 0x000fe200078e000c */
[----:B------:R-:W-:Y:S02]  /*367c0*/  LOP3.LUT R17, R39, R38, R15, 0xfe, !PT ;  /* 0x0000002627117212 */ /* 0x000fe400078efe0f */
[----:B------:R-:W-:Y:S02]  /*367d0*/  LOP3.LUT R18, R18, R41, RZ, 0xfc, !PT ;  /* 0x0000002912127212 */ /* 0x000fe400078efcff */
[----:B------:R-:W-:-:S05]  /*367e0*/  LOP3.LUT R19, R43, R42, R7, 0xfe, !PT ;  /* 0x0000002a2b137212 */ /* 0x000fca00078efe07 */
[----:B------:R0:W-:Y:S01]  /*367f0*/  STL.128 [R1+0x2070], R16 ;  /* 0x0020701001007387 */ /* 0x0001e20000100c00 */
[----:B------:R-:W-:-:S04]  /*36800*/  IADD3 R20, P0, P1, R4, 0x80, -R108 ;  /* 0x0000008004147810 */ /* 0x000fc8000791e86c */
[----:B------:R-:W-:Y:S01]  /*36810*/  IADD3.X R82, PT, PT, R5, RZ, ~R109, P0, P1 ;  /* 0x000000ff05527210 */ /* 0x000fe200007e2c6d */
[----:B------:R-:W-:Y:S01]  /*36820*/  IMAD.U32 R12, RZ, RZ, UR14 ;  /* 0x0000000eff0c7e24 */ /* 0x000fe2000f8e00ff */
[----:B------:R-:W-:Y:S01]  /*36830*/  LOP3.LUT R81, R20, UR12, RZ, 0x3c, !PT ;  /* 0x0000000c14517c12 */ /* 0x000fe2000f8e3cff */
[----:B------:R-:W-:Y:S01]  /*36840*/  IMAD.U32 R11, RZ, RZ, UR15 ;  /* 0x0000000fff0b7e24 */ /* 0x000fe2000f8e00ff */
[----:B------:R-:W-:Y:S01]  /*36850*/  LOP3.LUT R82, R82, UR13, RZ, 0x3c, !PT ;  /* 0x0000000d52527c12 */ /* 0x000fe2000f8e3cff */
[----:B------:R-:W-:Y:S02]  /*36860*/  IMAD.U32 R7, RZ, RZ, UR20 ;  /* 0x00000014ff077e24 */ /* 0x000fe4000f8e00ff */
[----:B------:R-:W-:Y:S02]  /*36870*/  IMAD.U32 R8, RZ, RZ, UR21 ;  /* 0x00000015ff087e24 */ /* 0x000fe4000f8e00ff */
[----:B------:R-:W-:Y:S02]  /*36880*/  IMAD.U32 R9, RZ, RZ, UR22 ;  /* 0x00000016ff097e24 */ /* 0x000fe4000f8e00ff */
[----:B------:R-:W-:-:S02]  /*36890*/  IMAD.U32 R10, RZ, RZ, UR23 ;  /* 0x00000017ff0a7e24 */ /* 0x000fc4000f8e00ff */
[----:B------:R-:W-:Y:S02]  /*368a0*/  IMAD.U32 R13, RZ, RZ, UR24 ;  /* 0x00000018ff0d7e24 */ /* 0x000fe4000f8e00ff */
[----:B------:R-:W-:Y:S02]  /*368b0*/  IMAD.U32 R14, RZ, RZ, UR25 ;  /* 0x00000019ff0e7e24 */ /* 0x000fe4000f8e00ff */
[----:B------:R-:W-:Y:S02]  /*368c0*/  IMAD.U32 R15, RZ, RZ, UR26 ;  /* 0x0000001aff0f7e24 */ /* 0x000fe4000f8e00ff */
[----:B0-----:R-:W-:-:S07]  /*368d0*/  IMAD.MOV.U32 R20, RZ, RZ, R35 ;  /* 0x000000ffff147224 */ /* 0x001fce00078e0023 */
.L_x_203:
[----:B------:R-:W-:Y:S02]  /*368e0*/  UMOV UR6, 0x40 ;  /* 0x0000004000067882 */ /* 0x000fe40000000000 */
[----:B------:R-:W-:-:S04]  /*368f0*/  LEA R88, R89, UR6, 0x4 ;  /* 0x0000000659587c11 */ /* 0x000fc8000f8e20ff */
[----:B------:R-:W0:Y:S08]  /*36900*/  LDC.U8 R16, c[0x3][R88] ;  /* 0x00c0000058107b82 */ /* 0x000e300000000000 */
        /* <DEDUP_REMOVED lines=32> */
[----:B-1----:R-:W-:Y:S02]  /*36b10*/  LEA R54, R54, UR10, 0x3 ;  /* 0x0000000a36367c11 */ /* 0x002fe4000f8e18ff */
[----:B------:R-:W-:-:S04]  /*36b20*/  LEA R58, R55, UR10, 0x3 ;  /* 0x0000000a373a7c11 */ /* 0x000fc8000f8e18ff */
[----:B------:R-:W2:Y:S01]  /*36b30*/  LDL.64 R54, [R54] ;  /* 0x0000000036367983 */ /* 0x000ea20000100a00 */
[----:B------:R-:W0:Y:S03]  /*36b40*/  LDC.U8 R62, c[0x3][R88+0xb] ;  /* 0x00c002c0583e7b82 */ /* 0x000e260000000000 */
[----:B------:R-:W2:Y:S01]  /*36b50*/  LDL.64 R58, [R58] ;  /* 0x000000003a3a7983 */ /* 0x000ea20000100a00 */
[----:B------:R-:W-:-:S04]  /*36b60*/  LEA R60, R60, UR10, 0x3 ;  /* 0x0000000a3c3c7c11 */ /* 0x000fc8000f8e18ff */
[----:B------:R-:W1:Y:S02]  /*36b70*/  LDC.U8 R63, c[0x3][R88+0xd] ;  /* 0x00c00340583f7b82 */ /* 0x000e640000000000 */
[----:B------:R-:W2:Y:S06]  /*36b80*/  LDL.64 R60, [R60] ;  /* 0x000000003c3c7983 */ /* 0x000eac0000100a00 */
[----:B------:R-:W1:Y:S01]  /*36b90*/  LDC.U8 R66, c[0x3][R88+0xf] ;  /* 0x00c003c058427b82 */ /* 0x000e620000000000 */
[----:B0-----:R-:W-:Y:S02]  /*36ba0*/  LEA R62, R62, UR10, 0x3 ;  /* 0x0000000a3e3e7c11 */ /* 0x001fe4000f8e18ff */
[----:B-1----:R-:W-:-:S04]  /*36bb0*/  LEA R64, R63, UR10, 0x3 ;  /* 0x0000000a3f407c11 */ /* 0x002fc8000f8e18ff */
[----:B------:R-:W2:Y:S04]  /*36bc0*/  LDL.64 R62, [R62] ;  /* 0x000000003e3e7983 */ /* 0x000ea80000100a00 */
[----:B------:R-:W2:Y:S01]  /*36bd0*/  LDL.64 R64, [R64] ;  /* 0x0000000040407983 */ /* 0x000ea20000100a00 */
[----:B------:R-:W-:-:S06]  /*36be0*/  LEA R66, R66, UR10, 0x3 ;  /* 0x0000000a42427c11 */ /* 0x000fcc000f8e18ff */
[----:B------:R-:W2:Y:S01]  /*36bf0*/  LDL.64 R66, [R66] ;  /* 0x0000000042427983 */ /* 0x000ea20000100a00 */
        /* <DEDUP_REMOVED lines=20> */
[----:B------:R-:W-:-:S02]  /*36d40*/  SHF.L.W.U32.HI R38, R16, 0x8, R77 ;  /* 0x0000000810267819 */ /* 0x000fc40000010e4d */
[----:B------:R-:W-:Y:S02]  /*36d50*/  IADD3 R74, P0, P1, R75, R70, R40 ;  /* 0x000000464b4a7210 */ /* 0x000fe4000791e028 */
[----:B------:R-:W-:Y:S02]  /*36d60*/  SHF.L.W.U32.HI R77, R77, 0x8, R16 ;  /* 0x000000084d4d7819 */ /* 0x000fe40000010e10 */
[----:B------:R-:W-:Y:S02]  /*36d70*/  LOP3.LUT R16, R90, R79, RZ, 0x3c, !PT ;  /* 0x0000004f5a107212 */ /* 0x000fe400078e3cff */
[----:B------:R-:W-:Y:S02]  /*36d80*/  LOP3.LUT R83, R88, R39, RZ, 0x3c, !PT ;  /* 0x0000002758537212 */ /* 0x000fe400078e3cff */
[----:B--2---:R-:W-:Y:S02]  /*36d90*/  IADD3 R40, P2, P3, R68, R71, R42 ;  /* 0x0000004744287210 */ /* 0x004fe40007b5e02a */
[----:B------:R-:W-:-:S02]  /*36da0*/  IADD3.X R91, PT, PT, R20, R69, R41, P0, P1 ;  /* 0x00000045145b7210 */ /* 0x000fc400007e2429 */
[----:B------:R-:W-:Y:S02]  /*36db0*/  SHF.L.W.U32.HI R15, R83, 0x10, R16 ;  /* 0x00000010530f7819 */ /* 0x000fe40000010e10 */
[----:B------:R-:W-:Y:S02]  /*36dc0*/  IADD3 R17, P0, P1, R17, R77, R44 ;  /* 0x0000004d11117210 */ /* 0x000fe4000791e02c */
[----:B------:R-:W-:Y:S02]  /*36dd0*/  SHF.L.W.U32.HI R16, R16, 0x10, R83 ;  /* 0x0000001010107819 */ /* 0x000fe40000010e53 */
[----:B------:R-:W-:Y:S02]  /*36de0*/  IADD3.X R83, PT, PT, R29, R56, R43, P2, P3 ;  /* 0x000000381d537210 */ /* 0x000fe400017e642b */
[----:B------:R-:W-:Y:S02]  /*36df0*/  LOP3.LUT R70, R14, R91, RZ, 0x3c, !PT ;  /* 0x0000005b0e467212 */ /* 0x000fe400078e3cff */
[----:B------:R-:W-:-:S02]  /*36e00*/  IADD3.X R45, PT, PT, R81, R38, R45, P0, P1 ;  /* 0x00000026512d7210 */ /* 0x000fc400007e242d */
[----:B------:R-:W-:Y:S02]  /*36e10*/  LOP3.LUT R81, R8, R83, RZ, 0x3c, !PT ;  /* 0x0000005308517212 */ /* 0x000fe400078e3cff */
[----:B------:R-:W-:Y:S02]  /*36e20*/  LOP3.LUT R87, R13, R74, RZ, 0x3c, !PT ;  /* 0x0000004a0d577212 */ /* 0x000fe400078e3cff */
[----:B------:R-:W-:Y:S02]  /*36e30*/  IADD3 R56, P0, PT, R9, R70, RZ ;  /* 0x0000004609387210 */ /* 0x000fe40007f1e0ff */
[----:B------:R-:W-:Y:S02]  /*36e40*/  LOP3.LUT R14, R7, R40, RZ, 0x3c, !PT ;  /* 0x00000028070e7212 */ /* 0x000fe400078e3cff */
[----:B------:R-:W-:Y:S01]  /*36e50*/  IADD3 R44, P1, PT, R12, R81, RZ ;  /* 0x000000510c2c7210 */ /* 0x000fe20007f3e0ff */
[----:B------:R-:W-:Y:S01]  /*36e60*/  IMAD.X R85, R10, 0x1, R87, P0 ;  /* 0x000000010a557824 */ /* 0x000fe200000e0657 */
[----:B------:R-:W-:-:S02]  /*36e70*/  LOP3.LUT R8, R82, R17, RZ, 0x3c, !PT ;  /* 0x0000001152087212 */ /* 0x000fc400078e3cff */
[----:B------:R-:W-:Y:S01]  /*36e80*/  LOP3.LUT R9, R80, R45, RZ, 0x3c, !PT ;  /* 0x0000002d50097212 */ /* 0x000fe200078e3cff */
[----:B------:R-:W-:Y:S01]  /*36e90*/  IMAD.X R42, R11, 0x1, R14, P1 ;  /* 0x000000010b2a7824 */ /* 0x000fe200008e060e */
[----:B------:R-:W-:Y:S02]  /*36ea0*/  LOP3.LUT R43, R75, R56, RZ, 0x3c, !PT ;  /* 0x000000384b2b7212 */ /* 0x000fe400078e3cff */
[----:B------:R-:W-:Y:S02]  /*36eb0*/  SHF.L.W.U32.HI R12, R8, 0x10, R9 ;  /* 0x00000010080c7819 */ /* 0x000fe40000010e09 */
[----:B------:R-:W-:Y:S02]  /*36ec0*/  LOP3.LUT R20, R20, R85, RZ, 0x3c, !PT ;  /* 0x0000005514147212 */ /* 0x000fe400078e3cff */
[----:B------:R-:W-:Y:S02]  /*36ed0*/  SHF.L.W.U32.HI R13, R9, 0x10, R8 ;  /* 0x00000010090d7819 */ /* 0x000fe40000010e08 */
[----:B------:R-:W-:-:S02]  /*36ee0*/  IADD3 R8, P0, PT, R12, R76, RZ ;  /* 0x0000004c0c087210 */ /* 0x000fc40007f1e0ff */
[----:B------:R-:W-:Y:S02]  /*36ef0*/  LOP3.LUT R71, R68, R44, RZ, 0x3c, !PT ;  /* 0x0000002c44477212 */ /* 0x000fe400078e3cff */
[----:B------:R-:W-:Y:S02]  /*36f00*/  LOP3.LUT R10, R29, R42, RZ, 0x3c, !PT ;  /* 0x0000002a1d0a7212 */ /* 0x000fe400078e3cff */
[----:B------:R-:W-:Y:S01]  /*36f10*/  SHF.L.W.U32.HI R69, R43, 0x8, R20 ;  /* 0x000000082b457819 */ /* 0x000fe20000010e14 */
[----:B------:R-:W-:Y:S01]  /*36f20*/  IMAD.X R7, R13, 0x1, R78, P0 ;  /* 0x000000010d077824 */ /* 0x000fe200000e064e */
[----:B------:R-:W-:Y:S02]  /*36f30*/  SHF.L.W.U32.HI R75, R71, 0x8, R10 ;  /* 0x00000008474b7819 */ /* 0x000fe40000010e0a */
[----:B------:R-:W-:Y:S02]  /*36f40*/  SHF.L.W.U32.HI R43, R20, 0x8, R43 ;  /* 0x00000008142b7819 */ /* 0x000fe40000010e2b */
        /* <DEDUP_REMOVED lines=9> */
[----:B------:R-:W-:Y:S02]  /*36fe0*/  IADD3 R70, P0, PT, R16, R73, RZ ;  /* 0x0000004910467210 */ /* 0x000fe40007f1e0ff */
[----:B------:R-:W-:Y:S02]  /*36ff0*/  LOP3.LUT R38, R14, R49, RZ, 0x3c, !PT ;  /* 0x000000310e267212 */ /* 0x000fe400078e3cff */
[----:B------:R-:W-:Y:S02]  /*37000*/  SHF.L.W.U32.HI R14, R40, 0x10, R11 ;  /* 0x00000010280e7819 */ /* 0x000fe40000010e0b */
[----:B------:R-:W-:-:S02]  /*37010*/  SHF.L.W.U32.HI R10, R20, 0x1, R9 ;  /* 0x00000001140a7819 */ /* 0x000fc40000010e09 */
[----:B------:R-:W-:Y:S02]  /*37020*/  SHF.L.W.U32.HI R11, R11, 0x10, R40 ;  /* 0x000000100b0b7819 */ /* 0x000fe40000010e28 */
[----:B------:R-:W-:Y:S01]  /*37030*/  SHF.L.W.U32.HI R20, R9, 0x1, R20 ;  /* 0x0000000109147819 */ /* 0x000fe20000010e14 */
[----:B------:R-:W-:Y:S01]  /*37040*/  IMAD.X R9, R15, 0x1, R18, P0 ;  /* 0x000000010f097824 */ /* 0x000fe200000e0612 */
[----:B------:R-:W-:Y:S02]  /*37050*/  LOP3.LUT R47, R81, R48, RZ, 0x3c, !PT ;  /* 0x00000030512f7212 */ /* 0x000fe400078e3cff */
[----:B------:R-:W-:Y:S02]  /*37060*/  IADD3 R18, P0, PT, R11, R56, RZ ;  /* 0x000000380b127210 */ /* 0x000fe40007f1e0ff */
[----:B------:R-:W-:Y:S02]  /*37070*/  IADD3 R79, P1, P2, R20, R79, R50 ;  /* 0x0000004f144f7210 */ /* 0x000fe40007a3e032 */
[----:B------:R-:W-:-:S02]  /*37080*/  SHF.L.W.U32.HI R40, R38, 0x10, R47 ;  /* 0x0000001026287819 */ /* 0x000fc40000010e2f */
[----:B------:R-:W-:Y:S01]  /*37090*/  SHF.L.W.U32.HI R47, R47, 0x10, R38 ;  /* 0x000000102f2f7819 */ /* 0x000fe20000010e26 */
[----:B------:R-:W-:Y:S01]  /*370a0*/  IMAD.X R56, R14, 0x1, R85, P0 ;  /* 0x000000010e387824 */ /* 0x000fe200000e0655 */
[----:B------:R-:W-:Y:S02]  /*370b0*/  IADD3.X R77, PT, PT, R10, R39, R51, P1, P2 ;  /* 0x000000270a4d7210 */ /* 0x000fe40000fe4433 */
[----:B------:R-:W-:Y:S02]  /*370c0*/  IADD3 R44, P0, PT, R47, R44, RZ ;  /* 0x0000002c2f2c7210 */ /* 0x000fe40007f1e0ff */
[C---:B------:R-:W-:Y:S02]  /*370d0*/  LOP3.LUT R50, R40.reuse, R77, RZ, 0x3c, !PT ;  /* 0x0000004d28327212 */ /* 0x040fe400078e3cff */
[----:B------:R-:W-:Y:S02]  /*370e0*/  LOP3.LUT R38, R69, R18, RZ, 0x3c, !PT ;  /* 0x0000001245267212 */ /* 0x000fe400078e3cff */
[----:B------:R-:W-:Y:S01]  /*370f0*/  LOP3.LUT R43, R43, R56, RZ, 0x3c, !PT ;  /* 0x000000382b2b7212 */ /* 0x000fe200078e3cff */
[----:B------:R-:W-:Y:S01]  /*37100*/  IMAD.X R46, R40, 0x1, R42, P0 ;  /* 0x00000001282e7824 */ /* 0x000fe200000e062a */
[----:B------:R-:W-:-:S02]  /*37110*/  IADD3 R50, P1, PT, R50, R18, RZ ;  /* 0x0000001232327210 */ /* 0x000fc40007f3e0ff */
[----:B------:R-:W-:Y:S02]  /*37120*/  LOP3.LUT R69, R47, R79, RZ, 0x3c, !PT ;  /* 0x0000004f2f457212 */ /* 0x000fe400078e3cff */
[----:B------:R-:W-:Y:S02]  /*37130*/  SHF.L.W.U32.HI R39, R43, 0x1, R38 ;  /* 0x000000012b277819 */ /* 0x000fe40000010e26 */
[----:B------:R-:W-:Y:S01]  /*37140*/  LOP3.LUT R29, R19, R70, RZ, 0x3c, !PT ;  /* 0x00000046131d7212 */ /* 0x000fe200078e3cff */
[----:B------:R-:W-:Y:S01]  /*37150*/  IMAD.X R69, R69, 0x1, R56, P1 ;  /* 0x0000000145457824 */ /* 0x000fe200008e0638 */
[----:B------:R-:W-:Y:S02]  /*37160*/  LOP3.LUT R72, R72, R9, RZ, 0x3c, !PT ;  /* 0x0000000948487212 */ /* 0x000fe400078e3cff */
[----:B------:R-:W-:Y:S02]  /*37170*/  LOP3.LUT R42, R75, R44, RZ, 0x3c, !PT ;  /* 0x0000002c4b2a7212 */ /* 0x000fe400078e3cff */
[----:B------:R-:W-:-:S02]  /*37180*/  LOP3.LUT R71, R71, R46, RZ, 0x3c, !PT ;  /* 0x0000002e47477212 */ /* 0x000fc400078e3cff */
[----:B------:R-:W-:Y:S02]  /*37190*/  SHF.L.W.U32.HI R38, R38, 0x1, R43 ;  /* 0x0000000126267819 */ /* 0x000fe40000010e2b */
[----:B------:R-:W-:Y:S02]  /*371a0*/  IADD3 R17, P0, P2, R39, R17, R52 ;  /* 0x0000001127117210 */ /* 0x000fe40007a1e034 */
[----:B------:R-:W-:Y:S02]  /*371b0*/  SHF.L.W.U32.HI R19, R29, 0x1, R72 ;  /* 0x000000011d137819 */ /* 0x000fe40000010e48 */
[----:B------:R-:W-:Y:S02]  /*371c0*/  SHF.L.W.U32.HI R43, R42, 0x1, R71 ;  /* 0x000000012a2b7819 */ /* 0x000fe40000010e47 */
[----:B------:R-:W-:Y:S02]  /*371d0*/  SHF.L.W.U32.HI R29, R72, 0x1, R29 ;  /* 0x00000001481d7819 */ /* 0x000fe40000010e1d */
[----:B------:R-:W-:-:S02]  /*371e0*/  SHF.L.W.U32.HI R42, R71, 0x1, R42 ;  /* 0x00000001472a7819 */ /* 0x000fc40000010e2a */
[----:B------:R-:W-:Y:S02]  /*371f0*/  IADD3.X R81, PT, PT, R38, R45, R53, P0, P2 ;  /* 0x0000002d26517210 */ /* 0x000fe400007e4435 */
[----:B------:R-:W-:Y:S02]  /*37200*/  LOP3.LUT R20, R20, R50, RZ, 0x3c, !PT ;  /* 0x0000003214147212 */ /* 0x000fe400078e3cff */
[----:B------:R-:W-:Y:S02]  /*37210*/  LOP3.LUT R45, R10, R69, RZ, 0x3c, !PT ;  /* 0x000000450a2d7212 */ /* 0x000fe400078e3cff */
[----:B------:R-:W-:Y:S02]  /*37220*/  IADD3 R51, P0, P1, R42, R41, R54 ;  /* 0x000000292a337210 */ /* 0x000fe4000791e036 */
[----:B------:R-:W-:Y:S02]  /*37230*/  IADD3 R18, P2, P3, R29, R48, R58 ;  /* 0x000000301d127210 */ /* 0x000fe40007b5e03a */
[----:B------:R-:W-:-:S02]  /*37240*/  SHF.L.W.U32.HI R41, R45, 0x8, R20 ;  /* 0x000000082d297819 */ /* 0x000fc40000010e14 */
[----:B------:R-:W-:Y:S02]  /*37250*/  LOP3.LUT R48, R15, R81, RZ, 0x3c, !PT ;  /* 0x000000510f307212 */ /* 0x000fe400078e3cff */
[----:B------:R-:W-:Y:S02]  /*37260*/  SHF.L.W.U32.HI R20, R20, 0x8, R45 ;  /* 0x0000000814147819 */ /* 0x000fe40000010e2d */
[----:B------:R-:W-:Y:S02]  /*37270*/  IADD3.X R59, PT, PT, R19, R49, R59, P2, P3 ;  /* 0x00000031133b7210 */ /* 0x000fe400017e643b */
[----:B------:R-:W-:Y:S02]  /*37280*/  IADD3.X R54, PT, PT, R43, R68, R55, P0, P1 ;  /* 0x000000442b367210 */ /* 0x000fe400007e2437 */
[----:B------:R-:W-:Y:S02]  /*37290*/  IADD3 R48, P2, PT, R48, R44, RZ ;  /* 0x0000002c30307210 */ /* 0x000fe40007f5e0ff */
[----:B------:R-:W-:-:S02]  /*372a0*/  LOP3.LUT R53, R16, R17, RZ, 0x3c, !PT ;  /* 0x0000001110357212 */ /* 0x000fc400078e3cff */
[----:B------:R-:W-:Y:S02]  /*372b0*/  IADD3 R73, P0, P1, R79, R20, R60 ;  /* 0x000000144f497210 */ /* 0x000fe4000791e03c */
[----:B------:R-:W-:Y:S01]  /*372c0*/  LOP3.LUT R45, R14, R59, RZ, 0x3c, !PT ;  /* 0x0000003b0e2d7212 */ /* 0x000fe200078e3cff */
[----:B------:R-:W-:Y:S01]  /*372d0*/  IMAD.X R53, R53, 0x1, R46, P2 ;  /* 0x0000000135357824 */ /* 0x000fe200010e062e */
[----:B------:R-:W-:Y:S02]  /*372e0*/  IADD3.X R72, PT, PT, R77, R41, R61, P0, P1 ;  /* 0x000000294d487210 */ /* 0x000fe400007e243d */
[----:B------:R-:W-:Y:S02]  /*372f0*/  LOP3.LUT R49, R13, R54, RZ, 0x3c, !PT ;  /* 0x000000360d317212 */ /* 0x000fe400078e3cff */
[----:B------:R-:W-:Y:S02]  /*37300*/  IADD3 R44, P3, PT, R45, R8, RZ ;  /* 0x000000082d2c7210 */ /* 0x000fe40007f7e0ff */
[----:B------:R-:W-:-:S02]  /*37310*/  LOP3.LUT R78, R11, R18, RZ, 0x3c, !PT ;  /* 0x000000120b4e7212 */ /* 0x000fc400078e3cff */
[----:B------:R-:W-:Y:S02]  /*37320*/  LOP3.LUT R40, R73, R40, R77, 0x96, !PT ;  /* 0x0000002849287212 */ /* 0x000fe400078e964d */
[----:B------:R-:W-:Y:S01]  /*37330*/  LOP3.LUT R47, R72, R47, R79, 0x96, !PT ;  /* 0x0000002f482f7212 */ /* 0x000fe200078e964f */
[----:B------:R-:W-:Y:S01]  /*37340*/  IMAD.X R78, R78, 0x1, R7, P3 ;  /* 0x000000014e4e7824 */ /* 0x000fe200018e0607 */
[----:B------:R-:W-:Y:S02]  /*37350*/  IADD3 R49, P2, PT, R49, R70, RZ ;  /* 0x0000004631317210 */ /* 0x000fe40007f5e0ff */
[----:B------:R-:W-:Y:S02]  /*37360*/  LOP3.LUT R39, R39, R48, RZ, 0x3c, !PT ;  /* 0x0000003027277212 */ /* 0x000fe400078e3cff */
[----:B------:R-:W-:Y:S02]  /*37370*/  LOP3.LUT R8, R38, R53, RZ, 0x3c, !PT ;  /* 0x0000003526087212 */ /* 0x000fe400078e3cff */
[----:B------:R-:W-:-:S02]  /*37380*/  LOP3.LUT R46, R12, R51, RZ, 0x3c, !PT ;  /* 0x000000330c2e7212 */ /* 0x000fc400078e3cff */
[----:B------:R-:W-:Y:S02]  /*37390*/  SHF.L.W.U32.HI R7, R40, 0x10, R47 ;  /* 0x0000001028077819 */ /* 0x000fe40000010e2f */
[----:B------:R-:W-:Y:S01]  /*373a0*/  SHF.L.W.U32.HI R38, R8, 0x8, R39 ;  /* 0x0000000808267819 */ /* 0x000fe20000010e27 */
[----:B------:R-:W-:Y:S01]  /*373b0*/  IMAD.X R46, R46, 0x1, R9, P2 ;  /* 0x000000012e2e7824 */ /* 0x000fe200010e0609 */
[----:B------:R-:W-:Y:S02]  /*373c0*/  SHF.L.W.U32.HI R39, R39, 0x8, R8 ;  /* 0x0000000827277819 */ /* 0x000fe40000010e08 */
[----:B------:R-:W-:Y:S02]  /*373d0*/  SHF.L.W.U32.HI R8, R47, 0x10, R40 ;  /* 0x000000102f087819 */ /* 0x000fe40000010e28 */
[----:B------:R-:W-:Y:S02]  /*373e0*/  IADD3 R9, P0, PT, R7, R50, RZ ;  /* 0x0000003207097210 */ /* 0x000fe40007f1e0ff */
[----:B------:R-:W-:-:S03]  /*373f0*/  LOP3.LUT R42, R42, R49, RZ, 0x3c, !PT ;  /* 0x000000312a2a7212 */ /* 0x000fc600078e3cff */
[----:B------:R-:W-:Y:S01]  /*37400*/  IMAD.X R10, R8, 0x1, R69, P0 ;  /* 0x00000001080a7824 */ /* 0x000fe200000e0645 */
[----:B------:R-:W-:Y:S02]  /*37410*/  LOP3.LUT R43, R43, R46, RZ, 0x3c, !PT ;  /* 0x0000002e2b2b7212 */ /* 0x000fe400078e3cff */
[----:B------:R-:W-:Y:S02]  /*37420*/  LOP3.LUT R40, R29, R44, RZ, 0x3c, !PT ;  /* 0x0000002c1d287212 */ /* 0x000fe400078e3cff */
[----:B------:R-:W-:Y:S02]  /*37430*/  LOP3.LUT R45, R19, R78, RZ, 0x3c, !PT ;  /* 0x0000004e132d7212 */ /* 0x000fe400078e3cff */
[----:B------:R-:W-:Y:S02]  /*37440*/  LOP3.LUT R77, R41, R10, RZ, 0x3c, !PT ;  /* 0x0000000a294d7212 */ /* 0x000fe400078e3cff */
[----:B------:R-:W-:Y:S02]  /*37450*/  IADD3 R76, P0, P1, R17, R39, R62 ;  /* 0x00000027114c7210 */ /* 0x000fe4000791e03e */
[----:B------:R-:W-:-:S02]  /*37460*/  SHF.L.W.U32.HI R29, R42, 0x8, R43 ;  /* 0x000000082a1d7819 */ /* 0x000fc40000010e2b */
[----:B------:R-:W-:Y:S02]  /*37470*/  SHF.L.W.U32.HI R41, R40, 0x8, R45 ;  /* 0x0000000828297819 */ /* 0x000fe40000010e2d */
[----:B------:R-:W-:Y:S02]  /*37480*/  SHF.L.W.U32.HI R19, R43, 0x8, R42 ;  /* 0x000000082b137819 */ /* 0x000fe40000010e2a */
[----:B------:R-:W-:Y:S02]  /*37490*/  IADD3.X R79, PT, PT, R81, R38, R63, P0, P1 ;  /* 0x00000026514f7210 */ /* 0x000fe400007e243f */
[----:B------:R-:W-:Y:S02]  /*374a0*/  SHF.L.W.U32.HI R43, R45, 0x8, R40 ;  /* 0x000000082d2b7819 */ /* 0x000fe40000010e28 */
[----:B------:R-:W-:Y:S02]  /*374b0*/  IADD3 R70, P2, P3, R51, R29, R64 ;  /* 0x0000001d33467210 */ /* 0x000fe40007b5e040 */
[----:B------:R-:W-:-:S02]  /*374c0*/  IADD3 R71, P0, P1, R18, R41, R66 ;  /* 0x0000002912477210 */ /* 0x000fc4000791e042 */
[----:B------:R-:W-:Y:S02]  /*374d0*/  IADD3.X R69, PT, PT, R54, R19, R65, P2, P3 ;  /* 0x0000001336457210 */ /* 0x000fe400017e6441 */
[----:B------:R-:W-:Y:S02]  /*374e0*/  IADD3.X R56, PT, PT, R59, R43, R67, P0, P1 ;  /* 0x0000002b3b387210 */ /* 0x000fe400007e2443 */
[----:B------:R-:W-:Y:S02]  /*374f0*/  LOP3.LUT R81, R76, R15, R81, 0x96, !PT ;  /* 0x0000000f4c517212 */ /* 0x000fe400078e9651 */
[----:B------:R-:W-:Y:S02]  /*37500*/  LOP3.LUT R80, R70, R13, R54, 0x96, !PT ;  /* 0x0000000d46507212 */ /* 0x000fe400078e9636 */
[----:B------:R-:W-:Y:S02]  /*37510*/  LOP3.LUT R15, R69, R12, R51, 0x96, !PT ;  /* 0x0000000c450f7212 */ /* 0x000fe400078e9633 */
[----:B------:R-:W-:-:S02]  /*37520*/  LOP3.LUT R13, R71, R14, R59, 0x96, !PT ;  /* 0x0000000e470d7212 */ /* 0x000fc400078e963b */
[----:B------:R-:W-:Y:S02]  /*37530*/  LOP3.LUT R18, R56, R11, R18, 0x96, !PT ;  /* 0x0000000b38127212 */ /* 0x000fe400078e9612 */
[----:B------:R-:W-:Y:S01]  /*37540*/  LOP3.LUT R16, R79, R16, R17, 0x96, !PT ;  /* 0x000000104f107212 */ /* 0x000fe200078e9611 */
[----:B------:R-:W-:Y:S01]  /*37550*/  VIADD R89, R89, 0x1 ;  /* 0x0000000159597836 */ /* 0x000fe20000000000 */
[----:B------:R-:W-:Y:S02]  /*37560*/  SHF.L.W.U32.HI R83, R15, 0x10, R80 ;  /* 0x000000100f537819 */ /* 0x000fe40000010e50 */
[----:B------:R-:W-:Y:S02]  /*37570*/  SHF.L.W.U32.HI R14, R18, 0x10, R13 ;  /* 0x00000010120e7819 */ /* 0x000fe40000010e0d */
[----:B------:R-:W-:Y:S02]  /*37580*/  SHF.L.W.U32.HI R82, R16, 0x10, R81 ;  /* 0x0000001010527819 */ /* 0x000fe40000010e51 */
[----:B------:R-:W-:-:S02]  /*37590*/  SHF.L.W.U32.HI R80, R80, 0x10, R15 ;  /* 0x0000001050507819 */ /* 0x000fc40000010e0f */
[----:B------:R-:W-:Y:S02]  /*375a0*/  SHF.L.W.U32.HI R13, R13, 0x10, R18 ;  /* 0x000000100d0d7819 */ /* 0x000fe40000010e12 */
[----:B------:R-:W-:Y:S02]  /*375b0*/  SHF.L.W.U32.HI R81, R81, 0x10, R16 ;  /* 0x0000001051517819 */ /* 0x000fe40000010e10 */
[----:B------:R-:W-:Y:S02]  /*375c0*/  ISETP.NE.AND P0, PT, R89, 0xc, PT ;  /* 0x0000000c5900780c */ /* 0x000fe40003f05270 */
[----:B------:R-:W-:Y:S02]  /*375d0*/  IADD3 R84, P2, PT, R80, R49, RZ ;  /* 0x0000003150547210 */ /* 0x000fe40007f5e0ff */
        /* <DEDUP_REMOVED lines=11> */
[----:B------:R-:W-:Y:S02]  /*37690*/  LOP3.LUT R38, R38, R11, RZ, 0x3c, !PT ;  /* 0x0000000b26267212 */ /* 0x000fe400078e3cff */
[----:B------:R-:W-:Y:S02]  /*376a0*/  SHF.L.W.U32.HI R74, R20, 0x1, R77 ;  /* 0x00000001144a7819 */ /* 0x000fe40000010e4d */
[----:B------:R-:W-:Y:S02]  /*376b0*/  SHF.L.W.U32.HI R77, R77, 0x1, R20 ;  /* 0x000000014d4d7819 */ /* 0x000fe40000010e14 */
[----:B------:R-:W-:Y:S02]  /*376c0*/  SHF.L.W.U32.HI R29, R68, 0x1, R19 ;  /* 0x00000001441d7819 */ /* 0x000fe40000010e13 */
[----:B------:R-:W-:-:S02]  /*376d0*/  SHF.L.W.U32.HI R87, R41, 0x1, R86 ;  /* 0x0000000129577819 */ /* 0x000fc40000010e56 */
[----:B------:R-:W-:Y:S02]  /*376e0*/  SHF.L.W.U32.HI R20, R39, 0x1, R38 ;  /* 0x0000000127147819 */ /* 0x000fe40000010e26 */
[----:B------:R-:W-:Y:S02]  /*376f0*/  SHF.L.W.U32.HI R75, R38, 0x1, R39 ;  /* 0x00000001264b7819 */ /* 0x000fe40000010e27 */
[----:B------:R-:W-:Y:S02]  /*37700*/  SHF.L.W.U32.HI R68, R19, 0x1, R68 ;  /* 0x0000000113447819 */ /* 0x000fe40000010e44 */
[----:B------:R-:W-:Y:S01]  /*37710*/  SHF.L.W.U32.HI R86, R86, 0x1, R41 ;  /* 0x0000000156567819 */ /* 0x000fe20000010e29 */
[----:B------:R-:W-:Y:S06]  /*37720*/  @P0 BRA `(.L_x_203) ;  /* 0xfffffff0006c0947 */ /* 0x000fec000383ffff */
[----:B------:R-:W-:Y:S02]  /*37730*/  IADD3 R108, P1, PT, R108, -0x80, RZ ;  /* 0xffffff806c6c7810 */ /* 0x000fe40007f3e0ff */
[----:B------:R-:W-:Y:S02]  /*37740*/  LOP3.LUT R22, R84, R73, R22, 0x96, !PT ;  /* 0x0000004954167212 */ /* 0x000fe400078e9616 */
[----:B------:R-:W-:Y:S02]  /*37750*/  ISETP.GT.U32.AND P0, PT, R108, 0x80, PT ;  /* 0x000000806c00780c */ /* 0x000fe40003f04070 */
[----:B------:R-:W-:Y:S02]  /*37760*/  IADD3.X R109, PT, PT, R109, -0x1, RZ, P1, !PT ;  /* 0xffffffff6d6d7810 */ /* 0x000fe40000ffe4ff */
        /* <DEDUP_REMOVED lines=18> */
.L_x_202:
        /* <DEDUP_REMOVED lines=9> */
[----:B------:R-:W-:Y:S01]  /*37920*/  STL.128 [R1+0x3780], R12 ;  /* 0x0037800c01007387 */ /* 0x000fe20000100c00 */
        /* <DEDUP_REMOVED lines=9> */
[----:B------:R1:W-:Y:S02]  /*379c0*/  STL.128 [R1+0x37a0], R8 ;  /* 0x0037a00801007387 */ /* 0x0003e40000100c00 */
.L_x_201:
[----:B------:R-:W-:Y:S05]  /*379d0*/  BSYNC.RECONVERGENT B1 ;  /* 0x0000000000017941 */ /* 0x000fea0003800200 */
.L_x_200:
        /* <DEDUP_REMOVED lines=8> */
[----:B------:R-:W-:Y:S02]  /*37a60*/  CS2R R12, SRZ ;  /* 0x00000000000c7805 */ /* 0x000fe4000001ff00 */
[----:B------:R-:W-:Y:S01]  /*37a70*/  LOP3.LUT R5, R108, 0xfc, RZ, 0xc0, !PT ;  /* 0x000000fc6c057812 */ /* 0x000fe200078ec0ff */
[----:B------:R-:W-:-:S07]  /*37a80*/  IMAD.MOV.U32 R4, RZ, RZ, RZ ;  /* 0x000000ffff047224 */ /* 0x000fce00078e00ff */
.L_x_207:
[----:B01----:R-:W-:-:S05]  /*37a90*/  IADD3 R11, PT, PT, R6, R4, R57 ;  /* 0x00000004060b7210 */ /* 0x003fca0007ffe039 */
[----:B------:R-:W2:Y:S04]  /*37aa0*/  LDL.U8 R7, [R11+0x2003] ;  /* 0x002003000b077983 */ /* 0x000ea80000100000 */
[----:B------:R-:W2:Y:S04]  /*37ab0*/  LDL.U8 R8, [R11+0x2002] ;  /* 0x002002000b087983 */ /* 0x000ea80000100000 */
[----:B------:R-:W3:Y:S04]  /*37ac0*/  LDL.U8 R9, [R11+0x2001] ;  /* 0x002001000b097983 */ /* 0x000ee80000100000 */
[----:B------:R-:W3:Y:S01]  /*37ad0*/  LDL.U8 R10, [R11+0x2000] ;  /* 0x002000000b0a7983 */ /* 0x000ee20000100000 */
        /* <DEDUP_REMOVED lines=10> */
.L_x_206:
[----:B------:R-:W-:Y:S05]  /*37b80*/  BSYNC.RECONVERGENT B1 ;  /* 0x0000000000017941 */ /* 0x000fea0003800200 */
.L_x_205:
[----:B------:R-:W-:Y:S05]  /*37b90*/  @!P1 BRA `(.L_x_193) ;  /* 0x0000000000349947 */ /* 0x000fea0003800000 */
[----:B------:R-:W-:-:S05]  /*37ba0*/  IADD3 R6, PT, PT, R6, R5, R57 ;  /* 0x0000000506067210 */ /* 0x000fca0007ffe039 */
[----:B------:R-:W2:Y:S01]  /*37bb0*/  LDL.U8 R4, [R6+0x2000] ;  /* 0x0020000006047983 */ /* 0x000ea20000100000 */
[----:B------:R-:W-:Y:S01]  /*37bc0*/  IMAD.IADD R7, R1, 0x1, R5 ;  /* 0x0000000101077824 */ /* 0x000fe200078e0205 */
[----:B------:R-:W-:-:S04]  /*37bd0*/  ISETP.NE.U32.AND P0, PT, R14, 0x1, PT ;  /* 0x000000010e00780c */ /* 0x000fc80003f05070 */
[----:B------:R-:W-:Y:S01]  /*37be0*/  ISETP.NE.AND.EX P0, PT, RZ, RZ, PT, P0 ;  /* 0x000000ffff00720c */ /* 0x000fe20003f05300 */
[----:B--2---:R2:W-:-:S12]  /*37bf0*/  STL.U8 [R7+0x37b0], R4 ;  /* 0x0037b00407007387 */ /* 0x0045d80000100000 */
[----:B------:R-:W-:Y:S05]  /*37c00*/  @!P0 BRA `(.L_x_193) ;  /* 0x0000000000188947 */ /* 0x000fea0003800000 */
[----:B--2---:R-:W2:Y:S01]  /*37c10*/  LDL.U8 R4, [R6+0x2001] ;  /* 0x0020010006047983 */ /* 0x004ea20000100000 */
[----:B------:R-:W-:-:S04]  /*37c20*/  ISETP.NE.U32.AND P0, PT, R14, 0x2, PT ;  /* 0x000000020e00780c */ /* 0x000fc80003f05070 */
[----:B------:R-:W-:Y:S01]  /*37c30*/  ISETP.NE.AND.EX P0, PT, RZ, RZ, PT, P0 ;  /* 0x000000ffff00720c */ /* 0x000fe20003f05300 */
[----:B--2---:R3:W-:-:S12]  /*37c40*/  STL.U8 [R7+0x37b1], R4 ;  /* 0x0037b10407007387 */ /* 0x0047d80000100000 */
[----:B------:R-:W2:Y:S04]  /*37c50*/  @P0 LDL.U8 R5, [R6+0x2002] ;  /* 0x0020020006050983 */ /* 0x000ea80000100000 */
[----:B--2---:R3:W-:Y:S02]  /*37c60*/  @P0 STL.U8 [R7+0x37b2], R5 ;  /* 0x0037b20507000387 */ /* 0x0047e40000100000 */
.L_x_193:
[----:B------:R-:W-:Y:S05]  /*37c70*/  BSYNC.RECONVERGENT B0 ;  /* 0x0000000000007941 */ /* 0x000fea0003800200 */
.L_x_191:
[----:B--23--:R-:W2:Y:S04]  /*37c80*/  LDL R4, [R1+0x3950] ;  /* 0x0039500001047983 */ /* 0x00cea80000100800 */
[----:B------:R3:W-:Y:S01]  /*37c90*/  STL.64 [R1+0x3830], R108 ;  /* 0x0038306c01007387 */ /* 0x0007e20000100a00 */
[----:B--2---:R-:W-:-:S05]  /*37ca0*/  VIADD R4, R4, 0x1 ;  /* 0x0000000104047836 */ /* 0x004fca0000000000 */
[----:B------:R3:W-:Y:S01]  /*37cb0*/  STL [R1+0x3950], R4 ;  /* 0x0039500401007387 */ /* 0x0007e20000100800 */
[----:B------:R-:W-:Y:S05]  /*37cc0*/  BRA.U UP0, `(.L_x_208) ;  /* 0xfffffda900787547 */ /* 0x000fea000b83ffff */
.L_x_49:
[----:B------:R-:W2:Y:S04]  /*37cd0*/  LDL.128 R64, [R1+0x3670] ;  /* 0x0036700001407983 */ /* 0x000ea80000100c00 */
[----:B------:R-:W2:Y:S04]  /*37ce0*/  LDL.128 R52, [R1+0x3680] ;  /* 0x0036800001347983 */ /* 0x000ea80000100c00 */
        /* <DEDUP_REMOVED lines=11> */
[----:B---3--:R-:W3:Y:S04]  /*37da0*/  LDL.128 R4, [R1+0x3740] ;  /* 0x0037400001047983 */ /* 0x008ee80000100c00 */
[----:B01----:R-:W3:Y:S04]  /*37db0*/  LDL.128 R8, [R1+0x3750] ;  /* 0x0037500001087983 */ /* 0x003ee80000100c00 */
[----:B------:R-:W3:Y:S04]  /*37dc0*/  LDL.128 R112, [R1+0x3760] ;  /* 0x0037600001707983 */ /* 0x000ee80000100c00 */
[----:B------:R-:W3:Y:S04]  /*37dd0*/  LDL.64 R110, [R1+0x3838] ;  /* 0x00383800016e7983 */ /* 0x000ee80000100a00 */
[----:B------:R-:W3:Y:S04]  /*37de0*/  LDL.128 R68, [R1+0x3860] ;  /* 0x0038600001447983 */ /* 0x000ee80000100c00 */
        /* <DEDUP_REMOVED lines=8> */
[----:B------:R-:W3:Y:S01]  /*37e70*/  LDL.128 R104, [R1+0x38f0] ;  /* 0x0038f00001687983 */ /* 0x000ee20000100c00 */
[----:B--2---:R-:W-:-:S04]  /*37e80*/  IADD3 R61, P0, P1, R52, R66, R64 ;  /* 0x00000042343d7210 */ /* 0x004fc8000791e040 */
[----:B------:R-:W-:Y:S02]  /*37e90*/  IADD3.X R63, PT, PT, R53, R67, R65, P0, P1 ;  /* 0x00000043353f7210 */ /* 0x000fe400007e2441 */
[----:B----4-:R-:W-:Y:S01]  /*37ea0*/  IADD3 R53, P0, P1, R56, R54, R61 ;  /* 0x0000003638357210 */ /* 0x010fe2000791e03d */
[----:B------:R-:W2:Y:S03]  /*37eb0*/  LDL.128 R64, [R1+0x3850] ;  /* 0x0038500001407983 */ /* 0x000ea60000100c00 */
[----:B------:R-:W-:Y:S02]  /*37ec0*/  IADD3.X R55, PT, PT, R57, R55, R63, P0, P1 ;  /* 0x0000003739377210 */ /* 0x000fe400007e243f */
[----:B------:R-:W-:Y:S01]  /*37ed0*/  IADD3 R53, P0, P1, R48, R58, R53 ;  /* 0x0000003a30357210 */ /* 0x000fe2000791e035 */
[----:B------:R-:W4:Y:S03]  /*37ee0*/  LDL.128 R60, [R1+0x3840] ;  /* 0x00384000013c7983 */ /* 0x000f260000100c00 */
[----:B------:R-:W-:-:S02]  /*37ef0*/  IADD3.X R59, PT, PT, R49, R59, R55, P0, P1 ;  /* 0x0000003b313b7210 */ /* 0x000fc400007e2437 */
[----:B------:R-:W-:Y:S02]  /*37f00*/  IADD3 R49, P0, P1, R44, R50, R53 ;  /* 0x000000322c317210 */ /* 0x000fe4000791e035 */
[----:B------:R-:W2:Y:S02]  /*37f10*/  LDL.128 R52, [R1+0x3810] ;  /* 0x0038100001347983 */ /* 0x000ea40000100c00 */
[----:B------:R-:W-:Y:S02]  /*37f20*/  IADD3.X R51, PT, PT, R45, R51, R59, P0, P1 ;  /* 0x000000332d337210 */ /* 0x000fe400007e243b */
[----:B------:R-:W-:Y:S01]  /*37f30*/  IADD3 R45, P0, P1, R40, R46, R49 ;  /* 0x0000002e282d7210 */ /* 0x000fe2000791e031 */
[----:B------:R-:W4:Y:S03]  /*37f40*/  LDL.128 R56, [R1+0x3820] ;  /* 0x0038200001387983 */ /* 0x000f260000100c00 */
[----:B------:R-:W-:-:S02]  /*37f50*/  IADD3.X R41, PT, PT, R41, R47, R51, P0, P1 ;  /* 0x0000002f29297210 */ /* 0x000fc400007e2433 */
[----:B------:R-:W-:Y:S01]  /*37f60*/  IADD3 R45, P0, P1, R36, R42, R45 ;  /* 0x0000002a242d7210 */ /* 0x000fe2000791e02d */
[----:B------:R-:W4:Y:S03]  /*37f70*/  LDL.128 R48, [R1+0x3800] ;  /* 0x0038000001307983 */ /* 0x000f260000100c00 */
[----:B------:R-:W-:Y:S02]  /*37f80*/  IADD3.X R41, PT, PT, R37, R43, R41, P0, P1 ;  /* 0x0000002b25297210 */ /* 0x000fe400007e2429 */
[----:B------:R-:W-:Y:S02]  /*37f90*/  IADD3 R125, P0, P1, R32, R38, R45 ;  /* 0x00000026207d7210 */ /* 0x000fe4000791e02d */
[----:B------:R-:W4:Y:S02]  /*37fa0*/  LDL.128 R44, [R1+0x37f0] ;  /* 0x0037f000012c7983 */ /* 0x000f240000100c00 */
[----:B------:R-:W-:-:S02]  /*37fb0*/  IADD3.X R33, PT, PT, R33, R39, R41, P0, P1 ;  /* 0x0000002721217210 */ /* 0x000fc400007e2429 */
[----:B------:R-:W-:Y:S01]  /*37fc0*/  IADD3 R125, P0, P1, R28, R34, R125 ;  /* 0x000000221c7d7210 */ /* 0x000fe2000791e07d */
[----:B------:R-:W4:Y:S03]  /*37fd0*/  LDL.128 R36, [R1+0x37d0] ;  /* 0x0037d00001247983 */ /* 0x000f260000100c00 */
[----:B------:R-:W-:Y:S01]  /*37fe0*/  IADD3.X R29, PT, PT, R29, R35, R33, P0, P1 ;  /* 0x000000231d1d7210 */ /* 0x000fe200007e2421 */
[----:B------:R-:W4:Y:S01]  /*37ff0*/  LDL.128 R40, [R1+0x37e0] ;  /* 0x0037e00001287983 */ /* 0x000f220000100c00 */
[----:B------:R-:W-:-:S03]  /*38000*/  IADD3 R125, P0, P1, R24, R30, R125 ;  /* 0x0000001e187d7210 */ /* 0x000fc6000791e07d */
[----:B------:R-:W4:Y:S01]  /*38010*/  LDL.128 R32, [R1+0x37c0] ;  /* 0x0037c00001207983 */ /* 0x000f220000100c00 */
[----:B------:R-:W-:Y:S02]  /*38020*/  IADD3.X R25, PT, PT, R25, R31, R29, P0, P1 ;  /* 0x0000001f19197210 */ /* 0x000fe400007e241d */
[----:B------:R-:W-:Y:S01]  /*38030*/  IADD3 R125, P0, P1, R20, R26, R125 ;  /* 0x0000001a147d7210 */ /* 0x000fe2000791e07d */
[----:B------:R-:W4:Y:S03]  /*38040*/  LDL.128 R28, [R1+0x37b0] ;  /* 0x0037b000011c7983 */ /* 0x000f260000100c00 */
[----:B------:R-:W-:Y:S02]  /*38050*/  IADD3.X R21, PT, PT, R21, R27, R25, P0, P1 ;  /* 0x0000001b15157210 */ /* 0x000fe400007e2419 */
[----:B------:R-:W-:Y:S01]  /*38060*/  IADD3 R125, P0, P1, R16, R22, R125 ;  /* 0x00000016107d7210 */ /* 0x000fe2000791e07d */
[----:B------:R-:W4:Y:S03]  /*38070*/  LDL.128 R24, [R1+0x37a0] ;  /* 0x0037a00001187983 */ /* 0x000f260000100c00 */
[----:B------:R-:W-:-:S02]  /*38080*/  IADD3.X R17, PT, PT, R17, R23, R21, P0, P1 ;  /* 0x0000001711117210 */ /* 0x000fc400007e2415 */
[----:B------:R-:W-:Y:S01]  /*38090*/  IADD3 R125, P0, P1, R12, R18, R125 ;  /* 0x000000120c7d7210 */ /* 0x000fe2000791e07d */
[----:B------:R-:W4:Y:S03]  /*380a0*/  LDL.128 R20, [R1+0x3790] ;  /* 0x0037900001147983 */ /* 0x000f260000100c00 */
[----:B------:R-:W-:Y:S02]  /*380b0*/  IADD3.X R13, PT, PT, R13, R19, R17, P0, P1 ;  /* 0x000000130d0d7210 */ /* 0x000fe400007e2411 */
[----:B---3--:R-:W-:Y:S01]  /*380c0*/  IADD3 R125, P0, P1, R4, R14, R125 ;  /* 0x0000000e047d7210 */ /* 0x008fe2000791e07d */
[----:B------:R-:W3:Y:S03]  /*380d0*/  LDL.128 R16, [R1+0x3780] ;  /* 0x0037800001107983 */ /* 0x000ee60000100c00 */
[----:B------:R-:W-:-:S02]  /*380e0*/  IADD3.X R5, PT, PT, R5, R15, R13, P0, P1 ;  /* 0x0000000f05057210 */ /* 0x000fc400007e240d */
[----:B------:R-:W-:Y:S01]  /*380f0*/  IADD3 R125, P0, P1, R8, R6, R125 ;  /* 0x00000006087d7210 */ /* 0x000fe2000791e07d */
[----:B------:R-:W3:Y:S03]  /*38100*/  LDL.128 R12, [R1+0x3770] ;  /* 0x00377000010c7983 */ /* 0x000ee60000100c00 */
[----:B------:R-:W-:Y:S02]  /*38110*/  IADD3.X R8, PT, PT, R9, R7, R5, P0, P1 ;  /* 0x0000000709087210 */ /* 0x000fe400007e2405 */
[----:B------:R-:W3:Y:S01]  /*38120*/  LDL.128 R4, [R1+0x3900] ;  /* 0x0039000001047983 */ /* 0x000ee20000100c00 */
[----:B------:R-:W-:-:S04]  /*38130*/  IADD3 R9, P0, P1, R112, R10, R125 ;  /* 0x0000000a70097210 */ /* 0x000fc8000791e07d */
[----:B------:R-:W-:Y:S02]  /*38140*/  IADD3.X R11, PT, PT, R113, R11, R8, P0, P1 ;  /* 0x0000000b710b7210 */ /* 0x000fe400007e2408 */
[----:B------:R-:W-:-:S05]  /*38150*/  IADD3 R8, P0, PT, R9, R114, RZ ;  /* 0x0000007209087210 */ /* 0x000fca0007f1e0ff */
[----:B------:R-:W-:Y:S01]  /*38160*/  IMAD.X R9, R11, 0x1, R115, P0 ;  /* 0x000000010b097824 */ /* 0x000fe200000e0673 */
[----:B------:R-:W-:Y:S01]  /*38170*/  IADD3 R10, P0, PT, R110, 0x8, RZ ;  /* 0x000000086e0a7810 */ /* 0x000fe20007f1e0ff */
[----:B-----5:R-:W-:Y:S04]  /*38180*/  STL.128 [R1+0x3590], R108 ;  /* 0x0035906c01007387 */ /* 0x020fe80000100c00 */
[----:B------:R-:W-:-:S05]  /*38190*/  IMAD.X R11, RZ, RZ, R111, P0 ;  /* 0x000000ffff0b7224 */ /* 0x000fca00000e066f */
[----:B------:R0:W-:Y:S04]  /*381a0*/  STL.64 [R1+0x3598], R10 ;  /* 0x0035980a01007387 */ /* 0x0001e80000100a00 */
[----:B------:R-:W-:Y:S01]  /*381b0*/  STL.64 [R1+0x3440], R8 ;  /* 0x0034400801007387 */ /* 0x000fe20000100a00 */
[----:B0-----:R-:W-:-:S03]  /*381c0*/  IADD3 R10, P1, PT, R108, 0x8, RZ ;  /* 0x000000086c0a7810 */ /* 0x001fc60007f3e0ff */
[----:B------:R-:W-:Y:S01]  /*381d0*/  STL.128 [R1+0x35c0], R68 ;  /* 0x0035c04401007387 */ /* 0x000fe20000100c00 */
[----:B------:R-:W-:-:S03]  /*381e0*/  ISETP.GT.U32.AND P0, PT, R10, 0x80, PT ;  /* 0x000000800a00780c */ /* 0x000fc60003f04070 */
[----:B------:R-:W-:Y:S01]  /*381f0*/  STL.128 [R1+0x35d0], R72 ;  /* 0x0035d04801007387 */ /* 0x000fe20000100c00 */
[----:B------:R-:W-:-:S03]  /*38200*/  IMAD.X R10, RZ, RZ, R109, P1 ;  /* 0x000000ffff0a7224 */ /* 0x000fc600008e066d */
[----:B------:R-:W-:Y:S04]  /*38210*/  STL.128 [R1+0x35e0], R76 ;  /* 0x0035e04c01007387 */ /* 0x000fe80000100c00 */
[----:B------:R-:W-:Y:S04]  /*38220*/  STL.128 [R1+0x35f0], R80 ;  /* 0x0035f05001007387 */ /* 0x000fe80000100c00 */
[----:B------:R-:W-:Y:S04]  /*38230*/  STL.128 [R1+0x3600], R84 ;  /* 0x0036005401007387 */ /* 0x000fe80000100c00 */
[----:B------:R-:W-:Y:S04]  /*38240*/  STL.128 [R1+0x3610], R88 ;  /* 0x0036105801007387 */ /* 0x000fe80000100c00 */
[----:B------:R-:W-:Y:S04]  /*38250*/  STL.128 [R1+0x3620], R92 ;  /* 0x0036205c01007387 */ /* 0x000fe80000100c00 */
[----:B------:R-:W-:Y:S04]  /*38260*/  STL.128 [R1+0x3630], R96 ;  /* 0x0036306001007387 */ /* 0x000fe80000100c00 */
[----:B------:R-:W-:Y:S04]  /*38270*/  STL.128 [R1+0x3640], R100 ;  /* 0x0036406401007387 */ /* 0x000fe80000100c00 */
[----:B------:R-:W-:Y:S01]  /*38280*/  STL.128 [R1+0x3650], R104 ;  /* 0x0036506801007387 */ /* 0x000fe20000100c00 */
[----:B------:R-:W-:Y:S01]  /*38290*/  ISETP.GT.U32.AND.EX P0, PT, R10, RZ, PT, P0 ;  /* 0x000000ff0a00720c */ /* 0x000fe20003f04100 */
[----:B------:R-:W-:Y:S02]  /*382a0*/  BSSY.RECONVERGENT B0, `(.L_x_209) ;  /* 0x0000520000007945 */ /* 0x000fe40003800200 */
[----:B--2---:R-:W-:Y:S04]  /*382b0*/  STL.128 [R1+0x3570], R52 ;  /* 0x0035703401007387 */ /* 0x004fe80000100c00 */
[----:B----4-:R-:W-:Y:S04]  /*382c0*/  STL.128 [R1+0x3580], R56 ;  /* 0x0035803801007387 */ /* 0x010fe80000100c00 */
[----:B------:R-:W-:Y:S04]  /*382d0*/  STL.128 [R1+0x3560], R48 ;  /* 0x0035603001007387 */ /* 0x000fe80000100c00 */
[----:B------:R-:W-:Y:S04]  /*382e0*/  STL.128 [R1+0x3550], R44 ;  /* 0x0035502c01007387 */ /* 0x000fe80000100c00 */
[----:B------:R-:W-:Y:S04]  /*382f0*/  STL.128 [R1+0x3530], R36 ;  /* 0x0035302401007387 */ /* 0x000fe80000100c00 */
[----:B------:R-:W-:Y:S04]  /*38300*/  STL.128 [R1+0x3540], R40 ;  /* 0x0035402801007387 */ /* 0x000fe80000100c00 */
[----:B------:R-:W-:Y:S04]  /*38310*/  STL.128 [R1+0x3520], R32 ;  /* 0x0035202001007387 */ /* 0x000fe80000100c00 */
[----:B------:R-:W-:Y:S04]  /*38320*/  STL.128 [R1+0x3510], R28 ;  /* 0x0035101c01007387 */ /* 0x000fe80000100c00 */
[----:B------:R-:W-:Y:S04]  /*38330*/  STL.128 [R1+0x3500], R24 ;  /* 0x0035001801007387 */ /* 0x000fe80000100c00 */
[----:B------:R-:W-:Y:S04]  /*38340*/  STL.128 [R1+0x34f0], R20 ;  /* 0x0034f01401007387 */ /* 0x000fe80000100c00 */
[----:B---3--:R-:W-:Y:S04]  /*38350*/  STL.128 [R1+0x34e0], R16 ;  /* 0x0034e01001007387 */ /* 0x008fe80000100c00 */
[----:B------:R-:W-:Y:S04]  /*38360*/  STL.128 [R1+0x34d0], R12 ;  /* 0x0034d00c01007387 */ /* 0x000fe80000100c00 */
[----:B------:R-:W-:Y:S04]  /*38370*/  STL.128 [R1+0x3660], R4 ;  /* 0x0036600401007387 */ /* 0x000fe80000100c00 */
[----:B------:R0:W-:Y:S04]  /*38380*/  STL.128 [R1+0x35a0], R60 ;  /* 0x0035a03c01007387 */ /* 0x0001e80000100c00 */
[----:B------:R1:W-:Y:S01]  /*38390*/  STL.128 [R1+0x35b0], R64 ;  /* 0x0035b04001007387 */ /* 0x0003e20000100c00 */
[----:B0-----:R-:W-:-:S02]  /*383a0*/  SHF.R.U64 R60, R8, 0x8, R9 ;  /* 0x00000008083c7819 */ /* 0x001fc40000001209 */
[C-C-:B------:R-:W-:Y:S02]  /*383b0*/  SHF.R.U64 R61, R8.reuse, 0x10, R9.reuse ;  /* 0x00000010083d7819 */ /* 0x140fe40000001209 */
[--C-:B------:R-:W-:Y:S02]  /*383c0*/  SHF.R.U64 R63, R8, 0x18, R9.reuse ;  /* 0x00000018083f7819 */ /* 0x100fe40000001209 */
[--C-:B-1----:R-:W-:Y:S02]  /*383d0*/  SHF.R.U32.HI R64, RZ, 0x8, R9.reuse ;  /* 0x00000008ff407819 */ /* 0x102fe40000011609 */
[--C-:B------:R-:W-:Y:S02]  /*383e0*/  SHF.R.U32.HI R65, RZ, 0x10, R9.reuse ;  /* 0x00000010ff417819 */ /* 0x100fe40000011609 */
[----:B------:R-:W-:Y:S01]  /*383f0*/  SHF.R.U32.HI R66, RZ, 0x18, R9 ;  /* 0x00000018ff427819 */ /* 0x000fe20000011609 */
[----:B------:R-:W-:Y:S06]  /*38400*/  @P0 BRA `(.L_x_210) ;  /* 0x00000000006c0947 */ /* 0x000fec0003800000 */
[----:B------:R-:W-:-:S05]  /*38410*/  IMAD.IADD R13, R1, 0x1, R108 ;  /* 0x00000001010d7824 */ /* 0x000fca00078e026c */
[----:B------:R-:W-:Y:S04]  /*38420*/  STL.U8 [R13+0x3510], R8 ;  /* 0x003510080d007387 */ /* 0x000fe80000100000 */
[----:B------:R-:W2:Y:S02]  /*38430*/  LDL R10, [R1+0x3590] ;  /* 0x00359000010a7983 */ /* 0x000ea40000100800 */
[----:B--2---:R-:W-:-:S05]  /*38440*/  IMAD.IADD R11, R1, 0x1, R10 ;  /* 0x00000001010b7824 */ /* 0x004fca00078e020a */
[----:B------:R-:W-:Y:S04]  /*38450*/  STL.U8 [R11+0x3511], R60 ;  /* 0x0035113c0b007387 */ /* 0x000fe80000100000 */
[----:B------:R-:W2:Y:S02]  /*38460*/  LDL R10, [R1+0x3590] ;  /* 0x00359000010a7983 */ /* 0x000ea40000100800 */
[----:B--2---:R-:W-:-:S05]  /*38470*/  IMAD.IADD R12, R1, 0x1, R10 ;  /* 0x00000001010c7824 */ /* 0x004fca00078e020a */
[----:B------:R0:W-:Y:S04]  /*38480*/  STL.U8 [R12+0x3512], R61 ;  /* 0x0035123d0c007387 */ /* 0x0001e80000100000 */
        /* <DEDUP_REMOVED lines=9> */
[----:B------:R-:W0:Y:S02]  /*38520*/  LDL R10, [R1+0x3590] ;  /* 0x00359000010a7983 */ /* 0x000e240000100800 */
[----:B0-----:R-:W-:-:S05]  /*38530*/  IMAD.IADD R12, R1, 0x1, R10 ;  /* 0x00000001010c7824 */ /* 0x001fca00078e020a */
[----:B------:R1:W-:Y:S04]  /*38540*/  STL.U8 [R12+0x3516], R65 ;  /* 0x003516410c007387 */ /* 0x0003e80000100000 */
[----:B------:R-:W2:Y:S02]  /*38550*/  LDL R10, [R1+0x3590] ;  /* 0x00359000010a7983 */ /* 0x000ea40000100800 */
[----:B--2---:R-:W-:-:S05]  /*38560*/  IMAD.IADD R13, R1, 0x1, R10 ;  /* 0x00000001010d7824 */ /* 0x004fca00078e020a */
[----:B------:R1:W-:Y:S04]  /*38570*/  STL.U8 [R13+0x3517], R66 ;  /* 0x003517420d007387 */ /* 0x0003e80000100000 */
[----:B------:R-:W2:Y:S02]  /*38580*/  LDL.64 R10, [R1+0x3590] ;  /* 0x00359000010a7983 */ /* 0x000ea40000100a00 */
[----:B--2---:R-:W-:-:S05]  /*38590*/  IADD3 R108, P0, PT, R10, 0x8, RZ ;  /* 0x000000080a6c7810 */ /* 0x004fca0007f1e0ff */
[----:B------:R-:W-:Y:S01]  /*385a0*/  IMAD.X R109, RZ, RZ, R11, P0 ;  /* 0x000000ffff6d7224 */ /* 0x000fe200000e060b */
[----:B-1----:R-:W-:Y:S07]  /*385b0*/  BRA `(.L_x_211) ;  /* 0x0000004c00b87947 */ /* 0x002fee0003800000 */
.L_x_210:
        /* <DEDUP_REMOVED lines=19> */
.L_x_216:
[C-C-:B------:R-:W-:Y:S01]  /*386f0*/  IMAD.IADD R10, R1.reuse, 0x1, R20.reuse ;  /* 0x00000001010a7824 */ /* 0x140fe200078e0214 */
        /* <DEDUP_REMOVED lines=9> */
[----:B------:R-:W2:Y:S01]  /*38790*/  LDL R14, [R1+0x3590] ;  /* 0x00359000010e7983 */ /* 0x000ea20000100800 */
[----:B------:R-:W-:Y:S02]  /*387a0*/  PRMT R13, R10, 0x7772, RZ ;  /* 0x000077720a0d7816 */ /* 0x000fe400000000ff */
[----:B--2---:R-:W-:-:S05]  /*387b0*/  IADD3 R16, PT, PT, R1, R14, R20 ;  /* 0x0000000e01107210 */ /* 0x004fca0007ffe014 */
[----:B------:R1:W-:Y:S04]  /*387c0*/  STL.U8 [R16+0x3512], R13 ;  /* 0x0035120d10007387 */ /* 0x0003e80000100000 */
[----:B------:R-:W0:Y:S01]  /*387d0*/  LDL R14, [R1+0x3590] ;  /* 0x00359000010e7983 */ /* 0x000e220000100800 */
[----:B------:R-:W-:Y:S02]  /*387e0*/  PRMT R10, R10, 0x7773, RZ ;  /* 0x000077730a0a7816 */ /* 0x000fe400000000ff */
[----:B0-----:R-:W-:Y:S02]  /*387f0*/  IADD3 R11, PT, PT, R1, R14, R20 ;  /* 0x0000000e010b7210 */ /* 0x001fe40007ffe014 */
[----:B------:R-:W-:-:S03]  /*38800*/  IADD3 R20, P0, PT, R20, 0x4, RZ ;  /* 0x0000000414147810 */ /* 0x000fc60007f1e0ff */
[----:B------:R1:W-:Y:S02]  /*38810*/  STL.U8 [R11+0x3513], R10 ;  /* 0x0035130a0b007387 */ /* 0x0003e40000100000 */
[----:B------:R-:W-:Y:S01]  /*38820*/  IMAD.X R17, RZ, RZ, R17, P0 ;  /* 0x000000ffff117224 */ /* 0x000fe200000e0611 */
[----:B------:R-:W-:-:S04]  /*38830*/  ISETP.NE.U32.AND P0, PT, R20, R19, PT ;  /* 0x000000131400720c */ /* 0x000fc80003f05070 */
[----:B------:R-:W-:-:S13]  /*38840*/  ISETP.NE.AND.EX P0, PT, R17, R22, PT, P0 ;  /* 0x000000161100720c */ /* 0x000fda0003f05300 */
[----:B-1----:R-:W-:Y:S05]  /*38850*/  @P0 BRA `(.L_x_216) ;  /* 0xfffffffc00a40947 */ /* 0x002fea000383ffff */
.L_x_215:
[----:B------:R-:W-:Y:S05]  /*38860*/  BSYNC.RECONVERGENT B2 ;  /* 0x0000000000027941 */ /* 0x000fea0003800200 */
.L_x_214:
        /* <DEDUP_REMOVED lines=10> */
[----:B0-----:R-:W3:Y:S01]  /*38910*/  LDL.U8 R10, [R14+0x3441] ;  /* 0x003441000e0a7983 */ /* 0x001ee20000100000 */
[----:B------:R-:W-:-:S04]  /*38920*/  ISETP.NE.U32.AND P0, PT, R21, 0x2, PT ;  /* 0x000000021500780c */ /* 0x000fc80003f05070 */
[----:B------:R-:W-:Y:S02]  /*38930*/  ISETP.NE.AND.EX P0, PT, RZ, RZ, PT, P0 ;  /* 0x000000ffff00720c */ /* 0x000fe40003f05300 */
[----:B--2---:R-:W-:-:S05]  /*38940*/  IADD3 R13, PT, PT, R1, R12, R19 ;  /* 0x0000000c010d7210 */ /* 0x004fca0007ffe013 */
[----:B---3--:R1:W-:Y:S06]  /*38950*/  STL.U8 [R13+0x3511], R10 ;  /* 0x0035110a0d007387 */ /* 0x0083ec0000100000 */
[----:B------:R-:W2:Y:S04]  /*38960*/  @P0 LDL R12, [R1+0x3590] ;  /* 0x00359000010c0983 */ /* 0x000ea80000100800 */
[----:B------:R-:W3:Y:S01]  /*38970*/  @P0 LDL.U8 R11, [R14+0x3442] ;  /* 0x003442000e0b0983 */ /* 0x000ee20000100000 */
[----:B--2---:R-:W-:-:S05]  /*38980*/  @P0 IADD3 R12, PT, PT, R1, R12, R19 ;  /* 0x0000000c010c0210 */ /* 0x004fca0007ffe013 */
[----:B---3--:R1:W-:Y:S02]  /*38990*/  @P0 STL.U8 [R12+0x3512], R11 ;  /* 0x0035120b0c000387 */ /* 0x0083e40000100000 */
.L_x_213:
[----:B------:R-:W-:Y:S05]  /*389a0*/  BSYNC.RECONVERGENT B1 ;  /* 0x0000000000017941 */ /* 0x000fea0003800200 */
.L_x_212:
[----:B------:R-:W2:Y:S01]  /*389b0*/  LDL.128 R56, [R1+0x3510] ;  /* 0x0035100001387983 */ /* 0x000ea20000100c00 */
[----:B------:R-:W3:Y:S03]  /*389c0*/  LDCU.64 UR14, c[0x3][0x18] ;  /* 0x00c00300ff0e77ac */ /* 0x000ee60008000a00 */
[----:B------:R-:W4:Y:S01]  /*389d0*/  LDL.128 R52, [R1+0x3520] ;  /* 0x0035200001347983 */ /* 0x000f220000100c00 */
[----:B------:R-:W5:Y:S03]  /*389e0*/  LDCU.64 UR20, c[0x3][0x38] ;  /* 0x00c00700ff1477ac */ /* 0x000f660008000a00 */
[----:B------:R-:W3:Y:S01]  /*389f0*/  LDL.128 R48, [R1+0x3530] ;  /* 0x0035300001307983 */ /* 0x000ee20000100c00 */
[----:B------:R-:W5:Y:S03]  /*38a00*/  LDCU.64 UR22, c[0x3][0x10] ;  /* 0x00c00200ff1677ac */ /* 0x000f660008000a00 */
[----:B------:R-:W5:Y:S01]  /*38a10*/  LDL.128 R28, [R1+0x3540] ;  /* 0x00354000011c7983 */ /* 0x000f620000100c00 */
[----:B------:R-:W5:Y:S03]  /*38a20*/  LDCU.64 UR24, c[0x3][0x30] ;  /* 0x00c00600ff1877ac */ /* 0x000f660008000a00 */
[----:B------:R-:W5:Y:S01]  /*38a30*/  LDL.128 R32, [R1+0x3550] ;  /* 0x0035500001207983 */ /* 0x000f620000100c00 */
[----:B------:R-:W5:Y:S03]  /*38a40*/  LDCU.64 UR26, c[0x3][0x8] ;  /* 0x00c00100ff1a77ac */ /* 0x000f660008000a00 */
[----:B------:R-:W5:Y:S01]  /*38a50*/  LDL.128 R36, [R1+0x3560] ;  /* 0x0035600001247983 */ /* 0x000f620000100c00 */
[----:B------:R-:W0:Y:S03]  /*38a60*/  LDCU.64 UR28, c[0x3][0x28] ;  /* 0x00c00500ff1c77ac */ /* 0x000e260008000a00 */
[----:B------:R-:W5:Y:S01]  /*38a70*/  LDL.128 R40, [R1+0x3570] ;  /* 0x0035700001287983 */ /* 0x000f620000100c00 */
[----:B------:R-:W5:Y:S03]  /*38a80*/  LDCU.64 UR30, c[0x3][URZ] ;  /* 0x00c00000ff1e77ac */ /* 0x000f660008000a00 */
[----:B------:R-:W5:Y:S01]  /*38a90*/  LDL.128 R44, [R1+0x3580] ;  /* 0x00358000012c7983 */ /* 0x000f620000100c00 */
[----:B------:R-:W5:Y:S03]  /*38aa0*/  LDCU.64 UR12, c[0x3][0x20] ;  /* 0x00c00400ff0c77ac */ /* 0x000f660008000a00 */
[----:B01----:R-:W5:Y:S04]  /*38ab0*/  LDL.64 R10, [R1+0x3598] ;  /* 0x00359800010a7983 */ /* 0x003f680000100a00 */
[----:B------:R-:W3:Y:S04]  /*38ac0*/  LDL.128 R24, [R1+0x34d0] ;  /* 0x0034d00001187983 */ /* 0x000ee80000100c00 */
[----:B------:R-:W5:Y:S04]  /*38ad0*/  LDL.128 R20, [R1+0x34e0] ;  /* 0x0034e00001147983 */ /* 0x000f680000100c00 */
[----:B------:R-:W5:Y:S04]  /*38ae0*/  LDL.128 R16, [R1+0x34f0] ;  /* 0x0034f00001107983 */ /* 0x000f680000100c00 */
[----:B------:R-:W5:Y:S01]  /*38af0*/  LDL.128 R12, [R1+0x3500] ;  /* 0x00350000010c7983 */ /* 0x000f620000100c00 */
[----:B------:R-:W-:Y:S01]  /*38b00*/  IMAD.U32 R111, RZ, RZ, UR28 ;  /* 0x0000001cff6f7e24 */ /* 0x000fe2000f8e00ff */
[----:B------:R-:W-:Y:S01]  /*38b10*/  UMOV UR5, URZ ;  /* 0x000000ff00057c82 */ /* 0x000fe20008000000 */
[----:B------:R-:W-:Y:S01]  /*38b20*/  IMAD.U32 R107, RZ, RZ, UR29 ;  /* 0x0000001dff6b7e24 */ /* 0x000fe2000f8e00ff */
[----:B--2---:R-:W-:-:S02]  /*38b30*/  PRMT R67, R57, 0x7771, RZ ;  /* 0x0000777139437816 */ /* 0x004fc400000000ff */
[C---:B------:R-:W-:Y:S02]  /*38b40*/  PRMT R68, R59.reuse, 0x7771, RZ ;  /* 0x000077713b447816 */ /* 0x040fe400000000ff */
[----:B------:R-:W-:Y:S01]  /*38b50*/  PRMT R70, R59, 0x7770, RZ ;  /* 0x000077703b467816 */ /* 0x000fe200000000ff */
[----:B------:R-:W-:Y:S02]  /*38b60*/  IMAD.SHL.U32 R67, R67, 0x100, RZ ;  /* 0x0000010043437824 */ /* 0x000fe400078e00ff */
[----:B------:R-:W-:Y:S01]  /*38b70*/  IMAD.SHL.U32 R69, R68, 0x100, RZ ;  /* 0x0000010044457824 */ /* 0x000fe200078e00ff */
[----:B------:R-:W-:Y:S02]  /*38b80*/  PRMT R68, R57, 0x7770, RZ ;  /* 0x0000777039447816 */ /* 0x000fe400000000ff */
[----:B------:R-:W-:Y:S02]  /*38b90*/  LOP3.LUT R73, R67, 0xff00, RZ, 0xc0, !PT ;  /* 0x0000ff0043497812 */ /* 0x000fe400078ec0ff */
[----:B------:R-:W-:-:S02]  /*38ba0*/  PRMT R67, R57, 0x7772, RZ ;  /* 0x0000777239437816 */ /* 0x000fc400000000ff */
[----:B------:R-:W-:Y:S02]  /*38bb0*/  LOP3.LUT R71, R69, 0xff00, RZ, 0xc0, !PT ;  /* 0x0000ff0045477812 */ /* 0x000fe400078ec0ff */
[----:B------:R-:W-:Y:S01]  /*38bc0*/  PRMT R69, R59, 0x7772, RZ ;  /* 0x000077723b457816 */ /* 0x000fe200000000ff */
[----:B------:R-:W-:Y:S01]  /*38bd0*/  IMAD.U32 R67, R67, 0x10000, RZ ;  /* 0x0001000043437824 */ /* 0x000fe200078e00ff */
[----:B------:R-:W-:Y:S02]  /*38be0*/  LOP3.LUT R72, R73, 0xff, R68, 0xf8, !PT ;  /* 0x000000ff49487812 */ /* 0x000fe400078ef844 */
[----:B------:R-:W-:Y:S01]  /*38bf0*/  LOP3.LUT R68, R71, 0xff, R70, 0xf8, !PT ;  /* 0x000000ff47447812 */ /* 0x000fe200078ef846 */
[----:B------:R-:W-:Y:S01]  /*38c00*/  IMAD.U32 R69, R69, 0x10000, RZ ;  /* 0x0001000045457824 */ /* 0x000fe200078e00ff */
[----:B------:R-:W-:Y:S02]  /*38c10*/  LOP3.LUT R70, R72, 0xff0000, R67, 0xf8, !PT ;  /* 0x00ff000048467812 */ /* 0x000fe400078ef843 */
[----:B----4-:R-:W-:-:S02]  /*38c20*/  PRMT R67, R53, 0x7771, RZ ;  /* 0x0000777135437816 */ /* 0x010fc400000000ff */
[----:B------:R-:W-:Y:S02]  /*38c30*/  PRMT R59, R59, 0x7773, RZ ;  /* 0x000077733b3b7816 */ /* 0x000fe400000000ff */
        /* <DEDUP_REMOVED lines=10> */
[----:B---3--:R-:W-:Y:S01]  /*38ce0*/  IMAD.MOV.U32 R91, RZ, RZ, R26 ;  /* 0x000000ffff5b7224 */ /* 0x008fe200078e001a */
        /* <DEDUP_REMOVED lines=9> */
[----:B-----5:R-:W-:Y:S01]  /*38d80*/  IMAD.MOV.U32 R101, RZ, RZ, R22 ;  /* 0x000000ffff657224 */ /* 0x020fe200078e0016 */
        /* <DEDUP_REMOVED lines=15> */
[----:B------:R-:W-:Y:S01]  /*38e80*/  IMAD.MOV.U32 R83, RZ, RZ, R17 ;  /* 0x000000ffff537224 */ /* 0x000fe200078e0011 */
        /* <DEDUP_REMOVED lines=8> */
[----:B------:R-:W-:-:S02]  /*38f10*/  LOP3.LUT R58, R56, 0xff00, RZ, 0xc0, !PT ;  /* 0x0000ff00383a7812 */ /* 0x000fc400078ec0ff */
[C---:B------:R-:W-:Y:S02]  /*38f20*/  PRMT R56, R51.reuse, 0x7772, RZ ;  /* 0x0000777233387816 */ /* 0x040fe400000000ff */
[----:B------:R-:W-:Y:S02]  /*38f30*/  PRMT R51, R51, 0x7773, RZ ;  /* 0x0000777333337816 */ /* 0x000fe400000000ff */
[----:B------:R-:W-:Y:S01]  /*38f40*/  PRMT R53, R49, 0x7772, RZ ;  /* 0x0000777231357816 */ /* 0x000fe200000000ff */
[----:B------:R-:W-:Y:S01]  /*38f50*/  IMAD.U32 R56, R56, 0x10000, RZ ;  /* 0x0001000038387824 */ /* 0x000fe200078e00ff */
[----:B------:R-:W-:Y:S01]  /*38f60*/  LOP3.LUT R57, R58, 0xff, R57, 0xf8, !PT ;  /* 0x000000ff3a397812 */ /* 0x000fe200078ef839 */
[----:B------:R-:W-:Y:S01]  /*38f70*/  IMAD.SHL.U32 R51, R51, 0x1000000, RZ ;  /* 0x0100000033337824 */ /* 0x000fe200078e00ff */
[----:B------:R-:W-:Y:S01]  /*38f80*/  PRMT R55, R49, 0x7770, RZ ;  /* 0x0000777031377816 */ /* 0x000fe200000000ff */
[----:B------:R-:W-:Y:S01]  /*38f90*/  IMAD.U32 R53, R53, 0x10000, RZ ;  /* 0x0001000035357824 */ /* 0x000fe200078e00ff */
[----:B------:R-:W-:-:S02]  /*38fa0*/  PRMT R49, R49, 0x7773, RZ ;  /* 0x0000777331317816 */ /* 0x000fc400000000ff */
[----:B------:R-:W-:Y:S02]  /*38fb0*/  LOP3.LUT R56, R57, 0xff0000, R56, 0xf8, !PT ;  /* 0x00ff000039387812 */ /* 0x000fe400078ef838 */
[----:B------:R-:W-:Y:S01]  /*38fc0*/  LOP3.LUT R68, R68, 0xff, R55, 0xf8, !PT ;  /* 0x000000ff44447812 */ /* 0x000fe200078ef837 */
[----:B------:R-:W-:Y:S01]  /*38fd0*/  IMAD.SHL.U32 R49, R49, 0x1000000, RZ ;  /* 0x0100000031317824 */ /* 0x000fe200078e00ff */
[----:B------:R-:W-:Y:S01]  /*38fe0*/  LOP3.LUT R51, R51, R56, RZ, 0xfc, !PT ;  /* 0x0000003833337212 */ /* 0x000fe200078efcff */
[----:B------:R-:W-:Y:S01]  /*38ff0*/  IMAD.MOV.U32 R55, RZ, RZ, R59 ;  /* 0x000000ffff377224 */ /* 0x000fe200078e003b */
[----:B------:R-:W-:Y:S01]  /*39000*/  LOP3.LUT R58, R68, 0xff0000, R53, 0xf8, !PT ;  /* 0x00ff0000443a7812 */ /* 0x000fe200078ef835 */
[----:B------:R-:W-:Y:S01]  /*39010*/  IMAD.MOV.U32 R53, RZ, RZ, R67 ;  /* 0x000000ffff357224 */ /* 0x000fe200078e0043 */
[----:B------:R-:W-:Y:S02]  /*39020*/  PRMT R56, R29, 0x7771, RZ ;  /* 0x000077711d387816 */ /* 0x000fe400000000ff */
[----:B------:R-:W-:-:S02]  /*39030*/  PRMT R57, R31, 0x7771, RZ ;  /* 0x000077711f397816 */ /* 0x000fc400000000ff */
[----:B------:R-:W-:Y:S01]  /*39040*/  LOP3.LUT R49, R49, R58, RZ, 0xfc, !PT ;  /* 0x0000003a31317212 */ /* 0x000fe200078efcff */
[----:B------:R-:W-:Y:S01]  /*39050*/  IMAD.SHL.U32 R58, R56, 0x100, RZ ;  /* 0x00000100383a7824 */ /* 0x000fe200078e00ff */
[----:B------:R0:W-:Y:S01]  /*39060*/  STL.128 [R1+0x10], R52 ;  /* 0x0000103401007387 */ /* 0x0001e20000100c00 */
[----:B------:R-:W-:Y:S01]  /*39070*/  IMAD.SHL.U32 R59, R57, 0x100, RZ ;  /* 0x00000100393b7824 */ /* 0x000fe200078e00ff */
[----:B------:R-:W-:Y:S02]  /*39080*/  PRMT R56, R29, 0x7770, RZ ;  /* 0x000077701d387816 */ /* 0x000fe400000000ff */
[----:B------:R-:W-:Y:S01]  /*39090*/  PRMT R57, R31, 0x7770, RZ ;  /* 0x000077701f397816 */ /* 0x000fe200000000ff */
[----:B------:R1:W-:Y:S01]  /*390a0*/  STL.128 [R1+0x20], R48 ;  /* 0x0000203001007387 */ /* 0x0003e20000100c00 */
[----:B------:R-:W-:-:S04]  /*390b0*/  LOP3.LUT R67, R58, 0xff00, RZ, 0xc0, !PT ;  /* 0x0000ff003a437812 */ /* 0x000fc800078ec0ff */
[----:B------:R-:W-:Y:S01]  /*390c0*/  LOP3.LUT R56, R67, 0xff, R56, 0xf8, !PT ;  /* 0x000000ff43387812 */ /* 0x000fe200078ef838 */
[----:B------:R-:W-:Y:S01]  /*390d0*/  IMAD.MOV.U32 R67, RZ, RZ, R27 ;  /* 0x000000ffff437224 */ /* 0x000fe200078e001b */
[----:B0-----:R-:W-:Y:S02]  /*390e0*/  PRMT R52, R29, 0x7772, RZ ;  /* 0x000077721d347816 */ /* 0x001fe400000000ff */
[----:B------:R-:W-:Y:S02]  /*390f0*/  PRMT R53, R31, 0x7772, RZ ;  /* 0x000077721f357816 */ /* 0x000fe400000000ff */
[----:B------:R-:W-:Y:S01]  /*39100*/  LOP3.LUT R54, R59, 0xff00, RZ, 0xc0, !PT ;  /* 0x0000ff003b367812 */ /* 0x000fe200078ec0ff */
[----:B-1----:R-:W-:Y:S01]  /*39110*/  IMAD.U32 R49, R52, 0x10000, RZ ;  /* 0x0001000034317824 */ /* 0x002fe200078e00ff */
[----:B------:R-:W-:Y:S01]  /*39120*/  PRMT R29, R29, 0x7773, RZ ;  /* 0x000077731d1d7816 */ /* 0x000fe200000000ff */
[----:B------:R-:W-:Y:S01]  /*39130*/  IMAD.U32 R48, R53, 0x10000, RZ ;  /* 0x0001000035307824 */ /* 0x000fe200078e00ff */
[----:B------:R-:W-:-:S02]  /*39140*/  LOP3.LUT R57, R54, 0xff, R57, 0xf8, !PT ;  /* 0x000000ff36397812 */ /* 0x000fc400078ef839 */
[----:B------:R-:W-:Y:S02]  /*39150*/  PRMT R31, R31, 0x7773, RZ ;  /* 0x000077731f1f7816 */ /* 0x000fe400000000ff */
[----:B------:R-:W-:Y:S02]  /*39160*/  LOP3.LUT R53, R56, 0xff0000, R49, 0xf8, !PT ;  /* 0x00ff000038357812 */ /* 0x000fe400078ef831 */
[----:B------:R-:W-:Y:S01]  /*39170*/  LOP3.LUT R50, R57, 0xff0000, R48, 0xf8, !PT ;  /* 0x00ff000039327812 */ /* 0x000fe200078ef830 */
[----:B------:R-:W-:Y:S01]  /*39180*/  IMAD.SHL.U32 R48, R29, 0x1000000, RZ ;  /* 0x010000001d307824 */ /* 0x000fe200078e00ff */
[----:B------:R-:W-:Y:S01]  /*39190*/  PRMT R29, R33, 0x7771, RZ ;  /* 0x00007771211d7816 */ /* 0x000fe200000000ff */
[----:B------:R-:W-:Y:S01]  /*391a0*/  IMAD.SHL.U32 R49, R31, 0x1000000, RZ ;  /* 0x010000001f317824 */ /* 0x000fe200078e00ff */
        /* <DEDUP_REMOVED lines=25> */
[----:B------:R-:W-:-:S03]  /*39340*/  PRMT R49, R39, 0x7770, RZ ;  /* 0x0000777027317816 */ /* 0x000fc600000000ff */
[----:B------:R-:W-:Y:S01]  /*39350*/  IMAD.SHL.U32 R33, R33, 0x1000000, RZ ;  /* 0x0100000021217824 */ /* 0x000fe200078e00ff */
[----:B------:R-:W-:Y:S02]  /*39360*/  LOP3.LUT R35, R35, R48, RZ, 0xfc, !PT ;  /* 0x0000003023237212 */ /* 0x000fe400078efcff */
[----:B------:R-:W-:Y:S02]  /*39370*/  PRMT R48, R37, 0x7771, RZ ;  /* 0x0000777125307816 */ /* 0x000fe400000000ff */
[----:B------:R-:W-:-:S03]  /*39380*/  LOP3.LUT R33, R33, R50, RZ, 0xfc, !PT ;  /* 0x0000003221217212 */ /* 0x000fc600078efcff */
[----:B------:R-:W-:Y:S01]  /*39390*/  IMAD.SHL.U32 R50, R48, 0x100, RZ ;  /* 0x0000010030327824 */ /* 0x000fe200078e00ff */
[----:B0-----:R-:W-:Y:S01]  /*393a0*/  PRMT R28, R37, 0x7772, RZ ;  /* 0x00007772251c7816 */ /* 0x001fe200000000ff */
[----:B------:R0:W-:Y:S01]  /*393b0*/  STL.128 [R1+0x40], R32 ;  /* 0x0000402001007387 */ /* 0x0001e20000100c00 */
[----:B------:R-:W-:Y:S02]  /*393c0*/  PRMT R29, R39, 0x7772, RZ ;  /* 0x00007772271d7816 */ /* 0x000fe400000000ff */
[----:B------:R-:W-:Y:S01]  /*393d0*/  LOP3.LUT R30, R51, 0xff00, RZ, 0xc0, !PT ;  /* 0x0000ff00331e7812 */ /* 0x000fe200078ec0ff */
[----:B------:R-:W-:Y:S01]  /*393e0*/  IMAD.U32 R31, R28, 0x10000, RZ ;  /* 0x000100001c1f7824 */ /* 0x000fe200078e00ff */
[----:B------:R-:W-:Y:S01]  /*393f0*/  PRMT R39, R39, 0x7773, RZ ;  /* 0x0000777327277816 */ /* 0x000fe200000000ff */
[----:B------:R-:W-:Y:S01]  /*39400*/  IMAD.U32 R28, R29, 0x10000, RZ ;  /* 0x000100001d1c7824 */ /* 0x000fe200078e00ff */
[----:B------:R-:W-:Y:S02]  /*39410*/  LOP3.LUT R49, R30, 0xff, R49, 0xf8, !PT ;  /* 0x000000ff1e317812 */ /* 0x000fe400078ef831 */
[----:B------:R-:W-:Y:S01]  /*39420*/  PRMT R29, R43, 0x7771, RZ ;  /* 0x000077712b1d7816 */ /* 0x000fe200000000ff */
[----:B------:R-:W-:Y:S01]  /*39430*/  IMAD.SHL.U32 R39, R39, 0x1000000, RZ ;  /* 0x0100000027277824 */ /* 0x000fe200078e00ff */
[----:B------:R-:W-:-:S02]  /*39440*/  LOP3.LUT R30, R49, 0xff0000, R28, 0xf8, !PT ;  /* 0x00ff0000311e7812 */ /* 0x000fc400078ef81c */
[----:B------:R-:W-:Y:S01]  /*39450*/  PRMT R28, R41, 0x7771, RZ ;  /* 0x00007771291c7816 */ /* 0x000fe200000000ff */
[----:B------:R-:W-:Y:S01]  /*39460*/  IMAD.SHL.U32 R29, R29, 0x100, RZ ;  /* 0x000001001d1d7824 */ /* 0x000fe200078e00ff */
[C---:B------:R-:W-:Y:S02]  /*39470*/  PRMT R48, R37.reuse, 0x7770, RZ ;  /* 0x0000777025307816 */ /* 0x040fe400000000ff */
[----:B------:R-:W-:Y:S01]  /*39480*/  LOP3.LUT R53, R50, 0xff00, RZ, 0xc0, !PT ;  /* 0x0000ff0032357812 */ /* 0x000fe200078ec0ff */
[----:B------:R-:W-:Y:S01]  /*39490*/  IMAD.SHL.U32 R28, R28, 0x100, RZ ;  /* 0x000001001c1c7824 */ /* 0x000fe200078e00ff */
[----:B------:R-:W-:Y:S02]  /*394a0*/  PRMT R37, R37, 0x7773, RZ ;  /* 0x0000777325257816 */ /* 0x000fe400000000ff */
[----:B------:R-:W-:Y:S02]  /*394b0*/  LOP3.LUT R48, R53, 0xff, R48, 0xf8, !PT ;  /* 0x000000ff35307812 */ /* 0x000fe400078ef830 */
[----:B0-----:R-:W-:Y:S01]  /*394c0*/  PRMT R35, R41, 0x7770, RZ ;  /* 0x0000777029237816 */ /* 0x001fe200000000ff */
[----:B------:R-:W-:Y:S01]  /*394d0*/  IMAD.SHL.U32 R37, R37, 0x1000000, RZ ;  /* 0x0100000025257824 */ /* 0x000fe200078e00ff */
[----:B------:R-:W-:-:S02]  /*394e0*/  LOP3.LUT R28, R28, 0xff00, RZ, 0xc0, !PT ;  /* 0x0000ff001c1c7812 */ /* 0x000fc400078ec0ff */
[----:B------:R-:W-:Y:S02]  /*394f0*/  LOP3.LUT R39, R39, R30, RZ, 0xfc, !PT ;  /* 0x0000001e27277212 */ /* 0x000fe400078efcff */
[----:B------:R-:W-:Y:S02]  /*39500*/  LOP3.LUT R48, R48, 0xff0000, R31, 0xf8, !PT ;  /* 0x00ff000030307812 */ /* 0x000fe400078ef81f */
[----:B------:R-:W-:Y:S02]  /*39510*/  PRMT R34, R43, 0x7770, RZ ;  /* 0x000077702b227816 */ /* 0x000fe400000000ff */
[----:B------:R-:W-:Y:S02]  /*39520*/  LOP3.LUT R29, R29, 0xff00, RZ, 0xc0, !PT ;  /* 0x0000ff001d1d7812 */ /* 0x000fe400078ec0ff */
[----:B------:R-:W-:Y:S02]  /*39530*/  PRMT R30, R45, 0x7771, RZ ;  /* 0x000077712d1e7816 */ /* 0x000fe400000000ff */
[----:B------:R-:W-:-:S02]  /*39540*/  LOP3.LUT R35, R28, 0xff, R35, 0xf8, !PT ;  /* 0x000000ff1c237812 */ /* 0x000fc400078ef823 */
[----:B------:R-:W-:Y:S01]  /*39550*/  PRMT R32, R47, 0x7771, RZ ;  /* 0x000077712f207816 */ /* 0x000fe200000000ff */
[----:B------:R-:W-:Y:S01]  /*39560*/  IMAD.SHL.U32 R30, R30, 0x100, RZ ;  /* 0x000001001e1e7824 */ /* 0x000fe200078e00ff */
[----:B------:R-:W-:Y:S02]  /*39570*/  PRMT R28, R41, 0x7772, RZ ;  /* 0x00007772291c7816 */ /* 0x000fe400000000ff */
[----:B------:R-:W-:Y:S01]  /*39580*/  LOP3.LUT R37, R37, R48, RZ, 0xfc, !PT ;  /* 0x0000003025257212 */ /* 0x000fe200078efcff */
[----:B------:R-:W-:Y:S01]  /*39590*/  IMAD.SHL.U32 R32, R32, 0x100, RZ ;  /* 0x0000010020207824 */ /* 0x000fe200078e00ff */
[----:B------:R-:W-:Y:S01]  /*395a0*/  LOP3.LUT R34, R29, 0xff, R34, 0xf8, !PT ;  /* 0x000000ff1d227812 */ /* 0x000fe200078ef822 */
[----:B------:R-:W-:Y:S01]  /*395b0*/  IMAD.U32 R28, R28, 0x10000, RZ ;  /* 0x000100001c1c7824 */ /* 0x000fe200078e00ff */
[----:B------:R-:W-:Y:S01]  /*395c0*/  PRMT R29, R43, 0x7772, RZ ;  /* 0x000077722b1d7816 */ /* 0x000fe200000000ff */
[----:B------:R0:W-:Y:S01]  /*395d0*/  STL.128 [R1+0x50], R36 ;  /* 0x0000502401007387 */ /* 0x0001e20000100c00 */
[----:B------:R-:W-:-:S02]  /*395e0*/  PRMT R41, R41, 0x7773, RZ ;  /* 0x0000777329297816 */ /* 0x000fc400000000ff */
[----:B------:R-:W-:Y:S01]  /*395f0*/  PRMT R31, R45, 0x7770, RZ ;  /* 0x000077702d1f7816 */ /* 0x000fe200000000ff */
[----:B------:R-:W-:Y:S01]  /*39600*/  IMAD.U32 R29, R29, 0x10000, RZ ;  /* 0x000100001d1d7824 */ /* 0x000fe200078e00ff */
[----:B------:R-:W-:Y:S01]  /*39610*/  PRMT R33, R47, 0x7770, RZ ;  /* 0x000077702f217816 */ /* 0x000fe200000000ff */
[----:B------:R-:W-:Y:S01]  /*39620*/  IMAD.SHL.U32 R41, R41, 0x1000000, RZ ;  /* 0x0100000029297824 */ /* 0x000fe200078e00ff */
[----:B------:R-:W-:Y:S02]  /*39630*/  PRMT R43, R43, 0x7773, RZ ;  /* 0x000077732b2b7816 */ /* 0x000fe400000000ff */
[----:B------:R-:W-:Y:S02]  /*39640*/  LOP3.LUT R34, R34, 0xff0000, R29, 0xf8, !PT ;  /* 0x00ff000022227812 */ /* 0x000fe400078ef81d */
[----:B------:R-:W-:Y:S01]  /*39650*/  PRMT R29, R47, 0x7772, RZ ;  /* 0x000077722f1d7816 */ /* 0x000fe200000000ff */
[----:B------:R-:W-:Y:S01]  /*39660*/  IMAD.SHL.U32 R43, R43, 0x1000000, RZ ;  /* 0x010000002b2b7824 */ /* 0x000fe200078e00ff */
[----:B------:R-:W-:-:S02]  /*39670*/  PRMT R47, R47, 0x7773, RZ ;  /* 0x000077732f2f7816 */ /* 0x000fc400000000ff */
[----:B0-----:R-:W-:Y:S01]  /*39680*/  LOP3.LUT R36, R30, 0xff00, RZ, 0xc0, !PT ;  /* 0x0000ff001e247812 */ /* 0x001fe200078ec0ff */
[----:B------:R-:W-:Y:S01]  /*39690*/  IMAD.U32 R29, R29, 0x10000, RZ ;  /* 0x000100001d1d7824 */ /* 0x000fe200078e00ff */
[----:B------:R-:W-:Y:S01]  /*396a0*/  LOP3.LUT R30, R32, 0xff00, RZ, 0xc0, !PT ;  /* 0x0000ff00201e7812 */ /* 0x000fe200078ec0ff */
[----:B------:R-:W-:Y:S01]  /*396b0*/  IMAD.SHL.U32 R47, R47, 0x1000000, RZ ;  /* 0x010000002f2f7824 */ /* 0x000fe200078e00ff */
[----:B------:R-:W-:Y:S01]  /*396c0*/  LOP3.LUT R32, R35, 0xff0000, R28, 0xf8, !PT ;  /* 0x00ff000023207812 */ /* 0x000fe200078ef81c */
[----:B------:R-:W-:Y:S01]  /*396d0*/  IMAD.U32 R35, RZ, RZ, UR14 ;  /* 0x0000000eff237e24 */ /* 0x000fe2000f8e00ff */
[C---:B------:R-:W-:Y:S01]  /*396e0*/  PRMT R28, R45.reuse, 0x7772, RZ ;  /* 0x000077722d1c7816 */ /* 0x040fe200000000ff */
[----:B------:R-:W-:Y:S01]  /*396f0*/  IMAD.U32 R37, RZ, RZ, UR24 ;  /* 0x00000018ff257e24 */ /* 0x000fe2000f8e00ff */
[----:B------:R-:W-:Y:S01]  /*39700*/  PRMT R45, R45, 0x7773, RZ ;  /* 0x000077732d2d7816 */ /* 0x000fe200000000ff */
[----:B------:R-:W-:Y:S01]  /*39710*/  IMAD.U32 R39, RZ, RZ, UR26 ;  /* 0x0000001aff277e24 */ /* 0x000fe2000f8e00ff */
[----:B------:R-:W-:Y:S01]  /*39720*/  LOP3.LUT R31, R36, 0xff, R31, 0xf8, !PT ;  /* 0x000000ff241f7812 */ /* 0x000fe200078ef81f */
[----:B------:R-:W-:Y:S01]  /*39730*/  IMAD.U32 R28, R28, 0x10000, RZ ;  /* 0x000100001c1c7824 */ /* 0x000fe200078e00ff */
[----:B------:R-:W-:Y:S01]  /*39740*/  LOP3.LUT R30, R30, 0xff, R33, 0xf8, !PT ;  /* 0x000000ff1e1e7812 */ /* 0x000fe200078ef821 */
[----:B------:R-:W-:Y:S01]  /*39750*/  IMAD.SHL.U32 R45, R45, 0x1000000, RZ ;  /* 0x010000002d2d7824 */ /* 0x000fe200078e00ff */
[----:B------:R-:W-:Y:S01]  /*39760*/  LOP3.LUT R41, R41, R32, RZ, 0xfc, !PT ;  /* 0x0000002029297212 */ /* 0x000fe200078efcff */
[----:B------:R-:W-:Y:S01]  /*39770*/  IMAD.U32 R33, RZ, RZ, UR21 ;  /* 0x00000015ff217e24 */ /* 0x000fe2000f8e00ff */
[----:B------:R-:W-:Y:S01]  /*39780*/  LOP3.LUT R32, R31, 0xff0000, R28, 0xf8, !PT ;  /* 0x00ff00001f207812 */ /* 0x000fe200078ef81c */
[----:B------:R-:W-:Y:S01]  /*39790*/  IMAD.U32 R31, RZ, RZ, UR20 ;  /* 0x00000014ff1f7e24 */ /* 0x000fe2000f8e00ff */
[----:B------:R-:W-:Y:S01]  /*397a0*/  LOP3.LUT R28, R30, 0xff0000, R29, 0xf8, !PT ;  /* 0x00ff00001e1c7812 */ /* 0x000fe200078ef81d */
[----:B------:R-:W-:Y:S01]  /*397b0*/  IMAD.U32 R30, RZ, RZ, UR15 ;  /* 0x0000000fff1e7e24 */ /* 0x000fe2000f8e00ff */
[----:B------:R-:W-:Y:S01]  /*397c0*/  LOP3.LUT R45, R45, R32, RZ, 0xfc, !PT ;  /* 0x000000202d2d7212 */ /* 0x000fe200078efcff */
[----:B------:R-:W-:Y:S01]  /*397d0*/  IMAD.U32 R29, RZ, RZ, UR22 ;  /* 0x00000016ff1d7e24 */ /* 0x000fe2000f8e00ff */
[----:B------:R-:W-:Y:S01]  /*397e0*/  IADD3 R32, P0, P1, R10, 0x78, -R108 ;  /* 0x000000780a207810 */ /* 0x000fe2000791e86c */
[----:B------:R-:W-:Y:S01]  /*397f0*/  IMAD.U32 R36, RZ, RZ, UR27 ;  /* 0x0000001bff247e24 */ /* 0x000fe2000f8e00ff */
[----:B------:R-:W-:Y:S01]  /*39800*/  LOP3.LUT R43, R43, R34, RZ, 0xfc, !PT ;  /* 0x000000222b2b7212 */ /* 0x000fe200078efcff */
[----:B------:R-:W-:Y:S01]  /*39810*/  IMAD.U32 R34, RZ, RZ, UR30 ;  /* 0x0000001eff227e24 */ /* 0x000fe2000f8e00ff */
[----:B------:R-:W-:Y:S01]  /*39820*/  LOP3.LUT R47, R47, R28, RZ, 0xfc, !PT ;  /* 0x0000001c2f2f7212 */ /* 0x000fe200078efcff */
[----:B------:R-:W-:Y:S01]  /*39830*/  IMAD.U32 R28, RZ, RZ, UR23 ;  /* 0x00000017ff1c7e24 */ /* 0x000fe2000f8e00ff */
[----:B------:R-:W-:Y:S01]  /*39840*/  IADD3.X R113, PT, PT, R11, RZ, ~R109, P0, P1 ;  /* 0x000000ff0b717210 */ /* 0x000fe200007e2c6d */
[----:B------:R0:W-:Y:S01]  /*39850*/  STL.128 [R1+0x60], R40 ;  /* 0x0000602801007387 */ /* 0x0001e20000100c00 */
[----:B------:R-:W-:Y:S01]  /*39860*/  IMAD.U32 R38, RZ, RZ, UR31 ;  /* 0x0000001fff267e24 */ /* 0x000fe2000f8e00ff */
[----:B------:R-:W-:-:S02]  /*39870*/  LOP3.LUT R99, R32, UR12, RZ, 0x3c, !PT ;  /* 0x0000000c20637c12 */ /* 0x000fc4000f8e3cff */
[----:B------:R1:W-:Y:S01]  /*39880*/  STL.128 [R1+0x70], R44 ;  /* 0x0000702c01007387 */ /* 0x0003e20000100c00 */
[----:B------:R-:W-:Y:S01]  /*39890*/  LOP3.LUT R113, R113, UR13, RZ, 0x3c, !PT ;  /* 0x0000000d71717c12 */ /* 0x000fe2000f8e3cff */
[----:B0-----:R-:W-:Y:S02]  /*398a0*/  IMAD.U32 R41, RZ, RZ, UR25 ;  /* 0x00000019ff297e24 */ /* 0x001fe4000f8e00ff */
[----:B------:R-:W-:Y:S02]  /*398b0*/  IMAD.MOV.U32 R42, RZ, RZ, R18 ;  /* 0x000000ffff2a7224 */ /* 0x000fe400078e0012 */
[----:B------:R-:W-:Y:S02]  /*398c0*/  IMAD.MOV.U32 R43, RZ, RZ, R19 ;  /* 0x000000ffff2b7224 */ /* 0x000fe400078e0013 */
[----:B-1----:R-:W-:Y:S02]  /*398d0*/  IMAD.MOV.U32 R44, RZ, RZ, R12 ;  /* 0x000000ffff2c7224 */ /* 0x002fe400078e000c */
[----:B------:R-:W-:-:S07]  /*398e0*/  IMAD.MOV.U32 R45, RZ, RZ, R13 ;  /* 0x000000ffff2d7224 */ /* 0x000fce00078e000d */
.L_x_217:
        /* <DEDUP_REMOVED lines=61> */
[----:B------:R-:W-:Y:S02]  /*39cc0*/  SHF.L.W.U32.HI R83, R83, 0x8, R32 ;  /* 0x0000000853537819 */ /* 0x000fe40000010e20 */
[----:B------:R-:W-:Y:S02]  /*39cd0*/  IADD3.X R86, PT, PT, R43, R67, R87, P2, P3 ;  /* 0x000000432b567210 */ /* 0x000fe400017e6457 */
[----:B----4-:R-:W-:Y:S02]  /*39ce0*/  IADD3 R38, P4, P5, R44, R105, R72 ;  /* 0x000000692c267210 */ /* 0x010fe40007d9e048 */
[----:B------:R-:W-:-:S02]  /*39cf0*/  IADD3.X R57, PT, PT, R88, R83, R57, P0, P1 ;  /* 0x0000005358397210 */ /* 0x000fc400007e2439 */
[----:B------:R-:W-:Y:S02]  /*39d00*/  LOP3.LUT R88, R107, R86, RZ, 0x3c, !PT ;  /* 0x000000566b587212 */ /* 0x000fe400078e3cff */
[----:B------:R-:W-:Y:S02]  /*39d10*/  IADD3.X R82, PT, PT, R45, R103, R73, P4, P5 ;  /* 0x000000672d527210 */ /* 0x000fe400027ea449 */
[----:B------:R-:W-:Y:S02]  /*39d20*/  LOP3.LUT R111, R111, R56, RZ, 0x3c, !PT ;  /* 0x000000386f6f7212 */ /* 0x000fe400078e3cff */
[----:B------:R-:W-:Y:S02]  /*39d30*/  IADD3 R87, P0, PT, R39, R88, RZ ;  /* 0x0000005827577210 */ /* 0x000fe40007f1e0ff */
[----:B------:R-:W-:Y:S02]  /*39d40*/  LOP3.LUT R72, R41, R82, RZ, 0x3c, !PT ;  /* 0x0000005229487212 */ /* 0x000fe400078e3cff */
[----:B------:R-:W-:Y:S01]  /*39d50*/  IADD3 R40, P2, P3, R80, R101, R84 ;  /* 0x0000006550287210 */ /* 0x000fe20007b5e054 */
[----:B------:R-:W-:Y:S01]  /*39d60*/  IMAD.X R39, R36, 0x1, R111, P0 ;  /* 0x0000000124277824 */ /* 0x000fe200000e066f */
[----:B------:R-:W-:-:S02]  /*39d70*/  LOP3.LUT R32, R113, R99, RZ, 0x3c, !PT ;  /* 0x0000006371207212 */ /* 0x000fc400078e3cff */
[----:B------:R-:W-:Y:S02]  /*39d80*/  LOP3.LUT R73, R90, R57, RZ, 0x3c, !PT ;  /* 0x000000395a497212 */ /* 0x000fe400078e3cff */
[----:B------:R-:W-:Y:S02]  /*39d90*/  LOP3.LUT R41, R37, R38, RZ, 0x3c, !PT ;  /* 0x0000002625297212 */ /* 0x000fe400078e3cff */
[----:B------:R-:W-:Y:S02]  /*39da0*/  IADD3 R67, P1, PT, R29, R72, RZ ;  /* 0x000000481d437210 */ /* 0x000fe40007f3e0ff */
[----:B------:R-:W-:Y:S02]  /*39db0*/  IADD3.X R84, PT, PT, R81, R95, R85, P2, P3 ;  /* 0x0000005f51547210 */ /* 0x000fe400017e6455 */
[----:B------:R-:W-:Y:S02]  /*39dc0*/  SHF.L.W.U32.HI R34, R73, 0x10, R32 ;  /* 0x0000001049227819 */ /* 0x000fe40000010e20 */
[----:B------:R-:W-:-:S02]  /*39dd0*/  LOP3.LUT R85, R42, R87, RZ, 0x3c, !PT ;  /* 0x000000572a557212 */ /* 0x000fc400078e3cff */
[----:B------:R-:W-:Y:S02]  /*39de0*/  LOP3.LUT R36, R43, R39, RZ, 0x3c, !PT ;  /* 0x000000272b247212 */ /* 0x000fe400078e3cff */
[----:B------:R-:W-:Y:S01]  /*39df0*/  SHF.L.W.U32.HI R32, R32, 0x10, R73 ;  /* 0x0000001020207819 */ /* 0x000fe20000010e49 */
[----:B------:R-:W-:Y:S01]  /*39e00*/  IMAD.X R73, R28, 0x1, R41, P1 ;  /* 0x000000011c497824 */ /* 0x000fe200008e0629 */
[----:B------:R-:W-:Y:S02]  /*39e10*/  LOP3.LUT R91, R44, R67, RZ, 0x3c, !PT ;  /* 0x000000432c5b7212 */ /* 0x000fe400078e3cff */
[----:B------:R-:W-:Y:S02]  /*39e20*/  LOP3.LUT R44, R33, R84, RZ, 0x3c, !PT ;  /* 0x00000054212c7212 */ /* 0x000fe400078e3cff */
[----:B------:R-:W-:Y:S02]  /*39e30*/  SHF.L.W.U32.HI R43, R36, 0x8, R85 ;  /* 0x00000008242b7819 */ /* 0x000fe40000010e55 */
[----:B------:R-:W-:-:S02]  /*39e40*/  SHF.L.W.U32.HI R85, R85, 0x8, R36 ;  /* 0x0000000855557819 */ /* 0x000fc40000010e24 */
[----:B------:R-:W-:Y:S02]  /*39e50*/  LOP3.LUT R28, R45, R73, RZ, 0x3c, !PT ;  /* 0x000000492d1c7212 */ /* 0x000fe400078e3cff */
[----:B------:R-:W-:Y:S02]  /*39e60*/  IADD3 R33, P2, PT, R35, R44, RZ ;  /* 0x0000002c23217210 */ /* 0x000fe40007f5e0ff */
[----:B------:R-:W-:Y:S02]  /*39e70*/  LOP3.LUT R42, R31, R40, RZ, 0x3c, !PT ;  /* 0x000000281f2a7212 */ /* 0x000fe400078e3cff */
[----:B------:R-:W-:Y:S02]  /*39e80*/  IADD3 R35, P0, P1, R56, R85, R54 ;  /* 0x0000005538237210 */ /* 0x000fe4000791e036 */
[----:B------:R-:W-:Y:S01]  /*39e90*/  SHF.L.W.U32.HI R95, R91, 0x8, R28 ;  /* 0x000000085b5f7819 */ /* 0x000fe20000010e1c */
[----:B------:R-:W-:Y:S01]  /*39ea0*/  IMAD.X R31, R30, 0x1, R42, P2 ;  /* 0x000000011e1f7824 */ /* 0x000fe200010e062a */
[----:B------:R-:W-:-:S02]  /*39eb0*/  IADD3.X R55, PT, PT, R86, R43, R55, P0, P1 ;  /* 0x0000002b56377210 */ /* 0x000fc400007e2437 */
[----:B------:R-:W-:Y:S02]  /*39ec0*/  SHF.L.W.U32.HI R91, R28, 0x8, R91 ;  /* 0x000000081c5b7819 */ /* 0x000fe40000010e5b */
[----:B------:R-:W-:Y:S02]  /*39ed0*/  IADD3 R37, P2, P3, R38, R95, R70 ;  /* 0x0000005f26257210 */ /* 0x000fe40007b5e046 */
[----:B------:R-:W-:Y:S02]  /*39ee0*/  LOP3.LUT R36, R88, R35, RZ, 0x3c, !PT ;  /* 0x0000002358247212 */ /* 0x000fe400078e3cff */
[----:B------:R-:W-:Y:S02]  /*39ef0*/  LOP3.LUT R111, R111, R55, RZ, 0x3c, !PT ;  /* 0x000000376f6f7212 */ /* 0x000fe400078e3cff */
[----:B------:R-:W-:Y:S02]  /*39f00*/  IADD3.X R71, PT, PT, R82, R91, R71, P2, P3 ;  /* 0x0000005b52477210 */ /* 0x000fe400017e6447 */
        /* <DEDUP_REMOVED lines=9> */
[----:B------:R-:W-:Y:S02]  /*39fa0*/  IADD3 R41, P2, P3, R40, R45, R74 ;  /* 0x0000002d28297210 */ /* 0x000fe40007b5e04a */
[----:B------:R-:W-:Y:S01]  /*39fb0*/  SHF.L.W.U32.HI R101, R28, 0x8, R101 ;  /* 0x000000081c657819 */ /* 0x000fe20000010e65 */
[----:B------:R-:W-:Y:S01]  /*39fc0*/  IMAD.X R28, R38, 0x1, R39, P0 ;  /* 0x00000001261c7824 */ /* 0x000fe200000e0627 */
[----:B------:R-:W-:Y:S02]  /*39fd0*/  SHF.L.W.U32.HI R40, R81, 0x10, R72 ;  /* 0x0000001051287819 */ /* 0x000fe40000010e48 */
        /* <DEDUP_REMOVED lines=12> */
[----:B------:R-:W-:Y:S02]  /*3a0a0*/  SHF.L.W.U32.HI R73, R81, 0x1, R44 ;  /* 0x0000000151497819 */ /* 0x000fe40000010e2c */
[----:B------:R-:W-:-:S02]  /*3a0b0*/  SHF.L.W.U32.HI R56, R43, 0x10, R56 ;  /* 0x000000102b387819 */ /* 0x000fc40000010e38 */
[----:B------:R-:W-:Y:S02]  /*3a0c0*/  IADD3 R99, P2, P3, R67, R99, R68 ;  /* 0x0000006343637210 */ /* 0x000fe40007b5e044 */
[----:B------:R-:W-:Y:S02]  /*3a0d0*/  SHF.L.W.U32.HI R81, R44, 0x1, R81 ;  /* 0x000000012c517819 */ /* 0x000fe40000010e51 */
[----:B------:R-:W-:Y:S02]  /*3a0e0*/  IADD3 R43, P1, PT, R54, R33, RZ ;  /* 0x00000021362b7210 */ /* 0x000fe40007f3e0ff */
[----:B------:R-:W-:Y:S02]  /*3a0f0*/  IADD3.X R57, PT, PT, R39, R57, R69, P2, P3 ;  /* 0x0000003927397210 */ /* 0x000fe400017e6445 */
[----:B------:R-:W-:Y:S01]  /*3a100*/  IADD3 R35, P4, P5, R81, R35, R48 ;  /* 0x0000002351237210 */ /* 0x000fe20007d9e030 */
[----:B------:R-:W-:Y:S01]  /*3a110*/  IMAD.X R48, R56, 0x1, R31, P1 ;  /* 0x0000000138307824 */ /* 0x000fe200008e061f */
[----:B------:R-:W-:-:S02]  /*3a120*/  IADD3 R89, P0, PT, R32, R89, RZ ;  /* 0x0000005920597210 */ /* 0x000fc40007f1e0ff */
[----:B------:R-:W-:Y:S02]  /*3a130*/  LOP3.LUT R70, R56, R57, RZ, 0x3c, !PT ;  /* 0x0000003938467212 */ /* 0x000fe400078e3cff */
[----:B------:R-:W-:Y:S01]  /*3a140*/  IADD3.X R49, PT, PT, R73, R55, R49, P4, P5 ;  /* 0x0000003749317210 */ /* 0x000fe200027ea431 */
[----:B------:R-:W-:Y:S01]  /*3a150*/  IMAD.X R80, R34, 0x1, R93, P0 ;  /* 0x0000000122507824 */ /* 0x000fe200000e065d */
[----:B------:R-:W-:Y:S02]  /*3a160*/  LOP3.LUT R33, R45, R43, RZ, 0x3c, !PT ;  /* 0x0000002b2d217212 */ /* 0x000fe400078e3cff */
[----:B------:R-:W-:Y:S02]  /*3a170*/  LOP3.LUT R42, R101, R48, RZ, 0x3c, !PT ;  /* 0x00000030652a7212 */ /* 0x000fe400078e3cff */
[----:B------:R-:W-:Y:S02]  /*3a180*/  IADD3 R70, P0, PT, R70, R72, RZ ;  /* 0x0000004846467210 */ /* 0x000fe40007f1e0ff */
[----:B------:R-:W-:-:S02]  /*3a190*/  LOP3.LUT R44, R34, R49, RZ, 0x3c, !PT ;  /* 0x00000031222c7212 */ /* 0x000fc400078e3cff */
[----:B------:R-:W-:Y:S02]  /*3a1a0*/  LOP3.LUT R72, R54, R99, RZ, 0x3c, !PT ;  /* 0x0000006336487212 */ /* 0x000fe400078e3cff */
[----:B------:R-:W-:Y:S02]  /*3a1b0*/  LOP3.LUT R97, R97, R89, RZ, 0x3c, !PT ;  /* 0x0000005961617212 */ /* 0x000fe400078e3cff */
[----:B------:R-:W-:Y:S02]  /*3a1c0*/  LOP3.LUT R68, R83, R80, RZ, 0x3c, !PT ;  /* 0x0000005053447212 */ /* 0x000fe400078e3cff */
[----:B------:R-:W-:Y:S02]  /*3a1d0*/  SHF.L.W.U32.HI R31, R33, 0x1, R42 ;  /* 0x00000001211f7819 */ /* 0x000fe40000010e2a */
[----:B------:R-:W-:Y:S01]  /*3a1e0*/  SHF.L.W.U32.HI R33, R42, 0x1, R33 ;  /* 0x000000012a217819 */ /* 0x000fe20000010e21 */
[----:B------:R-:W-:Y:S01]  /*3a1f0*/  IMAD.X R72, R72, 0x1, R74, P0 ;  /* 0x0000000148487824 */ /* 0x000fe200000e064a */
[----:B------:R-:W-:-:S02]  /*3a200*/  IADD3 R44, P1, PT, R44, R43, RZ ;  /* 0x0000002b2c2c7210 */ /* 0x000fc40007f3e0ff */
[----:B------:R-:W-:Y:S02]  /*3a210*/  LOP3.LUT R42, R32, R35, RZ, 0x3c, !PT ;  /* 0x00000023202a7212 */ /* 0x000fe400078e3cff */
[----:B------:R-:W-:Y:S02]  /*3a220*/  SHF.L.W.U32.HI R45, R68, 0x1, R97 ;  /* 0x00000001442d7819 */ /* 0x000fe40000010e61 */
[----:B------:R-:W-:Y:S01]  /*3a230*/  IADD3 R37, P2, P3, R33, R37, R52 ;  /* 0x0000002521257210 */ /* 0x000fe20007b5e034 */
[----:B------:R-:W-:Y:S01]  /*3a240*/  IMAD.X R42, R42, 0x1, R48, P1 ;  /* 0x000000012a2a7824 */ /* 0x000fe200008e0630 */
[----:B------:R-:W-:Y:S02]  /*3a250*/  SHF.L.W.U32.HI R43, R97, 0x1, R68 ;  /* 0x00000001612b7819 */ /* 0x000fe40000010e44 */
        /* <DEDUP_REMOVED lines=10> */
[----:B------:R-:W-:Y:S02]  /*3a300*/  IADD3 R52, P2, PT, R52, R89, RZ ;  /* 0x0000005934347210 */ /* 0x000fe40007f5e0ff */
[----:B------:R-:W-:Y:S02]  /*3a310*/  LOP3.LUT R59, R36, R37, RZ, 0x3c, !PT ;  /* 0x00000025243b7212 */ /* 0x000fe400078e3cff */
[----:B------:R-:W-:Y:S02]  /*3a320*/  IADD3 R46, P3, PT, R68, R29, RZ ;  /* 0x0000001d442e7210 */ /* 0x000fe40007f7e0ff */
[----:B------:R-:W-:Y:S01]  /*3a330*/  IADD3.X R97, PT, PT, R57, R55, R47, P0, P1 ;  /* 0x0000003739617210 */ /* 0x000fe200007e242f */
[----:B------:R-:W-:Y:S01]  /*3a340*/  IMAD.X R68, R59, 0x1, R80, P2 ;  /* 0x000000013b447824 */ /* 0x000fe200010e0650 */
[----:B------:R-:W-:-:S02]  /*3a350*/  LOP3.LUT R29, R30, R41, RZ, 0x3c, !PT ;  /* 0x000000291e1d7212 */ /* 0x000fc400078e3cff */
[----:B------:R-:W-:Y:S02]  /*3a360*/  LOP3.LUT R48, R81, R44, RZ, 0x3c, !PT ;  /* 0x0000002c51307212 */ /* 0x000fe400078e3cff */
[----:B------:R-:W-:Y:S02]  /*3a370*/  LOP3.LUT R73, R73, R42, RZ, 0x3c, !PT ;  /* 0x0000002a49497212 */ /* 0x000fe400078e3cff */
[----:B------:R-:W-:Y:S02]  /*3a380*/  LOP3.LUT R47, R93, R56, R57, 0x96, !PT ;  /* 0x000000385d2f7212 */ /* 0x000fe400078e9639 */
[----:B------:R-:W-:Y:S01]  /*3a390*/  LOP3.LUT R54, R97, R54, R99, 0x96, !PT ;  /* 0x0000003661367212 */ /* 0x000fe200078e9663 */
[----:B------:R-:W-:Y:S01]  /*3a3a0*/  IMAD.X R56, R29, 0x1, R28, P3 ;  /* 0x000000011d387824 */ /* 0x000fe200018e061c */
[----:B------:R-:W-:Y:S02]  /*3a3b0*/  SHF.L.W.U32.HI R39, R73, 0x8, R48 ;  /* 0x0000000849277819 */ /* 0x000fe40000010e30 */
[----:B------:R-:W-:-:S02]  /*3a3c0*/  LOP3.LUT R28, R31, R68, RZ, 0x3c, !PT ;  /* 0x000000441f1c7212 */ /* 0x000fc400078e3cff */
[----:B------:R-:W-:Y:S02]  /*3a3d0*/  SHF.L.W.U32.HI R48, R48, 0x8, R73 ;  /* 0x0000000830307819 */ /* 0x000fe40000010e49 */
[----:B------:R-:W-:Y:S02]  /*3a3e0*/  SHF.L.W.U32.HI R31, R47, 0x10, R54 ;  /* 0x000000102f1f7819 */ /* 0x000fe40000010e36 */
[----:B------:R-:W-:Y:S02]  /*3a3f0*/  LOP3.LUT R57, R33, R52, RZ, 0x3c, !PT ;  /* 0x0000003421397212 */ /* 0x000fe400078e3cff */
[----:B------:R-:W-:Y:S02]  /*3a400*/  SHF.L.W.U32.HI R33, R54, 0x10, R47 ;  /* 0x0000001036217819 */ /* 0x000fe40000010e2f */
[----:B------:R-:W-:Y:S02]  /*3a410*/  IADD3 R29, P0, PT, R31, R70, RZ ;  /* 0x000000461f1d7210 */ /* 0x000fe40007f1e0ff */
[----:B------:R-:W-:-:S02]  /*3a420*/  IADD3 R91, P1, P2, R35, R48, R76 ;  /* 0x00000030235b7210 */ /* 0x000fc40007a3e04c */
[----:B------:R-:W-:Y:S02]  /*3a430*/  SHF.L.W.U32.HI R47, R28, 0x8, R57 ;  /* 0x000000081c2f7819 */ /* 0x000fe40000010e39 */
[----:B------:R-:W-:Y:S02]  /*3a440*/  LOP3.LUT R45, R45, R46, RZ, 0x3c, !PT ;  /* 0x0000002e2d2d7212 */ /* 0x000fe400078e3cff */
[----:B------:R-:W-:Y:S02]  /*3a450*/  LOP3.LUT R54, R43, R56, RZ, 0x3c, !PT ;  /* 0x000000382b367212 */ /* 0x000fe400078e3cff */
[----:B------:R-:W-:Y:S01]  /*3a460*/  SHF.L.W.U32.HI R57, R57, 0x8, R28 ;  /* 0x0000000839397819 */ /* 0x000fe20000010e1c */
[----:B------:R-:W-:Y:S01]  /*3a470*/  IMAD.X R28, R33, 0x1, R72, P0 ;  /* 0x00000001211c7824 */ /* 0x000fe200000e0648 */
[----:B------:R-:W-:Y:S02]  /*3a480*/  IADD3.X R67, PT, PT, R49, R39, R77, P1, P2 ;  /* 0x0000002731437210 */ /* 0x000fe40000fe444d */
[----:B------:R-:W-:-:S02]  /*3a490*/  SHF.L.W.U32.HI R59, R54, 0x8, R45 ;  /* 0x00000008363b7819 */ /* 0x000fc40000010e2d */
[----:B------:R-:W-:Y:S02]  /*3a4a0*/  IADD3 R105, P0, P1, R37, R57, R78 ;  /* 0x0000003925697210 */ /* 0x000fe4000791e04e */
[----:B------:R-:W-:Y:S02]  /*3a4b0*/  SHF.L.W.U32.HI R54, R45, 0x8, R54 ;  /* 0x000000082d367819 */ /* 0x000fe40000010e36 */
[----:B------:R-:W-:Y:S02]  /*3a4c0*/  LOP3.LUT R34, R91, R34, R49, 0x96, !PT ;  /* 0x000000225b227212 */ /* 0x000fe400078e9631 */
[----:B------:R-:W-:Y:S02]  /*3a4d0*/  LOP3.LUT R35, R67, R32, R35, 0x96, !PT ;  /* 0x0000002043237212 */ /* 0x000fe400078e9623 */
[----:B------:R-:W-:Y:S02]  /*3a4e0*/  IADD3.X R103, PT, PT, R53, R47, R79, P0, P1 ;  /* 0x0000002f35677210 */ /* 0x000fe400007e244f */
[----:B------:R-:W-:-:S02]  /*3a4f0*/  IADD3 R101, P0, P1, R41, R54, R50 ;  /* 0x0000003629657210 */ /* 0x000fc4000791e032 */
[----:B------:R-:W-:Y:S02]  /*3a500*/  SHF.L.W.U32.HI R99, R34, 0x10, R35 ;  /* 0x0000001022637819 */ /* 0x000fe40000010e23 */
[----:B------:R-:W-:Y:S02]  /*3a510*/  SHF.L.W.U32.HI R113, R35, 0x10, R34 ;  /* 0x0000001023717819 */ /* 0x000fe40000010e22 */
[----:B------:R-:W-:Y:S02]  /*3a520*/  IADD3.X R95, PT, PT, R75, R59, R51, P0, P1 ;  /* 0x0000003b4b5f7210 */ /* 0x000fe400007e2433 */
[----:B------:R-:W-:Y:S02]  /*3a530*/  IADD3 R35, P0, PT, R99, R44, RZ ;  /* 0x0000002c63237210 */ /* 0x000fe40007f1e0ff */
[----:B------:R-:W-:Y:S02]  /*3a540*/  LOP3.LUT R38, R105, R38, R53, 0x96, !PT ;  /* 0x0000002669267212 */ /* 0x000fe400078e9635 */
[----:B------:R-:W-:-:S02]  /*3a550*/  LOP3.LUT R37, R103, R36, R37, 0x96, !PT ;  /* 0x0000002467257212 */ /* 0x000fc400078e9625 */
        /* <DEDUP_REMOVED lines=9> */
[----:B------:R-:W-:Y:S02]  /*3a5f0*/  SHF.L.W.U32.HI R41, R41, 0x10, R40 ;  /* 0x0000001029297819 */ /* 0x000fe40000010e28 */
[----:B------:R-:W-:Y:S01]  /*3a600*/  IADD3 R39, P1, PT, R37, R46, RZ ;  /* 0x0000002e25277210 */ /* 0x000fe20007f3e0ff */
[----:B------:R-:W-:Y:S01]  /*3a610*/  UISETP.NE.AND UP0, UPT, UR5, 0xc, UPT ;  /* 0x0000000c0500788c */ /* 0x000fe2000bf05270 */
[----:B------:R-:W-:Y:S01]  /*3a620*/  IMAD.X R38, R107, 0x1, R68, P0 ;  /* 0x000000016b267824 */ /* 0x000fe200000e0644 */
[----:B------:R-:W-:Y:S02]  /*3a630*/  LOP3.LUT R58, R58, R29, RZ, 0x3c, !PT ;  /* 0x0000001d3a3a7212 */ /* 0x000fe400078e3cff */
[----:B------:R-:W-:Y:S01]  /*3a640*/  LOP3.LUT R55, R55, R28, RZ, 0x3c, !PT ;  /* 0x0000001c37377212 */ /* 0x000fe200078e3cff */
[----:B------:R-:W-:Y:S01]  /*3a650*/  IMAD.X R36, R41, 0x1, R56, P1 ;  /* 0x0000000129247824 */ /* 0x000fe200008e0638 */
[----:B------:R-:W-:-:S02]  /*3a660*/  LOP3.LUT R44, R48, R35, RZ, 0x3c, !PT ;  /* 0x00000023302c7212 */ /* 0x000fc400078e3cff */
[----:B------:R-:W-:Y:S02]  /*3a670*/  SHF.L.W.U32.HI R32, R55, 0x1, R58 ;  /* 0x0000000137207819 */ /* 0x000fe40000010e3a */
[----:B------:R-:W-:Y:S02]  /*3a680*/  LOP3.LUT R57, R57, R34, RZ, 0x3c, !PT ;  /* 0x0000002239397212 */ /* 0x000fe400078e3cff */
[----:B------:R-:W-:Y:S02]  /*3a690*/  LOP3.LUT R80, R47, R38, RZ, 0x3c, !PT ;  /* 0x000000262f507212 */ /* 0x000fe400078e3cff */
[----:B------:R-:W-:Y:S02]  /*3a6a0*/  LOP3.LUT R54, R54, R39, RZ, 0x3c, !PT ;  /* 0x0000002736367212 */ /* 0x000fe400078e3cff */
[----:B------:R-:W-:Y:S01]  /*3a6b0*/  LOP3.LUT R59, R59, R36, RZ, 0x3c, !PT ;  /* 0x000000243b3b7212 */ /* 0x000fe200078e3cff */
[----:B------:R-:W-:Y:S01]  /*3a6c0*/  IMAD.MOV.U32 R42, RZ, RZ, R32 ;  /* 0x000000ffff2a7224 */ /* 0x000fe200078e0020 */
[----:B------:R-:W-:-:S02]  /*3a6d0*/  SHF.L.W.U32.HI R45, R44, 0x1, R49 ;  /* 0x000000012c2d7819 */ /* 0x000fc40000010e31 */
        /* <DEDUP_REMOVED lines=13> */
[----:B------:R-:W-:Y:S02]  /*3a7b0*/  LOP3.LUT R99, R99, R82, R16, 0x96, !PT ;  /* 0x0000005263637212 */ /* 0x000fe400078e9610 */
[----:B------:R-:W-:-:S02]  /*3a7c0*/  LOP3.LUT R82, R113, R83, R17, 0x96, !PT ;  /* 0x0000005371527212 */ /* 0x000fc400078e9611 */
        /* <DEDUP_REMOVED lines=8> */
[----:B------:R-:W-:Y:S02]  /*3a850*/  LOP3.LUT R34, R35, R101, R22, 0x96, !PT ;  /* 0x0000006523227212 */ /* 0x000fe400078e9616 */
[----:B------:R-:W-:-:S02]  /*3a860*/  LOP3.LUT R36, R29, R105, R20, 0x96, !PT ;  /* 0x000000691d247212 */ /* 0x000fc400078e9614 */
[----:B------:R-:W-:Y:S01]  /*3a870*/  LOP3.LUT R37, R28, R103, R21, 0x96, !PT ;  /* 0x000000671c257212 */ /* 0x000fe200078e9615 */
[----:B------:R0:W-:Y:S01]  /*3a880*/  STL.128 [R1+0x34d0], R12 ;  /* 0x0034d00c01007387 */ /* 0x0001e20000100c00 */
[----:B------:R-:W-:Y:S02]  /*3a890*/  LOP3.LUT R35, R30, R95, R23, 0x96, !PT ;  /* 0x0000005f1e237212 */ /* 0x000fe400078e9617 */
[----:B------:R-:W-:Y:S02]  /*3a8a0*/  LOP3.LUT R111, R111, R42, R18, 0x96, !PT ;  /* 0x0000002a6f6f7212 */ /* 0x000fe400078e9612 */
[----:B------:R-:W-:Y:S02]  /*3a8b0*/  LOP3.LUT R42, R107, R43, R19, 0x96, !PT ;  /* 0x0000002b6b2a7212 */ /* 0x000fe400078e9613 */
[----:B------:R-:W-:-:S04]  /*3a8c0*/  IADD3 R108, P0, PT, R108, -0x78, RZ ;  /* 0xffffff886c6c7810 */ /* 0x000fc80007f1e0ff */
[----:B------:R-:W-:Y:S02]  /*3a8d0*/  IADD3.X R109, PT, PT, R109, -0x1, RZ, P0, !PT ;  /* 0xffffffff6d6d7810 */ /* 0x000fe400007fe4ff */
[----:B------:R-:W-:Y:S01]  /*3a8e0*/  ISETP.GE.U32.AND P0, PT, R108, 0x81, PT ;  /* 0x000000816c00780c */ /* 0x000fe20003f06070 */
[----:B0-----:R-:W-:-:S03]  /*3a8f0*/  IMAD.MOV.U32 R12, RZ, RZ, R36 ;  /* 0x000000ffff0c7224 */ /* 0x001fc600078e0024 */
[----:B------:R-:W-:Y:S01]  /*3a900*/  ISETP.GE.U32.AND.EX P0, PT, R109, RZ, PT, P0 ;  /* 0x000000ff6d00720c */ /* 0x000fe20003f06100 */
        /* <DEDUP_REMOVED lines=17> */
[----:B------:R-:W-:Y:S02]  /*3aa20*/  IMAD.MOV.U32 R26, RZ, RZ, R99 ;  /* 0x000000ffff1a7224 */ /* 0x000fe400078e0063 */
[----:B------:R-:W-:Y:S02]  /*3aa30*/  IMAD.MOV.U32 R27, RZ, RZ, R82 ;  /* 0x000000ffff1b7224 */ /* 0x000fe400078e0052 */
[----:B------:R-:W-:Y:S02]  /*3aa40*/  IMAD.MOV.U32 R28, RZ, RZ, R111 ;  /* 0x000000ffff1c7224 */ /* 0x000fe400078e006f */
[----:B------:R-:W-:Y:S02]  /*3aa50*/  IMAD.MOV.U32 R29, RZ, RZ, R42 ;  /* 0x000000ffff1d7224 */ /* 0x000fe400078e002a */
[----:B------:R-:W-:-:S02]  /*3aa60*/  IMAD.MOV.U32 R30, RZ, RZ, R16 ;  /* 0x000000ffff1e7224 */ /* 0x000fc400078e0010 */
[----:B------:R-:W-:-:S07]  /*3aa70*/  IMAD.MOV.U32 R31, RZ, RZ, R17 ;  /* 0x000000ffff1f7224 */ /* 0x000fce00078e0011 */
.L_x_222:
[----:B------:R-:W-:Y:S01]  /*3aa80*/  IMAD.IADD R40, R1, 0x1, R62 ;  /* 0x0000000101287824 */ /* 0x000fe200078e023e */
[----:B------:R-:W1:Y:S04]  /*3aa90*/  LDCU.64 UR12, c[0x3][0x20] ;  /* 0x00c00400ff0c77ac */ /* 0x000e680008000a00 */
[----:B------:R-:W2:Y:S01]  /*3aaa0*/  LDL.U8 R16, [R40+0x3441] ;  /* 0x0034410028107983 */ /* 0x000ea20000100000 */
[----:B------:R-:W3:Y:S03]  /*3aab0*/  LDCU.64 UR14, c[0x3][0x18] ;  /* 0x00c00300ff0e77ac */ /* 0x000ee60008000a00 */
[----:B------:R-:W4:Y:S01]  /*3aac0*/  LDL.U8 R18, [R40+0x3442] ;  /* 0x0034420028127983 */ /* 0x000f220000100000 */
[----:B------:R-:W5:Y:S03]  /*3aad0*/  LDCU.64 UR20, c[0x3][0x38] ;  /* 0x00c00700ff1477ac */ /* 0x000f660008000a00 */
[----:B0-----:R-:W3:Y:S01]  /*3aae0*/  LDL.U8 R12, [R40+0x3443] ;  /* 0x00344300280c7983 */ /* 0x001ee20000100000 */
[----:B------:R-:W0:Y:S03]  /*3aaf0*/  LDCU.64 UR22, c[0x3][0x10] ;  /* 0x00c00200ff1677ac */ /* 0x000e260008000a00 */
[----:B------:R-:W5:Y:S01]  /*3ab00*/  LDL.U8 R20, [R40+0x3449] ;  /* 0x0034490028147983 */ /* 0x000f620000100000 */
[----:B------:R-:W0:Y:S03]  /*3ab10*/  LDCU.64 UR24, c[0x3][0x30] ;  /* 0x00c00600ff1877ac */ /* 0x000e260008000a00 */
[----:B------:R-:W5:Y:S01]  /*3ab20*/  LDL.U8 R22, [R40+0x344a] ;  /* 0x00344a0028167983 */ /* 0x000f620000100000 */
[----:B------:R-:W1:Y:S03]  /*3ab30*/  LDCU.64 UR26, c[0x3][0x8] ;  /* 0x00c00100ff1a77ac */ /* 0x000e660008000a00 */
[----:B------:R-:W5:Y:S01]  /*3ab40*/  LDL.U8 R14, [R40+0x344b] ;  /* 0x00344b00280e7983 */ /* 0x000f620000100000 */
[----:B------:R-:W0:Y:S03]  /*3ab50*/  LDCU.64 UR28, c[0x3][0x28] ;  /* 0x00c00500ff1c77ac */ /* 0x000e260008000a00 */
[----:B------:R-:W5:Y:S01]  /*3ab60*/  LDL.U8 R41, [R40+0x3445] ;  /* 0x0034450028297983 */ /* 0x000f620000100000 */
[----:B------:R-:W0:Y:S03]  /*3ab70*/  LDCU.64 UR30, c[0x3][URZ] ;  /* 0x00c00000ff1e77ac */ /* 0x000e260008000a00 */
        /* <DEDUP_REMOVED lines=10> */
[----:B----4-:R-:W-:-:S04]  /*3ac20*/  IMAD.WIDE.U32 R18, R18, 0x10000, RZ ;  /* 0x0001000012127825 */ /* 0x010fc800078e00ff */
[----:B---3--:R-:W-:-:S04]  /*3ac30*/  IMAD.WIDE.U32 R12, R12, 0x1000000, RZ ;  /* 0x010000000c0c7825 */ /* 0x008fc800078e00ff */
        /* <DEDUP_REMOVED lines=21> */
[----:B------:R-:W3:Y:S04]  /*3ad90*/  LDL.U8 R18, [R40+0x3452] ;  /* 0x0034520028127983 */ /* 0x000ee80000100000 */
[----:B------:R-:W2:Y:S04]  /*3ada0*/  LDL.U8 R19, [R40+0x3453] ;  /* 0x0034530028137983 */ /* 0x000ea80000100000 */
        /* <DEDUP_REMOVED lines=14> */
[----:B---3--:R-:W-:-:S04]  /*3ae90*/  IMAD.WIDE.U32 R44, R18, 0x10000, RZ ;  /* 0x00010000122c7825 */ /* 0x008fc800078e00ff */
[----:B--2---:R-:W-:-:S04]  /*3aea0*/  IMAD.WIDE.U32 R12, R19, 0x1000000, RZ ;  /* 0x01000000130c7825 */ /* 0x004fc800078e00ff */
[----:B----4-:R-:W-:-:S04]  /*3aeb0*/  IMAD.WIDE.U32 R18, R22, 0x100, RZ ;  /* 0x0000010016127825 */ /* 0x010fc800078e00ff */
[----:B-----5:R-:W-:-:S04]  /*3aec0*/  IMAD.WIDE.U32 R42, R17, 0x100, RZ ;  /* 0x00000100112a7825 */ /* 0x020fc800078e00ff */
        /* <DEDUP_REMOVED lines=230> */
[----:B-1----:R-:W-:-:S02]  /*3bd30*/  IMAD.U32 R91, RZ, RZ, UR27 ;  /* 0x0000001bff5b7e24 */ /* 0x002fc4000f8e00ff */
[----:B0-----:R-:W-:Y:S02]  /*3bd40*/  IMAD.U32 R90, RZ, RZ, UR28 ;  /* 0x0000001cff5a7e24 */ /* 0x001fe4000f8e00ff */
        /* <DEDUP_REMOVED lines=25> */
[----:B------:R-:W-:-:S04]  /*3bee0*/  IMAD.WIDE.U32 R14, R22, 0x100, RZ ;  /* 0x00000100160e7825 */ /* 0x000fc800078e00ff */
[----:B------:R-:W-:-:S04]  /*3bef0*/  IMAD.WIDE.U32 R16, R23, 0x10000, RZ ;  /* 0x0001000017107825 */ /* 0x000fc800078e00ff */
[----:B------:R-:W-:-:S04]  /*3bf00*/  IMAD.WIDE.U32 R12, R24, 0x1000000, RZ ;  /* 0x01000000180c7825 */ /* 0x000fc800078e00ff */
[----:B------:R-:W-:Y:S01]  /*3bf10*/  IMAD.SHL.U32 R21, R21, 0x100, RZ ;  /* 0x0000010015157824 */ /* 0x000fe200078e00ff */
[----:B------:R-:W-:Y:S01]  /*3bf20*/  LOP3.LUT R15, R13, R17, R15, 0xfe, !PT ;  /* 0x000000110d0f7212 */ /* 0x000fe200078efe0f */
[----:B------:R-:W-:Y:S01]  /*3bf30*/  IMAD.SHL.U32 R25, R25, 0x100, RZ ;  /* 0x0000010019197824 */ /* 0x000fe200078e00ff */
[----:B------:R-:W-:Y:S02]  /*3bf40*/  LOP3.LUT R18, R18, R47, RZ, 0xfc, !PT ;  /* 0x0000002f12127212 */ /* 0x000fe400078efcff */
[----:B------:R-:W-:Y:S01]  /*3bf50*/  LOP3.LUT R43, R16, R14, R43, 0xfe, !PT ;  /* 0x0000000e102b7212 */ /* 0x000fe200078efe2b */
[----:B------:R-:W-:Y:S02]  /*3bf60*/  IMAD.U32 R41, R41, 0x10000, RZ ;  /* 0x0001000029297824 */ /* 0x000fe400078e00ff */
[----:B------:R-:W-:Y:S02]  /*3bf70*/  IMAD.SHL.U32 R42, R42, 0x1000000, RZ ;  /* 0x010000002a2a7824 */ /* 0x000fe400078e00ff */
[----:B------:R-:W-:-:S02]  /*3bf80*/  IMAD.SHL.U32 R46, R46, 0x1000000, RZ ;  /* 0x010000002e2e7824 */ /* 0x000fc400078e00ff */
[----:B------:R-:W-:Y:S01]  /*3bf90*/  IMAD.U32 R45, R45, 0x10000, RZ ;  /* 0x000100002d2d7824 */ /* 0x000fe200078e00ff */
[----:B------:R-:W-:Y:S02]  /*3bfa0*/  LOP3.LUT R14, R12, R43, RZ, 0xfc, !PT ;  /* 0x0000002b0c0e7212 */ /* 0x000fe400078efcff */
[----:B------:R-:W-:Y:S02]  /*3bfb0*/  LOP3.LUT R13, R21, R20, R19, 0xfe, !PT ;  /* 0x00000014150d7212 */ /* 0x000fe400078efe13 */
[----:B------:R-:W-:Y:S01]  /*3bfc0*/  LOP3.LUT R15, R25, R44, R15, 0xfe, !PT ;  /* 0x0000002c190f7212 */ /* 0x000fe200078efe0f */
[----:B------:R-:W-:Y:S01]  /*3bfd0*/  IMAD.MOV.U32 R12, RZ, RZ, R18 ;  /* 0x000000ffff0c7224 */ /* 0x000fe200078e0012 */
[----:B------:R-:W-:Y:S02]  /*3bfe0*/  LOP3.LUT R13, R42, R41, R13, 0xfe, !PT ;  /* 0x000000292a0d7212 */ /* 0x000fe400078efe0d */
        /* <DEDUP_REMOVED lines=16> */
.L_x_221:
        /* <DEDUP_REMOVED lines=17> */
[----:B-1----:R-:W-:-:S02]  /*3c200*/  LEA R45, R45, UR10, 0x3 ;  /* 0x0000000a2d2d7c11 */ /* 0x002fc4000f8e18ff */
[----:B--2---:R-:W-:-:S04]  /*3c210*/  LEA R46, R44, UR10, 0x3 ;  /* 0x0000000a2c2e7c11 */ /* 0x004fc8000f8e18ff */
[----:B------:R-:W2:Y:S01]  /*3c220*/  LDL.64 R44, [R45] ;  /* 0x000000002d2c7983 */ /* 0x000ea20000100a00 */
[----:B------:R-:W1:Y:S03]  /*3c230*/  LDC.U8 R49, c[0x3][R98+0x7] ;  /* 0x00c001c062317b82 */ /* 0x000e660000000000 */
[----:B------:R-:W2:Y:S05]  /*3c240*/  LDL.64 R46, [R46] ;  /* 0x000000002e2e7983 */ /* 0x000eaa0000100a00 */
[----:B------:R-:W1:Y:S01]  /*3c250*/  LDC.U8 R52, c[0x3][R98+0x8] ;  /* 0x00c0020062347b82 */ /* 0x000e620000000000 */
[----:B0-----:R-:W-:-:S07]  /*3c260*/  LEA R48, R48, UR10, 0x3 ;  /* 0x0000000a30307c11 */ /* 0x001fce000f8e18ff */
[----:B------:R-:W0:Y:S01]  /*3c270*/  LDC.U8 R54, c[0x3][R98+0xa] ;  /* 0x00c0028062367b82 */ /* 0x000e220000000000 */
[----:B-1----:R-:W-:Y:S02]  /*3c280*/  LEA R50, R49, UR10, 0x3 ;  /* 0x0000000a31327c11 */ /* 0x002fe4000f8e18ff */
[----:B------:R-:W2:Y:S04]  /*3c290*/  LDL.64 R48, [R48] ;  /* 0x0000000030307983 */ /* 0x000ea80000100a00 */
[----:B------:R-:W2:Y:S01]  /*3c2a0*/  LDL.64 R50, [R50] ;  /* 0x0000000032327983 */ /* 0x000ea20000100a00 */
        /* <DEDUP_REMOVED lines=16> */
[----:B0-----:R-:W-:-:S02]  /*3c3b0*/  LEA R70, R70, UR10, 0x3 ;  /* 0x0000000a46467c11 */ /* 0x001fc4000f8e18ff */
        /* <DEDUP_REMOVED lines=31> */
[----:B------:R-:W-:Y:S02]  /*3c5b0*/  IADD3.X R42, PT, PT, R84, R79, R43, P0, P1 ;  /* 0x0000004f542a7210 */ /* 0x000fe400007e242b */
[----:B--2---:R-:W-:-:S02]  /*3c5c0*/  IADD3 R44, P2, P3, R86, R77, R44 ;  /* 0x0000004d562c7210 */ /* 0x004fc40007b5e02c */
[----:B------:R-:W-:Y:S02]  /*3c5d0*/  IADD3 R25, P0, P1, R13, R24, R46 ;  /* 0x000000180d197210 */ /* 0x000fe4000791e02e */
[----:B------:R-:W-:Y:S02]  /*3c5e0*/  SHF.L.W.U32.HI R13, R97, 0x10, R12 ;  /* 0x00000010610d7819 */ /* 0x000fe40000010e0c */
        /* <DEDUP_REMOVED lines=8> */
[----:B------:R-:W-:Y:S02]  /*3c670*/  LOP3.LUT R17, R90, R47, RZ, 0x3c, !PT ;  /* 0x0000002f5a117212 */ /* 0x000fe400078e3cff */
[----:B------:R-:W-:-:S02]  /*3c680*/  LOP3.LUT R99, R19, R44, RZ, 0x3c, !PT ;  /* 0x0000002c13637212 */ /* 0x000fc400078e3cff */
[----:B------:R-:W-:Y:S01]  /*3c690*/  IADD3 R77, P1, PT, R21, R18, RZ ;  /* 0x00000012154d7210 */ /* 0x000fe20007f3e0ff */
[----:B------:R-:W-:Y:S01]  /*3c6a0*/  IMAD.X R79, R16, 0x1, R94, P0 ;  /* 0x00000001104f7824 */ /* 0x000fe200000e065e */
[----:B------:R-:W-:Y:S02]  /*3c6b0*/  SHF.L.W.U32.HI R14, R17, 0x10, R22 ;  /* 0x00000010110e7819 */ /* 0x000fe40000010e16 */
[----:B------:R-:W-:Y:S01]  /*3c6c0*/  SHF.L.W.U32.HI R22, R22, 0x10, R17 ;  /* 0x0000001016167819 */ /* 0x000fe20000010e11 */
[----:B------:R-:W-:Y:S01]  /*3c6d0*/  IMAD.X R21, R20, 0x1, R99, P1 ;  /* 0x0000000114157824 */ /* 0x000fe200008e0663 */
[----:B------:R-:W-:Y:S02]  /*3c6e0*/  LOP3.LUT R87, R87, R40, RZ, 0x3c, !PT ;  /* 0x0000002857577212 */ /* 0x000fe400078e3cff */
[----:B------:R-:W-:Y:S02]  /*3c6f0*/  LOP3.LUT R16, R84, R79, RZ, 0x3c, !PT ;  /* 0x0000004f54107212 */ /* 0x000fe400078e3cff */
[----:B------:R-:W-:-:S02]  /*3c700*/  IADD3 R17, P0, PT, R22, R88, RZ ;  /* 0x0000005816117210 */ /* 0x000fc40007f1e0ff */
[----:B------:R-:W-:Y:S02]  /*3c710*/  LOP3.LUT R19, R82, R21, RZ, 0x3c, !PT ;  /* 0x0000001552137212 */ /* 0x000fe400078e3cff */
[----:B------:R-:W-:Y:S02]  /*3c720*/  SHF.L.W.U32.HI R82, R87, 0x8, R16 ;  /* 0x0000000857527819 */ /* 0x000fe40000010e10 */
[----:B------:R-:W-:Y:S01]  /*3c730*/  SHF.L.W.U32.HI R87, R16, 0x8, R87 ;  /* 0x0000000810577819 */ /* 0x000fe20000010e57 */
[----:B------:R-:W-:Y:S01]  /*3c740*/  IMAD.X R16, R14, 0x1, R93, P0 ;  /* 0x000000010e107824 */ /* 0x000fe200000e065d */
[----:B------:R-:W-:Y:S02]  /*3c750*/  LOP3.LUT R84, R86, R77, RZ, 0x3c, !PT ;  /* 0x0000004d56547212 */ /* 0x000fe400078e3cff */
[----:B------:R-:W-:Y:S02]  /*3c760*/  IADD3 R43, P0, P1, R95, R82, R48 ;  /* 0x000000525f2b7210 */ /* 0x000fe4000791e030 */
[----:B------:R-:W-:-:S02]  /*3c770*/  SHF.L.W.U32.HI R85, R84, 0x8, R19 ;  /* 0x0000000854557819 */ /* 0x000fc40000010e13 */
[----:B------:R-:W-:Y:S02]  /*3c780*/  IADD3.X R45, PT, PT, R42, R87, R49, P0, P1 ;  /* 0x000000572a2d7210 */ /* 0x000fe400007e2431 */
[----:B------:R-:W-:Y:S02]  /*3c790*/  LOP3.LUT R24, R24, R17, RZ, 0x3c, !PT ;  /* 0x0000001118187212 */ /* 0x000fe400078e3cff */
[----:B------:R-:W-:Y:S02]  /*3c7a0*/  LOP3.LUT R81, R81, R16, RZ, 0x3c, !PT ;  /* 0x0000001051517212 */ /* 0x000fe400078e3cff */
[----:B------:R-:W-:Y:S02]  /*3c7b0*/  SHF.L.W.U32.HI R84, R19, 0x8, R84 ;  /* 0x0000000813547819 */ /* 0x000fe40000010e54 */
[----:B------:R-:W-:Y:S02]  /*3c7c0*/  IADD3 R23, P2, P3, R44, R85, R50 ;  /* 0x000000552c177210 */ /* 0x000fe40007b5e032 */
[----:B------:R-:W-:-:S02]  /*3c7d0*/  LOP3.LUT R20, R46, R43, RZ, 0x3c, !PT ;  /* 0x0000002b2e147212 */ /* 0x000fc400078e3cff */
[----:B------:R-:W-:Y:S02]  /*3c7e0*/  LOP3.LUT R19, R94, R45, RZ, 0x3c, !PT ;  /* 0x0000002d5e137212 */ /* 0x000fe400078e3cff */
[----:B------:R-:W-:Y:S02]  /*3c7f0*/  SHF.L.W.U32.HI R78, R24, 0x1, R81 ;  /* 0x00000001184e7819 */ /* 0x000fe40000010e51 */
[----:B------:R-:W-:Y:S02]  /*3c800*/  SHF.L.W.U32.HI R81, R81, 0x1, R24 ;  /* 0x0000000151517819 */ /* 0x000fe40000010e18 */
[----:B------:R-:W-:Y:S02]  /*3c810*/  IADD3 R48, P0, PT, R12, R83, RZ ;  /* 0x000000530c307210 */ /* 0x000fe40007f1e0ff */
[----:B------:R-:W-:Y:S02]  /*3c820*/  IADD3.X R50, PT, PT, R97, R84, R51, P2, P3 ;  /* 0x0000005461327210 */ /* 0x000fe400017e6433 */
[----:B------:R-:W-:-:S02]  /*3c830*/  SHF.L.W.U32.HI R24, R19, 0x10, R20 ;  /* 0x0000001013187819 */ /* 0x000fc40000010e14 */
[----:B------:R-:W-:Y:S02]  /*3c840*/  SHF.L.W.U32.HI R20, R20, 0x10, R19 ;  /* 0x0000001014147819 */ /* 0x000fe40000010e13 */
[----:B------:R-:W-:Y:S01]  /*3c850*/  LOP3.LUT R46, R18, R23, RZ, 0x3c, !PT ;  /* 0x00000017122e7212 */ /* 0x000fe200078e3cff */
[----:B------:R-:W-:Y:S01]  /*3c860*/  IMAD.X R18, R13, 0x1, R80, P0 ;  /* 0x000000010d127824 */ /* 0x000fe200000e0650 */
[----:B------:R-:W-:Y:S02]  /*3c870*/  LOP3.LUT R49, R99, R50, RZ, 0x3c, !PT ;  /* 0x0000003263317212 */ /* 0x000fe400078e3cff */
[----:B------:R-:W-:Y:S02]  /*3c880*/  LOP3.LUT R42, R15, R48, RZ, 0x3c, !PT ;  /* 0x000000300f2a7212 */ /* 0x000fe400078e3cff */
[----:B------:R-:W-:Y:S02]  /*3c890*/  IADD3 R15, P0, PT, R20, R40, RZ ;  /* 0x00000028140f7210 */ /* 0x000fe40007f1e0ff */
[----:B------:R-:W-:-:S02]  /*3c8a0*/  IADD3 R91, P1, P2, R81, R91, R52 ;  /* 0x0000005b515b7210 */ /* 0x000fc40007a3e034 */
[----:B------:R-:W-:Y:S01]  /*3c8b0*/  SHF.L.W.U32.HI R19, R49, 0x10, R46 ;  /* 0x0000001031137819 */ /* 0x000fe20000010e2e */
[----:B------:R-:W-:Y:S01]  /*3c8c0*/  IMAD.X R40, R24, 0x1, R79, P0 ;  /* 0x0000000118287824 */ /* 0x000fe200000e064f */
[----:B------:R-:W-:Y:S02]  /*3c8d0*/  SHF.L.W.U32.HI R46, R46, 0x10, R49 ;  /* 0x000000102e2e7819 */ /* 0x000fe40000010e31 */
[----:B------:R-:W-:Y:S02]  /*3c8e0*/  IADD3.X R86, PT, PT, R78, R41, R53, P1, P2 ;  /* 0x000000294e567210 */ /* 0x000fe40000fe4435 */
[----:B------:R-:W-:Y:S02]  /*3c8f0*/  IADD3 R77, P0, PT, R46, R77, RZ ;  /* 0x0000004d2e4d7210 */ /* 0x000fe40007f1e0ff */
[----:B------:R-:W-:Y:S02]  /*3c900*/  LOP3.LUT R44, R19, R86, RZ, 0x3c, !PT ;  /* 0x00000056132c7212 */ /* 0x000fe400078e3cff */
[----:B------:R-:W-:-:S02]  /*3c910*/  LOP3.LUT R52, R82, R15, RZ, 0x3c, !PT ;  /* 0x0000000f52347212 */ /* 0x000fc400078e3cff */
[----:B------:R-:W-:Y:S01]  /*3c920*/  LOP3.LUT R87, R87, R40, RZ, 0x3c, !PT ;  /* 0x0000002857577212 */ /* 0x000fe200078e3cff */
[----:B------:R-:W-:Y:S01]  /*3c930*/  IMAD.X R79, R19, 0x1, R21, P0 ;  /* 0x00000001134f7824 */ /* 0x000fe200000e0615 */
[----:B------:R-:W-:Y:S02]  /*3c940*/  IADD3 R44, P1, PT, R44, R15, RZ ;  /* 0x0000000f2c2c7210 */ /* 0x000fe40007f3e0ff */
[----:B------:R-:W-:Y:S02]  /*3c950*/  SHF.L.W.U32.HI R51, R87, 0x1, R52 ;  /* 0x0000000157337819 */ /* 0x000fe40000010e34 */
[----:B------:R-:W-:Y:S02]  /*3c960*/  LOP3.LUT R15, R46, R91, RZ, 0x3c, !PT ;  /* 0x0000005b2e0f7212 */ /* 0x000fe400078e3cff */
[----:B------:R-:W-:Y:S02]  /*3c970*/  LOP3.LUT R89, R89, R18, RZ, 0x3c, !PT ;  /* 0x0000001259597212 */ /* 0x000fe400078e3cff */
[----:B------:R-:W-:-:S02]  /*3c980*/  LOP3.LUT R82, R85, R77, RZ, 0x3c, !PT ;  /* 0x0000004d55527212 */ /* 0x000fc400078e3cff */
[----:B------:R-:W-:Y:S02]  /*3c990*/  LOP3.LUT R41, R84, R79, RZ, 0x3c, !PT ;  /* 0x0000004f54297212 */ /* 0x000fe400078e3cff */
[----:B------:R-:W-:Y:S01]  /*3c9a0*/  IADD3 R21, P0, P2, R51, R25, R54 ;  /* 0x0000001933157210 */ /* 0x000fe20007a1e036 */
[----:B------:R-:W-:Y:S01]  /*3c9b0*/  IMAD.X R25, R15, 0x1, R40, P1 ;  /* 0x000000010f197824 */ /* 0x000fe200008e0628 */
[----:B------:R-:W-:Y:S02]  /*3c9c0*/  SHF.L.W.U32.HI R52, R52, 0x1, R87 ;  /* 0x0000000134347819 */ /* 0x000fe40000010e57 */
[----:B------:R-:W-:Y:S02]  /*3c9d0*/  SHF.L.W.U32.HI R49, R42, 0x1, R89 ;  /* 0x000000012a317819 */ /* 0x000fe40000010e59 */
[----:B------:R-:W-:Y:S02]  /*3c9e0*/  SHF.L.W.U32.HI R53, R82, 0x1, R41 ;  /* 0x0000000152357819 */ /* 0x000fe40000010e29 */
[----:B------:R-:W-:-:S02]  /*3c9f0*/  SHF.L.W.U32.HI R42, R89, 0x1, R42 ;  /* 0x00000001592a7819 */ /* 0x000fc40000010e2a */
[----:B------:R-:W-:Y:S02]  /*3ca00*/  SHF.L.W.U32.HI R82, R41, 0x1, R82 ;  /* 0x0000000129527819 */ /* 0x000fe40000010e52 */
[----:B------:R-:W-:Y:S02]  /*3ca10*/  LOP3.LUT R81, R81, R44, RZ, 0x3c, !PT ;  /* 0x0000002c51517212 */ /* 0x000fe400078e3cff */
[----:B------:R-:W-:Y:S02]  /*3ca20*/  LOP3.LUT R78, R78, R25, RZ, 0x3c, !PT ;  /* 0x000000194e4e7212 */ /* 0x000fe400078e3cff */
[----:B------:R-:W-:Y:S02]  /*3ca30*/  IADD3.X R54, PT, PT, R52, R47, R55, P0, P2 ;  /* 0x0000002f34367210 */ /* 0x000fe400007e4437 */
[----:B------:R-:W-:Y:S02]  /*3ca40*/  IADD3 R43, P0, P1, R82, R43, R56 ;  /* 0x0000002b522b7210 */ /* 0x000fe4000791e038 */
[----:B------:R-:W-:-:S02]  /*3ca50*/  IADD3 R23, P2, P3, R42, R23, R58 ;  /* 0x000000172a177210 */ /* 0x000fc40007b5e03a */
[----:B------:R-:W-:Y:S02]  /*3ca60*/  SHF.L.W.U32.HI R56, R81, 0x8, R78 ;  /* 0x0000000851387819 */ /* 0x000fe40000010e4e */
[----:B------:R-:W-:Y:S02]  /*3ca70*/  LOP3.LUT R40, R13, R54, RZ, 0x3c, !PT ;  /* 0x000000360d287212 */ /* 0x000fe400078e3cff */
[----:B------:R-:W-:Y:S02]  /*3ca80*/  IADD3.X R57, PT, PT, R53, R45, R57, P0, P1 ;  /* 0x0000002d35397210 */ /* 0x000fe400007e2439 */
[----:B------:R-:W-:Y:S02]  /*3ca90*/  IADD3.X R59, PT, PT, R49, R50, R59, P2, P3 ;  /* 0x00000032313b7210 */ /* 0x000fe400017e643b */
[----:B------:R-:W-:Y:S02]  /*3caa0*/  SHF.L.W.U32.HI R55, R78, 0x8, R81 ;  /* 0x000000084e377819 */ /* 0x000fe40000010e51 */
[----:B------:R-:W-:-:S02]  /*3cab0*/  IADD3 R80, P0, P1, R91, R56, R68 ;  /* 0x000000385b507210 */ /* 0x000fc4000791e044 */
[----:B------:R-:W-:Y:S02]  /*3cac0*/  IADD3 R40, P2, PT, R40, R77, RZ ;  /* 0x0000004d28287210 */ /* 0x000fe40007f5e0ff */
[----:B------:R-:W-:Y:S02]  /*3cad0*/  LOP3.LUT R15, R12, R21, RZ, 0x3c, !PT ;  /* 0x000000150c0f7212 */ /* 0x000fe400078e3cff */
[----:B------:R-:W-:Y:S02]  /*3cae0*/  LOP3.LUT R41, R14, R57, RZ, 0x3c, !PT ;  /* 0x000000390e297212 */ /* 0x000fe400078e3cff */
[----:B------:R-:W-:Y:S02]  /*3caf0*/  LOP3.LUT R50, R24, R59, RZ, 0x3c, !PT ;  /* 0x0000003b18327212 */ /* 0x000fe400078e3cff */
[----:B------:R-:W-:Y:S01]  /*3cb00*/  IADD3.X R83, PT, PT, R86, R55, R69, P0, P1 ;  /* 0x0000003756537210 */ /* 0x000fe200007e2445 */
[----:B------:R-:W-:Y:S01]  /*3cb10*/  IMAD.X R15, R15, 0x1, R79, P2 ;  /* 0x000000010f0f7824 */ /* 0x000fe200010e064f */
[----:B------:R-:W-:-:S02]  /*3cb20*/  IADD3 R41, P2, PT, R41, R48, RZ ;  /* 0x0000003029297210 */ /* 0x000fc40007f5e0ff */
[----:B------:R-:W-:Y:S02]  /*3cb30*/  IADD3 R45, P3, PT, R50, R17, RZ ;  /* 0x00000011322d7210 */ /* 0x000fe40007f7e0ff */
[----:B------:R-:W-:Y:S02]  /*3cb40*/  LOP3.LUT R48, R80, R19, R86, 0x96, !PT ;  /* 0x0000001350307212 */ /* 0x000fe400078e9656 */
        /* <DEDUP_REMOVED lines=14> */
[----:B------:R-:W-:Y:S02]  /*3cc30*/  LOP3.LUT R51, R42, R45, RZ, 0x3c, !PT ;  /* 0x0000002d2a337212 */ /* 0x000fe400078e3cff */
[----:B------:R-:W-:Y:S01]  /*3cc40*/  LOP3.LUT R48, R49, R50, RZ, 0x3c, !PT ;  /* 0x0000003231307212 */ /* 0x000fe200078e3cff */
[----:B------:R-:W-:Y:S01]  /*3cc50*/  IMAD.X R16, R18, 0x1, R25, P0 ;  /* 0x0000000112107824 */ /* 0x000fe200000e0619 */
[----:B------:R-:W-:Y:S02]  /*3cc60*/  SHF.L.W.U32.HI R49, R82, 0x8, R53 ;  /* 0x0000000852317819 */ /* 0x000fe40000010e35 */
[----:B------:R-:W-:Y:S02]  /*3cc70*/  SHF.L.W.U32.HI R44, R48, 0x8, R51 ;  /* 0x00000008302c7819 */ /* 0x000fe40000010e33 */
[----:B------:R-:W-:Y:S02]  /*3cc80*/  IADD3 R88, P0, P1, R21, R46, R70 ;  /* 0x0000002e15587210 */ /* 0x000fe4000791e046 */
[----:B------:R-:W-:-:S02]  /*3cc90*/  SHF.L.W.U32.HI R51, R51, 0x8, R48 ;  /* 0x0000000833337819 */ /* 0x000fc40000010e30 */
[----:B------:R-:W-:Y:S02]  /*3cca0*/  SHF.L.W.U32.HI R42, R53, 0x8, R82 ;  /* 0x00000008352a7819 */ /* 0x000fe40000010e52 */
[----:B------:R-:W-:Y:S02]  /*3ccb0*/  IADD3 R25, P2, P3, R43, R49, R72 ;  /* 0x000000312b197210 */ /* 0x000fe40007b5e048 */
[----:B------:R-:W-:Y:S02]  /*3ccc0*/  IADD3.X R89, PT, PT, R54, R47, R71, P0, P1 ;  /* 0x0000002f36597210 */ /* 0x000fe400007e2447 */
[----:B------:R-:W-:Y:S02]  /*3ccd0*/  IADD3 R77, P0, P1, R23, R51, R74 ;  /* 0x00000033174d7210 */ /* 0x000fe4000791e04a */
[----:B------:R-:W-:Y:S02]  /*3cce0*/  LOP3.LUT R13, R88, R13, R54, 0x96, !PT ;  /* 0x0000000d580d7212 */ /* 0x000fe400078e9636 */
[----:B------:R-:W-:-:S02]  /*3ccf0*/  IADD3.X R79, PT, PT, R57, R42, R73, P2, P3 ;  /* 0x0000002a394f7210 */ /* 0x000fc400017e6449 */
[----:B------:R-:W-:Y:S02]  /*3cd00*/  LOP3.LUT R12, R89, R12, R21, 0x96, !PT ;  /* 0x0000000c590c7212 */ /* 0x000fe400078e9615 */
[----:B------:R-:W-:Y:S02]  /*3cd10*/  IADD3.X R85, PT, PT, R59, R44, R75, P0, P1 ;  /* 0x0000002c3b557210 */ /* 0x000fe400007e244b */
[----:B------:R-:W-:Y:S02]  /*3cd20*/  LOP3.LUT R43, R79, R22, R43, 0x96, !PT ;  /* 0x000000164f2b7212 */ /* 0x000fe400078e962b */
[----:B------:R-:W-:Y:S02]  /*3cd30*/  SHF.L.W.U32.HI R94, R12, 0x10, R13 ;  /* 0x000000100c5e7819 */ /* 0x000fe40000010e0d */
[----:B------:R-:W-:Y:S02]  /*3cd40*/  SHF.L.W.U32.HI R93, R13, 0x10, R12 ;  /* 0x000000100d5d7819 */ /* 0x000fe40000010e0c */
[----:B------:R-:W-:-:S02]  /*3cd50*/  LOP3.LUT R22, R77, R24, R59, 0x96, !PT ;  /* 0x000000184d167212 */ /* 0x000fc400078e963b */
[----:B------:R-:W-:Y:S02]  /*3cd60*/  LOP3.LUT R13, R85, R20, R23, 0x96, !PT ;  /* 0x00000014550d7212 */ /* 0x000fe400078e9617 */
[----:B------:R-:W-:Y:S02]  /*3cd70*/  LOP3.LUT R14, R25, R14, R57, 0x96, !PT ;  /* 0x0000000e190e7212 */ /* 0x000fe400078e9639 */
[----:B------:R-:W-:Y:S02]  /*3cd80*/  SHF.L.W.U32.HI R23, R13, 0x10, R22 ;  /* 0x000000100d177819 */ /* 0x000fe40000010e16 */
[----:B------:R-:W-:Y:S02]  /*3cd90*/  SHF.L.W.U32.HI R90, R14, 0x10, R43 ;  /* 0x000000100e5a7819 */ /* 0x000fe40000010e2b */
[----:B------:R-:W-:Y:S02]  /*3cda0*/  SHF.L.W.U32.HI R22, R22, 0x10, R13 ;  /* 0x0000001016167819 */ /* 0x000fe40000010e0d */
[----:B------:R-:W-:-:S02]  /*3cdb0*/  ISETP.NE.AND P0, PT, R100, 0xc, PT ;  /* 0x0000000c6400780c */ /* 0x000fc40003f05270 */
[----:B------:R-:W-:Y:S02]  /*3cdc0*/  SHF.L.W.U32.HI R92, R43, 0x10, R14 ;  /* 0x000000102b5c7819 */ /* 0x000fe40000010e0e */
[----:B------:R-:W-:Y:S02]  /*3cdd0*/  IADD3 R21, P1, PT, R93, R40, RZ ;  /* 0x000000285d157210 */ /* 0x000fe40007f3e0ff */
        /* <DEDUP_REMOVED lines=44> */
.L_x_220:
        /* <DEDUP_REMOVED lines=20> */
.L_x_219:
[----:B------:R-:W-:Y:S05]  /*3d1e0*/  BSYNC.RECONVERGENT B1 ;  /* 0x0000000000017941 */ /* 0x000fea0003800200 */
.L_x_218:
        /* <DEDUP_REMOVED lines=8> */
[----:B------:R-:W-:Y:S01]  /*3d270*/  IMAD.MOV.U32 R18, RZ, RZ, RZ ;  /* 0x000000ffff127224 */ /* 0x000fe200078e00ff */
[----:B------:R-:W-:Y:S01]  /*3d280*/  LOP3.LUT R11, R108, 0xfc, RZ, 0xc0, !PT ;  /* 0x000000fc6c0b7812 */ /* 0x000fe200078ec0ff */
[----:B------:R-:W-:Y:S02]  /*3d290*/  IMAD.MOV.U32 R10, RZ, RZ, RZ ;  /* 0x000000ffff0a7224 */ /* 0x000fe400078e00ff */
[----:B------:R-:W-:-:S07]  /*3d2a0*/  IMAD.MOV.U32 R17, RZ, RZ, RZ ;  /* 0x000000ffff117224 */ /* 0x000fce00078e00ff */
.L_x_225:
[----:B------:R-:W-:-:S05]  /*3d2b0*/  IADD3 R16, PT, PT, R1, R62, R10 ;  /* 0x0000003e01107210 */ /* 0x000fca0007ffe00a */
[----:B01----:R-:W2:Y:S04]  /*3d2c0*/  LDL.U8 R12, [R16+0x3443] ;  /* 0x00344300100c7983 */ /* 0x003ea80000100000 */
        /* <DEDUP_REMOVED lines=13> */
.L_x_224:
[----:B------:R-:W-:Y:S05]  /*3d3a0*/  BSYNC.RECONVERGENT B1 ;  /* 0x0000000000017941 */ /* 0x000fea0003800200 */
.L_x_223:
        /* <DEDUP_REMOVED lines=12> */
[----:B------:R-:W-:Y:S05]  /*3d470*/  @!P0 BRA `(.L_x_211) ;  /* 0x0000000000088947 */ /* 0x000fea0003800000 */
[----:B---3--:R-:W2:Y:S04]  /*3d480*/  LDL.U8 R10, [R62+0x3442] ;  /* 0x003442003e0a7983 */ /* 0x008ea80000100000 */
[----:B--2---:R4:W-:Y:S02]  /*3d490*/  STL.U8 [R11+0x3512], R10 ;  /* 0x0035120a0b007387 */ /* 0x0049e40000100000 */
.L_x_211:
[----:B------:R-:W-:Y:S05]  /*3d4a0*/  BSYNC.RECONVERGENT B0 ;  /* 0x0000000000007941 */ /* 0x000fea0003800200 */
.L_x_209:
[----:B--234-:R-:W-:Y:S01]  /*3d4b0*/  IADD3 R10, P0, PT, R6, 0x8, RZ ;  /* 0x00000008060a7810 */ /* 0x01cfe20007f1e0ff */
[----:B------:R2:W-:Y:S01]  /*3d4c0*/  STL.64 [R1+0x3590], R108 ;  /* 0x0035906c01007387 */ /* 0x0005e20000100a00 */
[----:B------:R-:W-:Y:S01]  /*3d4d0*/  IADD3 R6, P1, PT, R4, 0x8, RZ ;  /* 0x0000000804067810 */ /* 0x000fe20007f3e0ff */
[----:B------:R-:W-:Y:S02]  /*3d4e0*/  BSSY.RECONVERGENT B0, `(.L_x_226) ;  /* 0x0000512000007945 */ /* 0x000fe40003800200 */
[----:B------:R-:W-:Y:S01]  /*3d4f0*/  IMAD.X R11, RZ, RZ, R7, P0 ;  /* 0x000000ffff0b7224 */ /* 0x000fe200000e0607 */
[----:B------:R-:W-:Y:S01]  /*3d500*/  ISETP.GT.U32.AND P0, PT, R6, 0x80, PT ;  /* 0x000000800600780c */ /* 0x000fe20003f04070 */
[----:B------:R-:W-:-:S03]  /*3d510*/  IMAD.X R6, RZ, RZ, R5, P1 ;  /* 0x000000ffff067224 */ /* 0x000fc600008e0605 */
[----:B------:R2:W-:Y:S02]  /*3d520*/  STL.64 [R1+0x3668], R10 ;  /* 0x0036680a01007387 */ /* 0x0005e40000100a00 */
[----:B------:R-:W-:-:S13]  /*3d530*/  ISETP.GT.U32.AND.EX P0, PT, R6, RZ, PT, P0 ;  /* 0x000000ff0600720c */ /* 0x000fda0003f04100 */
[----:B--2---:R-:W-:Y:S05]  /*3d540*/  @P0 BRA `(.L_x_227) ;  /* 0x00000000006c0947 */ /* 0x004fea0003800000 */
[----:B------:R-:W-:-:S05]  /*3d550*/  IMAD.IADD R7, R1, 0x1, R4 ;  /* 0x0000000101077824 */ /* 0x000fca00078e0204 */
[----:B------:R2:W-:Y:S04]  /*3d560*/  STL.U8 [R7+0x35e0], R8 ;  /* 0x0035e00807007387 */ /* 0x0005e80000100000 */
[----:B------:R-:W3:Y:S02]  /*3d570*/  LDL R4, [R1+0x3660] ;  /* 0x0036600001047983 */ /* 0x000ee40000100800 */
[----:B---3--:R-:W-:-:S05]  /*3d580*/  IMAD.IADD R5, R1, 0x1, R4 ;  /* 0x0000000101057824 */ /* 0x008fca00078e0204 */
[----:B------:R-:W-:Y:S04]  /*3d590*/  STL.U8 [R5+0x35e1], R60 ;  /* 0x0035e13c05007387 */ /* 0x000fe80000100000 */
[----:B------:R-:W3:Y:S02]  /*3d5a0*/  LDL R4, [R1+0x3660] ;  /* 0x0036600001047983 */ /* 0x000ee40000100800 */
[----:B---3--:R-:W-:-:S05]  /*3d5b0*/  IMAD.IADD R6, R1, 0x1, R4 ;  /* 0x0000000101067824 */ /* 0x008fca00078e0204 */
[----:B------:R3:W-:Y:S04]  /*3d5c0*/  STL.U8 [R6+0x35e2], R61 ;  /* 0x0035e23d06007387 */ /* 0x0007e80000100000 */
[----:B------:R-:W4:Y:S02]  /*3d5d0*/  LDL R4, [R1+0x3660] ;  /* 0x0036600001047983 */ /* 0x000f240000100800 */
[----:B----4-:R-:W-:-:S05]  /*3d5e0*/  IMAD.IADD R10, R1, 0x1, R4 ;  /* 0x00000001010a7824 */ /* 0x010fca00078e0204 */
[----:B------:R4:W-:Y:S04]  /*3d5f0*/  STL.U8 [R10+0x35e3], R63 ;  /* 0x0035e33f0a007387 */ /* 0x0009e80000100000 */
        /* <DEDUP_REMOVED lines=9> */
[----:B------:R-:W2:Y:S02]  /*3d690*/  LDL R4, [R1+0x3660] ;  /* 0x0036600001047983 */ /* 0x000ea40000100800 */
[----:B--2---:R-:W-:-:S05]  /*3d6a0*/  IMAD.IADD R7, R1, 0x1, R4 ;  /* 0x0000000101077824 */ /* 0x004fca00078e0204 */
[----:B------:R4:W-:Y:S04]  /*3d6b0*/  STL.U8 [R7+0x35e7], R66 ;  /* 0x0035e74207007387 */ /* 0x0009e80000100000 */
[----:B------:R-:W0:Y:S02]  /*3d6c0*/  LDL.64 R4, [R1+0x3660] ;  /* 0x0036600001047983 */ /* 0x000e240000100a00 */
[----:B01----:R-:W-:-:S05]  /*3d6d0*/  IADD3 R12, P0, PT, R4, 0x8, RZ ;  /* 0x00000008040c7810 */ /* 0x003fca0007f1e0ff */
[----:B------:R-:W-:Y:S01]  /*3d6e0*/  IMAD.X R13, RZ, RZ, R5, P0 ;  /* 0x000000ffff0d7224 */ /* 0x000fe200000e0605 */
[----:B----4-:R-:W-:Y:S07]  /*3d6f0*/  BRA `(.L_x_228) ;  /* 0x0000004c00c07947 */ /* 0x010fee0003800000 */
.L_x_227:
        /* <DEDUP_REMOVED lines=9> */
[----:B01----:R-:W-:Y:S01]  /*3d790*/  IMAD.MOV.U32 R15, RZ, RZ, RZ ;  /* 0x000000ffff0f7224 */ /* 0x003fe200078e00ff */
        /* <DEDUP_REMOVED lines=9> */
.L_x_233:
        /* <DEDUP_REMOVED lines=23> */
.L_x_232:
[----:B------:R-:W-:Y:S05]  /*3d9a0*/  BSYNC.RECONVERGENT B2 ;  /* 0x0000000000027941 */ /* 0x000fea0003800200 */
.L_x_231:
        /* <DEDUP_REMOVED lines=9> */
[----:B------:R-:W3:Y:S04]  /*3da40*/  LDL R8, [R1+0x3660] ;  /* 0x0036600001087983 */ /* 0x000ee80000100800 */
[----:B--2---:R-:W2:Y:S01]  /*3da50*/  LDL.U8 R6, [R10+0x3441] ;  /* 0x003441000a067983 */ /* 0x004ea20000100000 */
[----:B------:R-:W-:-:S04]  /*3da60*/  ISETP.NE.U32.AND P0, PT, R17, 0x2, PT ;  /* 0x000000021100780c */ /* 0x000fc80003f05070 */
[----:B------:R-:W-:Y:S02]  /*3da70*/  ISETP.NE.AND.EX P0, PT, RZ, RZ, PT, P0 ;  /* 0x000000ffff00720c */ /* 0x000fe40003f05300 */
[----:B---3--:R-:W-:-:S05]  /*3da80*/  IADD3 R9, PT, PT, R1, R8, R15 ;  /* 0x0000000801097210 */ /* 0x008fca0007ffe00f */
[----:B--2---:R3:W-:Y:S06]  /*3da90*/  STL.U8 [R9+0x35e1], R6 ;  /* 0x0035e10609007387 */ /* 0x0047ec0000100000 */
[----:B------:R-:W2:Y:S04]  /*3daa0*/  @P0 LDL R8, [R1+0x3660] ;  /* 0x0036600001080983 */ /* 0x000ea80000100800 */
[----:B------:R-:W4:Y:S01]  /*3dab0*/  @P0 LDL.U8 R7, [R10+0x3442] ;  /* 0x003442000a070983 */ /* 0x000f220000100000 */
[----:B--2---:R-:W-:-:S05]  /*3dac0*/  @P0 IADD3 R8, PT, PT, R1, R8, R15 ;  /* 0x0000000801080210 */ /* 0x004fca0007ffe00f */
[----:B----4-:R3:W-:Y:S02]  /*3dad0*/  @P0 STL.U8 [R8+0x35e2], R7 ;  /* 0x0035e20708000387 */ /* 0x0107e40000100000 */
.L_x_230:
[----:B------:R-:W-:Y:S05]  /*3dae0*/  BSYNC.RECONVERGENT B1 ;  /* 0x0000000000017941 */ /* 0x000fea0003800200 */
.L_x_229:
[----:B------:R-:W4:Y:S01]  /*3daf0*/  LDL.128 R56, [R1+0x35e0] ;  /* 0x0035e00001387983 */ /* 0x000f220000100c00 */
[----:B------:R-:W5:Y:S03]  /*3db00*/  LDCU.64 UR14, c[0x3][0x18] ;  /* 0x00c00300ff0e77ac */ /* 0x000f660008000a00 */
[----:B------:R-:W5:Y:S01]  /*3db10*/  LDL.128 R52, [R1+0x35f0] ;  /* 0x0035f00001347983 */ /* 0x000f620000100c00 */
        /* <DEDUP_REMOVED lines=13> */
[----:B--23--:R-:W2:Y:S04]  /*3dbf0*/  LDL.64 R6, [R1+0x3668] ;  /* 0x0036680001067983 */ /* 0x00cea80000100a00 */
[----:B------:R-:W3:Y:S04]  /*3dc00*/  LDL.128 R20, [R1+0x35a0] ;  /* 0x0035a00001147983 */ /* 0x000ee80000100c00 */
[----:B------:R-:W2:Y:S04]  /*3dc10*/  LDL.128 R16, [R1+0x35b0] ;  /* 0x0035b00001107983 */ /* 0x000ea80000100c00 */
[----:B01----:R-:W2:Y:S04]  /*3dc20*/  LDL.128 R12, [R1+0x35c0] ;  /* 0x0035c000010c7983 */ /* 0x003ea80000100c00 */
[----:B------:R-:W2:Y:S01]  /*3dc30*/  LDL.128 R8, [R1+0x35d0] ;  /* 0x0035d00001087983 */ /* 0x000ea20000100c00 */
[----:B------:R-:W-:Y:S01]  /*3dc40*/  IMAD.U32 R97, RZ, RZ, UR28 ;  /* 0x0000001cff617e24 */ /* 0x000fe2000f8e00ff */
[----:B------:R-:W-:Y:S01]  /*3dc50*/  UMOV UR5, URZ ;  /* 0x000000ff00057c82 */ /* 0x000fe20008000000 */
[----:B------:R-:W-:Y:S01]  /*3dc60*/  IMAD.U32 R95, RZ, RZ, UR29 ;  /* 0x0000001dff5f7e24 */ /* 0x000fe2000f8e00ff */
[----:B----4-:R-:W-:-:S02]  /*3dc70*/  PRMT R25, R57, 0x7771, RZ ;  /* 0x0000777139197816 */ /* 0x010fc400000000ff */
        /* <DEDUP_REMOVED lines=13> */
[----:B------:R-:W-:Y:S02]  /*3dd50*/  PRMT R59, R59, 0x7773, RZ ;  /* 0x000077733b3b7816 */ /* 0x000fe400000000ff */
[----:B------:R-:W-:Y:S01]  /*3dd60*/  LOP3.LUT R60, R62, 0xff0000, R25, 0xf8, !PT ;  /* 0x00ff00003e3c7812 */ /* 0x000fe200078ef819 */
[----:B------:R-:W-:Y:S01]  /*3dd70*/  IMAD.MOV.U32 R62, RZ, RZ, R58 ;  /* 0x000000ffff3e7224 */ /* 0x000fe200078e003a */
[----:B-----5:R-:W-:Y:S01]  /*3dd80*/  PRMT R25, R53, 0x7771, RZ ;  /* 0x0000777135197816 */ /* 0x020fe200000000ff */
[----:B------:R-:W-:Y:S01]  /*3dd90*/  IMAD.SHL.U32 R59, R59, 0x1000000, RZ ;  /* 0x010000003b3b7824 */ /* 0x000fe200078e00ff */
[----:B------:R-:W-:-:S02]  /*3dda0*/  PRMT R57, R57, 0x7773, RZ ;  /* 0x0000777339397816 */ /* 0x000fc400000000ff */
[----:B------:R-:W-:Y:S01]  /*3ddb0*/  LOP3.LUT R26, R26, 0xff0000, R27, 0xf8, !PT ;  /* 0x00ff00001a1a7812 */ /* 0x000fe200078ef81b */
[----:B------:R-:W-:Y:S01]  /*3ddc0*/  IMAD.SHL.U32 R25, R25, 0x100, RZ ;  /* 0x0000010019197824 */ /* 0x000fe200078e00ff */
[----:B------:R-:W-:Y:S01]  /*3ddd0*/  PRMT R27, R55, 0x7771, RZ ;  /* 0x00007771371b7816 */ /* 0x000fe200000000ff */
[----:B------:R-:W-:Y:S01]  /*3dde0*/  IMAD.SHL.U32 R57, R57, 0x1000000, RZ ;  /* 0x0100000039397824 */ /* 0x000fe200078e00ff */
[----:B------:R-:W-:Y:S02]  /*3ddf0*/  LOP3.LUT R63, R59, R26, RZ, 0xfc, !PT ;  /* 0x0000001a3b3f7212 */ /* 0x000fe400078efcff */
[----:B------:R-:W-:Y:S01]  /*3de00*/  LOP3.LUT R59, R25, 0xff00, RZ, 0xc0, !PT ;  /* 0x0000ff00193b7812 */ /* 0x000fe200078ec0ff */
[----:B------:R-:W-:Y:S01]  /*3de10*/  IMAD.SHL.U32 R27, R27, 0x100, RZ ;  /* 0x000001001b1b7824 */ /* 0x000fe200078e00ff */
[C---:B------:R-:W-:Y:S01]  /*3de20*/  PRMT R25, R53.reuse, 0x7772, RZ ;  /* 0x0000777235197816 */ /* 0x040fe200000000ff */
[----:B---3--:R-:W-:Y:S01]  /*3de30*/  IMAD.MOV.U32 R85, RZ, RZ, R22 ;  /* 0x000000ffff557224 */ /* 0x008fe200078e0016 */
[----:B------:R-:W-:Y:S01]  /*3de40*/  PRMT R26, R53, 0x7770, RZ ;  /* 0x00007770351a7816 */ /* 0x000fe200000000ff */
[----:B------:R-:W-:Y:S01]  /*3de50*/  IMAD.MOV.U32 R83, RZ, RZ, R23 ;  /* 0x000000ffff537224 */ /* 0x000fe200078e0017 */
[----:B------:R-:W-:Y:S01]  /*3de60*/  LOP3.LUT R61, R57, R60, RZ, 0xfc, !PT ;  /* 0x0000003c393d7212 */ /* 0x000fe200078efcff */
[----:B------:R-:W-:Y:S01]  /*3de70*/  IMAD.U32 R25, R25, 0x10000, RZ ;  /* 0x0001000019197824 */ /* 0x000fe200078e00ff */
[----:B------:R-:W-:Y:S01]  /*3de80*/  LOP3.LUT R57, R27, 0xff00, RZ, 0xc0, !PT ;  /* 0x0000ff001b397812 */ /* 0x000fe200078ec0ff */
[----:B------:R-:W-:Y:S01]  /*3de90*/  IMAD.MOV.U32 R60, RZ, RZ, R56 ;  /* 0x000000ffff3c7224 */ /* 0x000fe200078e0038 */
[----:B------:R-:W-:Y:S01]  /*3dea0*/  PRMT R27, R55, 0x7772, RZ ;  /* 0x00007772371b7816 */ /* 0x000fe200000000ff */
[----:B------:R-:W-:Y:S01]  /*3deb0*/  IMAD.MOV.U32 R79, RZ, RZ, R20 ;  /* 0x000000ffff4f7224 */ /* 0x000fe200078e0014 */
[----:B------:R-:W-:Y:S01]  /*3dec0*/  LOP3.LUT R26, R59, 0xff, R26, 0xf8, !PT ;  /* 0x000000ff3b1a7812 */ /* 0x000fe200078ef81a */
[----:B------:R-:W-:Y:S01]  /*3ded0*/  IMAD.MOV.U32 R81, RZ, RZ, R21 ;  /* 0x000000ffff517224 */ /* 0x000fe200078e0015 */
[----:B------:R-:W-:Y:S01]  /*3dee0*/  PRMT R56, R55, 0x7770, RZ ;  /* 0x0000777037387816 */ /* 0x000fe200000000ff */
[----:B------:R-:W-:Y:S01]  /*3def0*/  IMAD.U32 R27, R27, 0x10000, RZ ;  /* 0x000100001b1b7824 */ /* 0x000fe200078e00ff */
[----:B------:R-:W-:Y:S01]  /*3df00*/  PRMT R55, R55, 0x7773, RZ ;  /* 0x0000777337377816 */ /* 0x000fe200000000ff */
[----:B------:R-:W-:Y:S01]  /*3df10*/  STL.128 [R1], R60 ;  /* 0x0000003c01007387 */ /* 0x000fe20000100c00 */
[----:B------:R-:W-:Y:S01]  /*3df20*/  LOP3.LUT R58, R26, 0xff0000, R25, 0xf8, !PT ;  /* 0x00ff00001a3a7812 */ /* 0x000fe200078ef819 */
[----:B--2---:R-:W-:Y:S01]  /*3df30*/  IMAD.MOV.U32 R93, RZ, RZ, R18 ;  /* 0x000000ffff5d7224 */ /* 0x004fe200078e0012 */
[----:B------:R-:W-:Y:S01]  /*3df40*/  PRMT R25, R29, 0x7771, RZ ;  /* 0x000077711d197816 */ /* 0x000fe200000000ff */
[----:B------:R-:W-:Y:S01]  /*3df50*/  IMAD.SHL.U32 R55, R55, 0x1000000, RZ ;  /* 0x0100000037377824 */ /* 0x000fe200078e00ff */
[----:B------:R-:W-:Y:S01]  /*3df60*/  LOP3.LUT R56, R57, 0xff, R56, 0xf8, !PT ;  /* 0x000000ff39387812 */ /* 0x000fe200078ef838 */
[----:B------:R-:W-:Y:S01]  /*3df70*/  IMAD.MOV.U32 R87, RZ, RZ, R19 ;  /* 0x000000ffff577224 */ /* 0x000fe200078e0013 */
[----:B------:R-:W-:Y:S01]  /*3df80*/  PRMT R26, R31, 0x7771, RZ ;  /* 0x000077711f1a7816 */ /* 0x000fe200000000ff */
[----:B------:R-:W-:Y:S01]  /*3df90*/  IMAD.SHL.U32 R25, R25, 0x100, RZ ;  /* 0x0000010019197824 */ /* 0x000fe200078e00ff */
[----:B------:R-:W-:Y:S01]  /*3dfa0*/  PRMT R53, R53, 0x7773, RZ ;  /* 0x0000777335357816 */ /* 0x000fe200000000ff */
[----:B------:R-:W-:Y:S01]  /*3dfb0*/  IMAD.MOV.U32 R89, RZ, RZ, R16 ;  /* 0x000000ffff597224 */ /* 0x000fe200078e0010 */
[----:B------:R-:W-:Y:S01]  /*3dfc0*/  LOP3.LUT R56, R56, 0xff0000, R27, 0xf8, !PT ;  /* 0x00ff000038387812 */ /* 0x000fe200078ef81b */
[----:B------:R-:W-:Y:S01]  /*3dfd0*/  IMAD.SHL.U32 R27, R26, 0x100, RZ ;  /* 0x000001001a1b7824 */ /* 0x000fe200078e00ff */
[----:B------:R-:W-:Y:S01]  /*3dfe0*/  PRMT R26, R29, 0x7770, RZ ;  /* 0x000077701d1a7816 */ /* 0x000fe200000000ff */
[----:B------:R-:W-:Y:S01]  /*3dff0*/  IMAD.SHL.U32 R53, R53, 0x1000000, RZ ;  /* 0x0100000035357824 */ /* 0x000fe200078e00ff */
[----:B------:R-:W-:Y:S01]  /*3e000*/  LOP3.LUT R57, R55, R56, RZ, 0xfc, !PT ;  /* 0x0000003837397212 */ /* 0x000fe200078efcff */
[----:B------:R-:W-:Y:S01]  /*3e010*/  IMAD.MOV.U32 R91, RZ, RZ, R17 ;  /* 0x000000ffff5b7224 */ /* 0x000fe200078e0011 */
[----:B------:R-:W-:Y:S01]  /*3e020*/  LOP3.LUT R55, R25, 0xff00, RZ, 0xc0, !PT ;  /* 0x0000ff0019377812 */ /* 0x000fe200078ec0ff */
[----:B------:R-:W-:Y:S01]  /*3e030*/  IMAD.MOV.U32 R68, RZ, RZ, R12 ;  /* 0x000000ffff447224 */ /* 0x000fe200078e000c */
[----:B------:R-:W-:Y:S01]  /*3e040*/  LOP3.LUT R56, R27, 0xff00, RZ, 0xc0, !PT ;  /* 0x0000ff001b387812 */ /* 0x000fe200078ec0ff */
[----:B------:R-:W-:Y:S01]  /*3e050*/  IMAD.MOV.U32 R69, RZ, RZ, R13 ;  /* 0x000000ffff457224 */ /* 0x000fe200078e000d */
[----:B------:R-:W-:Y:S01]  /*3e060*/  PRMT R25, R29, 0x7772, RZ ;  /* 0x000077721d197816 */ /* 0x000fe200000000ff */
[----:B------:R-:W-:Y:S01]  /*3e070*/  IMAD.MOV.U32 R64, RZ, RZ, R10 ;  /* 0x000000ffff407224 */ /* 0x000fe200078e000a */
[----:B------:R-:W-:Y:S01]  /*3e080*/  PRMT R27, R31, 0x7772, RZ ;  /* 0x000077721f1b7816 */ /* 0x000fe200000000ff */
[----:B------:R-:W-:Y:S01]  /*3e090*/  IMAD.MOV.U32 R65, RZ, RZ, R11 ;  /* 0x000000ffff417224 */ /* 0x000fe200078e000b */
[----:B------:R-:W-:Y:S01]  /*3e0a0*/  LOP3.LUT R59, R53, R58, RZ, 0xfc, !PT ;  /* 0x0000003a353b7212 */ /* 0x000fe200078efcff */
[----:B------:R-:W-:Y:S01]  /*3e0b0*/  IMAD.U32 R25, R25, 0x10000, RZ ;  /* 0x0001000019197824 */ /* 0x000fe200078e00ff */
[----:B------:R-:W-:Y:S01]  /*3e0c0*/  PRMT R53, R31, 0x7770, RZ ;  /* 0x000077701f357816 */ /* 0x000fe200000000ff */
[----:B------:R-:W-:Y:S01]  /*3e0d0*/  IMAD.U32 R27, R27, 0x10000, RZ ;  /* 0x000100001b1b7824 */ /* 0x000fe200078e00ff */
[----:B------:R-:W-:-:S02]  /*3e0e0*/  PRMT R31, R31, 0x7773, RZ ;  /* 0x000077731f1f7816 */ /* 0x000fc400000000ff */
[----:B------:R-:W-:Y:S01]  /*3e0f0*/  LOP3.LUT R58, R55, 0xff, R26, 0xf8, !PT ;  /* 0x000000ff373a7812 */ /* 0x000fe200078ef81a */
[----:B------:R-:W-:Y:S01]  /*3e100*/  IMAD.MOV.U32 R55, RZ, RZ, R57 ;  /* 0x000000ffff377224 */ /* 0x000fe200078e0039 */
[----:B------:R-:W-:Y:S01]  /*3e110*/  LOP3.LUT R26, R56, 0xff, R53, 0xf8, !PT ;  /* 0x000000ff381a7812 */ /* 0x000fe200078ef835 */
[----:B------:R-:W-:Y:S01]  /*3e120*/  IMAD.SHL.U32 R31, R31, 0x1000000, RZ ;  /* 0x010000001f1f7824 */ /* 0x000fe200078e00ff */
[----:B------:R-:W-:Y:S01]  /*3e130*/  LOP3.LUT R56, R58, 0xff0000, R25, 0xf8, !PT ;  /* 0x00ff00003a387812 */ /* 0x000fe200078ef819 */
[----:B------:R-:W-:Y:S01]  /*3e140*/  IMAD.MOV.U32 R53, RZ, RZ, R59 ;  /* 0x000000ffff357224 */ /* 0x000fe200078e003b */
[----:B------:R-:W-:Y:S02]  /*3e150*/  LOP3.LUT R26, R26, 0xff0000, R27, 0xf8, !PT ;  /* 0x00ff00001a1a7812 */ /* 0x000fe400078ef81b */
[----:B------:R-:W-:Y:S02]  /*3e160*/  PRMT R25, R33, 0x7771, RZ ;  /* 0x0000777121197816 */ /* 0x000fe400000000ff */
[----:B------:R-:W-:Y:S01]  /*3e170*/  PRMT R29, R29, 0x7773, RZ ;  /* 0x000077731d1d7816 */ /* 0x000fe200000000ff */
[----:B------:R0:W-:Y:S01]  /*3e180*/  STL.128 [R1+0x10], R52 ;  /* 0x0000103401007387 */ /* 0x0001e20000100c00 */
[----:B------:R-:W-:Y:S01]  /*3e190*/  LOP3.LUT R31, R31, R26, RZ, 0xfc, !PT ;  /* 0x0000001a1f1f7212 */ /* 0x000fe200078efcff */
[----:B------:R-:W-:Y:S01]  /*3e1a0*/  IMAD.SHL.U32 R25, R25, 0x100, RZ ;  /* 0x0000010019197824 */ /* 0x000fe200078e00ff */
[----:B------:R-:W-:Y:S01]  /*3e1b0*/  PRMT R26, R35, 0x7771, RZ ;  /* 0x00007771231a7816 */ /* 0x000fe200000000ff */
[----:B------:R-:W-:-:S04]  /*3e1c0*/  IMAD.SHL.U32 R29, R29, 0x1000000, RZ ;  /* 0x010000001d1d7824 */ /* 0x000fc800078e00ff */
[----:B------:R-:W-:Y:S01]  /*3e1d0*/  IMAD.SHL.U32 R27, R26, 0x100, RZ ;  /* 0x000001001a1b7824 */ /* 0x000fe200078e00ff */
[----:B------:R-:W-:Y:S02]  /*3e1e0*/  LOP3.LUT R29, R29, R56, RZ, 0xfc, !PT ;  /* 0x000000381d1d7212 */ /* 0x000fe400078efcff */
[----:B------:R-:W-:Y:S01]  /*3e1f0*/  PRMT R26, R33, 0x7770, RZ ;  /* 0x00007770211a7816 */ /* 0x000fe200000000ff */
[----:B0-----:R-:W-:Y:S01]  /*3e200*/  IMAD.MOV.U32 R55, RZ, RZ, R31 ;  /* 0x000000ffff377224 */ /* 0x001fe200078e001f */
[----:B------:R-:W-:Y:S01]  /*3e210*/  LOP3.LUT R31, R25, 0xff00, RZ, 0xc0, !PT ;  /* 0x0000ff00191f7812 */ /* 0x000fe200078ec0ff */
[----:B------:R-:W-:Y:S01]  /*3e220*/  IMAD.MOV.U32 R53, RZ, RZ, R29 ;  /* 0x000000ffff357224 */ /* 0x000fe200078e001d */
[----:B------:R-:W-:Y:S01]  /*3e230*/  PRMT R25, R33, 0x7772, RZ ;  /* 0x0000777221197816 */ /* 0x000fe200000000ff */
[----:B------:R-:W-:Y:S01]  /*3e240*/  IMAD.MOV.U32 R52, RZ, RZ, R28 ;  /* 0x000000ffff347224 */ /* 0x000fe200078e001c */
[----:B------:R-:W-:Y:S01]  /*3e250*/  LOP3.LUT R26, R31, 0xff, R26, 0xf8, !PT ;  /* 0x000000ff1f1a7812 */ /* 0x000fe200078ef81a */
[----:B------:R-:W-:Y:S01]  /*3e260*/  IMAD.MOV.U32 R54, RZ, RZ, R30 ;  /* 0x000000ffff367224 */ /* 0x000fe200078e001e */
[----:B------:R-:W-:Y:S01]  /*3e270*/  LOP3.LUT R29, R27, 0xff00, RZ, 0xc0, !PT ;  /* 0x0000ff001b1d7812 */ /* 0x000fe200078ec0ff */
[----:B------:R-:W-:Y:S01]  /*3e280*/  IMAD.U32 R25, R25, 0x10000, RZ ;  /* 0x0001000019197824 */ /* 0x000fe200078e00ff */
[----:B------:R-:W-:-:S02]  /*3e290*/  PRMT R27, R35, 0x7772, RZ ;  /* 0x00007772231b7816 */ /* 0x000fc400000000ff */
[----:B------:R-:W-:Y:S01]  /*3e2a0*/  PRMT R28, R35, 0x7770, RZ ;  /* 0x00007770231c7816 */ /* 0x000fe200000000ff */
[----:B------:R-:W-:Y:S01]  /*3e2b0*/  STL.128 [R1+0x20], R52 ;  /* 0x0000203401007387 */ /* 0x000fe20000100c00 */
[----:B------:R-:W-:Y:S01]  /*3e2c0*/  LOP3.LUT R30, R26, 0xff0000, R25, 0xf8, !PT ;  /* 0x00ff00001a1e7812 */ /* 0x000fe200078ef819 */
[----:B------:R-:W-:Y:S01]  /*3e2d0*/  IMAD.U32 R27, R27, 0x10000, RZ ;  /* 0x000100001b1b7824 */ /* 0x000fe200078e00ff */
[----:B------:R-:W-:Y:S02]  /*3e2e0*/  PRMT R25, R37, 0x7771, RZ ;  /* 0x0000777125197816 */ /* 0x000fe400000000ff */
[----:B------:R-:W-:Y:S02]  /*3e2f0*/  LOP3.LUT R28, R29, 0xff, R28, 0xf8, !PT ;  /* 0x000000ff1d1c7812 */ /* 0x000fe400078ef81c */
[----:B------:R-:W-:Y:S01]  /*3e300*/  PRMT R26, R39, 0x7771, RZ ;  /* 0x00007771271a7816 */ /* 0x000fe200000000ff */
[----:B------:R-:W-:Y:S01]  /*3e310*/  IMAD.SHL.U32 R25, R25, 0x100, RZ ;  /* 0x0000010019197824 */ /* 0x000fe200078e00ff */
[----:B------:R-:W-:-:S02]  /*3e320*/  PRMT R35, R35, 0x7773, RZ ;  /* 0x0000777323237816 */ /* 0x000fc400000000ff */
[----:B------:R-:W-:Y:S02]  /*3e330*/  PRMT R33, R33, 0x7773, RZ ;  /* 0x0000777321217816 */ /* 0x000fe400000000ff */
[----:B------:R-:W-:Y:S01]  /*3e340*/  LOP3.LUT R28, R28, 0xff0000, R27, 0xf8, !PT ;  /* 0x00ff00001c1c7812 */ /* 0x000fe200078ef81b */
[----:B------:R-:W-:Y:S01]  /*3e350*/  IMAD.SHL.U32 R27, R26, 0x100, RZ ;  /* 0x000001001a1b7824 */ /* 0x000fe200078e00ff */
[----:B------:R-:W-:Y:S01]  /*3e360*/  LOP3.LUT R31, R25, 0xff00, RZ, 0xc0, !PT ;  /* 0x0000ff00191f7812 */ /* 0x000fe200078ec0ff */
[----:B------:R-:W-:Y:S01]  /*3e370*/  IMAD.SHL.U32 R35, R35, 0x1000000, RZ ;  /* 0x0100000023237824 */ /* 0x000fe200078e00ff */
[----:B------:R-:W-:Y:S01]  /*3e380*/  PRMT R25, R37, 0x7772, RZ ;  /* 0x0000777225197816 */ /* 0x000fe200000000ff */
[----:B------:R-:W-:Y:S01]  /*3e390*/  IMAD.SHL.U32 R33, R33, 0x1000000, RZ ;  /* 0x0100000021217824 */ /* 0x000fe200078e00ff */
[----:B------:R-:W-:Y:S02]  /*3e3a0*/  PRMT R26, R37, 0x7770, RZ ;  /* 0x00007770251a7816 */ /* 0x000fe400000000ff */
[----:B------:R-:W-:Y:S01]  /*3e3b0*/  LOP3.LUT R29, R27, 0xff00, RZ, 0xc0, !PT ;  /* 0x0000ff001b1d7812 */ /* 0x000fe200078ec0ff */
[----:B------:R-:W-:Y:S01]  /*3e3c0*/  IMAD.U32 R25, R25, 0x10000, RZ ;  /* 0x0001000019197824 */ /* 0x000fe200078e00ff */
[----:B------:R-:W-:-:S02]  /*3e3d0*/  PRMT R27, R39, 0x7772, RZ ;  /* 0x00007772271b7816 */ /* 0x000fc400000000ff */
[----:B------:R-:W-:Y:S02]  /*3e3e0*/  LOP3.LUT R35, R35, R28, RZ, 0xfc, !PT ;  /* 0x0000001c23237212 */ /* 0x000fe400078efcff */
[----:B------:R-:W-:Y:S01]  /*3e3f0*/  LOP3.LUT R33, R33, R30, RZ, 0xfc, !PT ;  /* 0x0000001e21217212 */ /* 0x000fe200078efcff */
[----:B------:R-:W-:Y:S01]  /*3e400*/  IMAD.U32 R27, R27, 0x10000, RZ ;  /* 0x000100001b1b7824 */ /* 0x000fe200078e00ff */
[----:B------:R-:W-:Y:S02]  /*3e410*/  PRMT R28, R39, 0x7770, RZ ;  /* 0x00007770271c7816 */ /* 0x000fe400000000ff */
[----:B------:R-:W-:Y:S01]  /*3e420*/  LOP3.LUT R30, R31, 0xff, R26, 0xf8, !PT ;  /* 0x000000ff1f1e7812 */ /* 0x000fe200078ef81a */
[----:B------:R0:W-:Y:S01]  /*3e430*/  STL.128 [R1+0x30], R32 ;  /* 0x0000302001007387 */ /* 0x0001e20000100c00 */
[----:B------:R-:W-:Y:S02]  /*3e440*/  PRMT R39, R39, 0x7773, RZ ;  /* 0x0000777327277816 */ /* 0x000fe400000000ff */
[----:B------:R-:W-:-:S02]  /*3e450*/  LOP3.LUT R26, R29, 0xff, R28, 0xf8, !PT ;  /* 0x000000ff1d1a7812 */ /* 0x000fc400078ef81c */
[----:B------:R-:W-:Y:S01]  /*3e460*/  LOP3.LUT R28, R30, 0xff0000, R25, 0xf8, !PT ;  /* 0x00ff00001e1c7812 */ /* 0x000fe200078ef819 */
[----:B------:R-:W-:Y:S01]  /*3e470*/  IMAD.SHL.U32 R39, R39, 0x1000000, RZ ;  /* 0x0100000027277824 */ /* 0x000fe200078e00ff */
[----:B------:R-:W-:Y:S02]  /*3e480*/  PRMT R25, R41, 0x7771, RZ ;  /* 0x0000777129197816 */ /* 0x000fe400000000ff */
[----:B------:R-:W-:Y:S02]  /*3e490*/  LOP3.LUT R26, R26, 0xff0000, R27, 0xf8, !PT ;  /* 0x00ff00001a1a7812 */ /* 0x000fe400078ef81b */
[----:B------:R-:W-:Y:S01]  /*3e4a0*/  PRMT R37, R37, 0x7773, RZ ;  /* 0x0000777325257816 */ /* 0x000fe200000000ff */
[----:B------:R-:W-:Y:S01]  /*3e4b0*/  IMAD.SHL.U32 R25, R25, 0x100, RZ ;  /* 0x0000010019197824 */ /* 0x000fe200078e00ff */
[----:B------:R-:W-:Y:S02]  /*3e4c0*/  LOP3.LUT R39, R39, R26, RZ, 0xfc, !PT ;  /* 0x0000001a27277212 */ /* 0x000fe400078efcff */
[----:B------:R-:W-:Y:S01]  /*3e4d0*/  PRMT R26, R43, 0x7771, RZ ;  /* 0x000077712b1a7816 */ /* 0x000fe200000000ff */
[----:B------:R-:W-:Y:S01]  /*3e4e0*/  IMAD.SHL.U32 R37, R37, 0x1000000, RZ ;  /* 0x0100000025257824 */ /* 0x000fe200078e00ff */
[----:B------:R-:W-:Y:S01]  /*3e4f0*/  LOP3.LUT R31, R25, 0xff00, RZ, 0xc0, !PT ;  /* 0x0000ff00191f7812 */ /* 0x000fe200078ec0ff */
[----:B0-----:R-:W-:Y:S01]  /*3e500*/  IMAD.U32 R35, RZ, RZ, UR24 ;  /* 0x00000018ff237e24 */ /* 0x001fe2000f8e00ff */
[C---:B------:R-:W-:Y:S01]  /*3e510*/  PRMT R25, R41.reuse, 0x7772, RZ ;  /* 0x0000777229197816 */ /* 0x040fe200000000ff */
[----:B------:R-:W-:Y:S01]  /*3e520*/  IMAD.SHL.U32 R27, R26, 0x100, RZ ;  /* 0x000001001a1b7824 */ /* 0x000fe200078e00ff */
[----:B------:R-:W-:-:S02]  /*3e530*/  PRMT R26, R41, 0x7770, RZ ;  /* 0x00007770291a7816 */ /* 0x000fc400000000ff */
[----:B------:R-:W-:Y:S01]  /*3e540*/  LOP3.LUT R37, R37, R28, RZ, 0xfc, !PT ;  /* 0x0000001c25257212 */ /* 0x000fe200078efcff */
[----:B------:R-:W-:Y:S01]  /*3e550*/  IMAD.U32 R25, R25, 0x10000, RZ ;  /* 0x0001000019197824 */ /* 0x000fe200078e00ff */
[----:B------:R-:W-:Y:S02]  /*3e560*/  LOP3.LUT R26, R31, 0xff, R26, 0xf8, !PT ;  /* 0x000000ff1f1a7812 */ /* 0x000fe400078ef81a */
[----:B------:R-:W-:Y:S01]  /*3e570*/  LOP3.LUT R29, R27, 0xff00, RZ, 0xc0, !PT ;  /* 0x0000ff001b1d7812 */ /* 0x000fe200078ec0ff */
[----:B------:R0:W-:Y:S01]  /*3e580*/  STL.128 [R1+0x40], R36 ;  /* 0x0000402401007387 */ /* 0x0001e20000100c00 */
[----:B------:R-:W-:Y:S02]  /*3e590*/  LOP3.LUT R30, R26, 0xff0000, R25, 0xf8, !PT ;  /* 0x00ff00001a1e7812 */ /* 0x000fe400078ef819 */
[----:B------:R-:W-:Y:S02]  /*3e5a0*/  PRMT R25, R45, 0x7771, RZ ;  /* 0x000077712d197816 */ /* 0x000fe400000000ff */
[----:B------:R-:W-:-:S02]  /*3e5b0*/  PRMT R26, R47, 0x7771, RZ ;  /* 0x000077712f1a7816 */ /* 0x000fc400000000ff */
[----:B------:R-:W-:Y:S01]  /*3e5c0*/  PRMT R27, R43, 0x7772, RZ ;  /* 0x000077722b1b7816 */ /* 0x000fe200000000ff */
[----:B------:R-:W-:Y:S01]  /*3e5d0*/  IMAD.SHL.U32 R25, R25, 0x100, RZ ;  /* 0x0000010019197824 */ /* 0x000fe200078e00ff */
[----:B------:R-:W-:Y:S01]  /*3e5e0*/  PRMT R28, R43, 0x7770, RZ ;  /* 0x000077702b1c7816 */ /* 0x000fe200000000ff */
[----:B------:R-:W-:Y:S01]  /*3e5f0*/  IMAD.SHL.U32 R26, R26, 0x100, RZ ;  /* 0x000001001a1a7824 */ /* 0x000fe200078e00ff */
[----:B------:R-:W-:Y:S01]  /*3e600*/  PRMT R32, R45, 0x7770, RZ ;  /* 0x000077702d207816 */ /* 0x000fe200000000ff */
[----:B------:R-:W-:Y:S01]  /*3e610*/  IMAD.U32 R27, R27, 0x10000, RZ ;  /* 0x000100001b1b7824 */ /* 0x000fe200078e00ff */
[----:B------:R-:W-:Y:S02]  /*3e620*/  LOP3.LUT R25, R25, 0xff00, RZ, 0xc0, !PT ;  /* 0x0000ff0019197812 */ /* 0x000fe400078ec0ff */
[----:B------:R-:W-:Y:S01]  /*3e630*/  PRMT R31, R47, 0x7770, RZ ;  /* 0x000077702f1f7816 */ /* 0x000fe200000000ff */
[----:B0-----:R-:W-:Y:S01]  /*3e640*/  IMAD.U32 R37, RZ, RZ, UR25 ;  /* 0x00000019ff257e24 */ /* 0x001fe2000f8e00ff */
[----:B------:R-:W-:Y:S01]  /*3e650*/  LOP3.LUT R26, R26, 0xff00, RZ, 0xc0, !PT ;  /* 0x0000ff001a1a7812 */ /* 0x000fe200078ec0ff */
[----:B------:R-:W-:Y:S01]  /*3e660*/  IMAD.U32 R36, RZ, RZ, UR31 ;  /* 0x0000001fff247e24 */ /* 0x000fe2000f8e00ff */
[----:B------:R-:W-:Y:S01]  /*3e670*/  LOP3.LUT R28, R29, 0xff, R28, 0xf8, !PT ;  /* 0x000000ff1d1c7812 */ /* 0x000fe200078ef81c */
[----:B------:R-:W-:Y:S01]  /*3e680*/  IMAD.MOV.U32 R38, RZ, RZ, R14 ;  /* 0x000000ffff267224 */ /* 0x000fe200078e000e */
[----:B------:R-:W-:Y:S01]  /*3e690*/  LOP3.LUT R32, R25, 0xff, R32, 0xf8, !PT ;  /* 0x000000ff19207812 */ /* 0x000fe200078ef820 */
[----:B------:R-:W-:Y:S01]  /*3e6a0*/  IMAD.MOV.U32 R39, RZ, RZ, R15 ;  /* 0x000000ffff277224 */ /* 0x000fe200078e000f */
[----:B------:R-:W-:-:S02]  /*3e6b0*/  LOP3.LUT R31, R26, 0xff, R31, 0xf8, !PT ;  /* 0x000000ff1a1f7812 */ /* 0x000fc400078ef81f */
[----:B------:R-:W-:Y:S02]  /*3e6c0*/  PRMT R25, R45, 0x7772, RZ ;  /* 0x000077722d197816 */ /* 0x000fe400000000ff */
[----:B------:R-:W-:Y:S02]  /*3e6d0*/  PRMT R26, R47, 0x7772, RZ ;  /* 0x000077722f1a7816 */ /* 0x000fe400000000ff */
[----:B------:R-:W-:Y:S01]  /*3e6e0*/  LOP3.LUT R28, R28, 0xff0000, R27, 0xf8, !PT ;  /* 0x00ff00001c1c7812 */ /* 0x000fe200078ef81b */
[----:B------:R-:W-:Y:S01]  /*3e6f0*/  IMAD.U32 R25, R25, 0x10000, RZ ;  /* 0x0001000019197824 */ /* 0x000fe200078e00ff */
[----:B------:R-:W-:Y:S01]  /*3e700*/  PRMT R41, R41, 0x7773, RZ ;  /* 0x0000777329297816 */ /* 0x000fe200000000ff */
[----:B------:R-:W-:Y:S01]  /*3e710*/  IMAD.U32 R26, R26, 0x10000, RZ ;  /* 0x000100001a1a7824 */ /* 0x000fe200078e00ff */
        /* <DEDUP_REMOVED lines=9> */
[----:B------:R-:W-:Y:S01]  /*3e7b0*/  PRMT R25, R49, 0x7772, RZ ;  /* 0x0000777231197816 */ /* 0x000fe200000000ff */
[----:B------:R-:W-:Y:S01]  /*3e7c0*/  IMAD.U32 R31, RZ, RZ, UR14 ;  /* 0x0000000eff1f7e24 */ /* 0x000fe2000f8e00ff */
[----:B------:R-:W-:-:S02]  /*3e7d0*/  PRMT R26, R51, 0x7772, RZ ;  /* 0x00007772331a7816 */ /* 0x000fc400000000ff */
[----:B------:R-:W-:Y:S01]  /*3e7e0*/  LOP3.LUT R41, R41, R30, RZ, 0xfc, !PT ;  /* 0x0000001e29297212 */ /* 0x000fe200078efcff */
[----:B------:R-:W-:Y:S01]  /*3e7f0*/  IMAD.U32 R25, R25, 0x10000, RZ ;  /* 0x0001000019197824 */ /* 0x000fe200078e00ff */
[----:B------:R-:W-:Y:S01]  /*3e800*/  LOP3.LUT R43, R43, R28, RZ, 0xfc, !PT ;  /* 0x0000001c2b2b7212 */ /* 0x000fe200078efcff */
[----:B------:R-:W-:Y:S01]  /*3e810*/  IMAD.U32 R26, R26, 0x10000, RZ ;  /* 0x000100001a1a7824 */ /* 0x000fe200078e00ff */
[----:B------:R-:W-:Y:S02]  /*3e820*/  LOP3.LUT R33, R27, 0xff00, RZ, 0xc0, !PT ;  /* 0x0000ff001b217812 */ /* 0x000fe400078ec0ff */
[----:B------:R-:W-:Y:S01]  /*3e830*/  PRMT R28, R49, 0x7770, RZ ;  /* 0x00007770311c7816 */ /* 0x000fe200000000ff */
[----:B------:R0:W-:Y:S01]  /*3e840*/  STL.128 [R1+0x50], R40 ;  /* 0x0000502801007387 */ /* 0x0001e20000100c00 */
[----:B------:R-:W-:Y:S02]  /*3e850*/  PRMT R30, R51, 0x7770, RZ ;  /* 0x00007770331e7816 */ /* 0x000fe400000000ff */
[----:B------:R-:W-:Y:S01]  /*3e860*/  LOP3.LUT R27, R29, 0xff00, RZ, 0xc0, !PT ;  /* 0x0000ff001d1b7812 */ /* 0x000fe200078ec0ff */
[----:B------:R-:W-:Y:S01]  /*3e870*/  IMAD.U32 R29, RZ, RZ, UR22 ;  /* 0x00000016ff1d7e24 */ /* 0x000fe2000f8e00ff */
        /* <DEDUP_REMOVED lines=11> */
[----:B------:R-:W-:Y:S01]  /*3e930*/  IMAD.U32 R25, RZ, RZ, UR20 ;  /* 0x00000014ff197e24 */ /* 0x000fe2000f8e00ff */
[----:B------:R-:W-:Y:S01]  /*3e940*/  LOP3.LUT R26, R27, 0xff0000, R26, 0xf8, !PT ;  /* 0x00ff00001b1a7812 */ /* 0x000fe200078ef81a */
[----:B------:R-:W-:Y:S01]  /*3e950*/  IMAD.U32 R27, RZ, RZ, UR21 ;  /* 0x00000015ff1b7e24 */ /* 0x000fe2000f8e00ff */
[----:B------:R-:W-:Y:S01]  /*3e960*/  LOP3.LUT R45, R45, R34, RZ, 0xfc, !PT ;  /* 0x000000222d2d7212 */ /* 0x000fe200078efcff */
[----:B------:R-:W-:Y:S01]  /*3e970*/  IMAD.U32 R33, RZ, RZ, UR26 ;  /* 0x0000001aff217e24 */ /* 0x000fe2000f8e00ff */
[----:B------:R-:W-:Y:S01]  /*3e980*/  LOP3.LUT R47, R47, R32, RZ, 0xfc, !PT ;  /* 0x000000202f2f7212 */ /* 0x000fe200078efcff */
[----:B------:R-:W-:Y:S01]  /*3e990*/  IMAD.U32 R32, RZ, RZ, UR27 ;  /* 0x0000001bff207e24 */ /* 0x000fe2000f8e00ff */
[----:B------:R-:W-:Y:S01]  /*3e9a0*/  LOP3.LUT R49, R49, R28, RZ, 0xfc, !PT ;  /* 0x0000001c31317212 */ /* 0x000fe200078efcff */
[----:B------:R-:W-:Y:S01]  /*3e9b0*/  IMAD.U32 R28, RZ, RZ, UR15 ;  /* 0x0000000fff1c7e24 */ /* 0x000fe2000f8e00ff */
[----:B------:R-:W-:Y:S01]  /*3e9c0*/  LOP3.LUT R51, R51, R26, RZ, 0xfc, !PT ;  /* 0x0000001a33337212 */ /* 0x000fe200078efcff */
[----:B------:R1:W-:Y:S01]  /*3e9d0*/  STL.128 [R1+0x60], R44 ;  /* 0x0000602c01007387 */ /* 0x0003e20000100c00 */
[----:B------:R-:W-:Y:S01]  /*3e9e0*/  IADD3 R30, P0, P1, R6, 0x78, -R4 ;  /* 0x00000078061e7810 */ /* 0x000fe2000791e804 */
[----:B------:R-:W-:-:S02]  /*3e9f0*/  IMAD.U32 R26, RZ, RZ, UR23 ;  /* 0x00000017ff1a7e24 */ /* 0x000fc4000f8e00ff */
[----:B------:R1:W-:Y:S01]  /*3ea00*/  STL.128 [R1+0x70], R48 ;  /* 0x0000703001007387 */ /* 0x0003e20000100c00 */
[----:B------:R-:W-:Y:S01]  /*3ea10*/  IADD3.X R99, PT, PT, R7, RZ, ~R5, P0, P1 ;  /* 0x000000ff07637210 */ /* 0x000fe200007e2c05 */
[----:B------:R-:W-:Y:S01]  /*3ea20*/  IMAD.U32 R34, RZ, RZ, UR30 ;  /* 0x0000001eff227e24 */ /* 0x000fe2000f8e00ff */
[----:B------:R-:W-:Y:S01]  /*3ea30*/  LOP3.LUT R101, R30, UR12, RZ, 0x3c, !PT ;  /* 0x0000000c1e657c12 */ /* 0x000fe2000f8e3cff */
[----:B0-----:R-:W-:Y:S01]  /*3ea40*/  IMAD.MOV.U32 R40, RZ, RZ, R8 ;  /* 0x000000ffff287224 */ /* 0x001fe200078e0008 */
[----:B------:R-:W-:Y:S01]  /*3ea50*/  LOP3.LUT R99, R99, UR13, RZ, 0x3c, !PT ;  /* 0x0000000d63637c12 */ /* 0x000fe2000f8e3cff */
[----:B------:R-:W-:-:S07]  /*3ea60*/  IMAD.MOV.U32 R41, RZ, RZ, R9 ;  /* 0x000000ffff297224 */ /* 0x000fce00078e0009 */
.L_x_234:
        /* <DEDUP_REMOVED lines=8> */
[----:B------:R-:W5:Y:S01]  /*3eaf0*/  LDCU.U8 UR12, c[0x3][UR6+0x4] ;  /* 0x00c00080060c77ac */ /* 0x000f620008000000 */
[----:B--2---:R-:W-:Y:S02]  /*3eb00*/  ULEA UR13, UR13, UR16, 0x3 ;  /* 0x000000100d0d7291 */ /* 0x004fe4000f8e18ff */
[----:B---3--:R-:W-:-:S07]  /*3eb10*/  ULEA UR14, UR14, UR16, 0x3 ;  /* 0x000000100e0e7291 */ /* 0x008fce000f8e18ff */
[----:B------:R-:W2:Y:S01]  /*3eb20*/  LDL.64 R72, [UR13] ;  /* 0x0000000dff487983 */ /* 0x000ea20008100a00 */
[----:B0-----:R-:W-:-:S03]  /*3eb30*/  ULEA UR18, UR18, UR16, 0x3 ;  /* 0x0000001012127291 */ /* 0x001fc6000f8e18ff */
[----:B------:R-:W3:Y:S01]  /*3eb40*/  LDL.64 R74, [UR14] ;  /* 0x0000000eff4a7983 */ /* 0x000ee20008100a00 */
[----:B-----5:R-:W-:Y:S01]  /*3eb50*/  ULEA UR15, UR12, UR16, 0x3 ;  /* 0x000000100c0f7291 */ /* 0x020fe2000f8e18ff */
[----:B------:R-:W0:Y:S04]  /*3eb60*/  LDCU.U8 UR12, c[0x3][UR6+0x3] ;  /* 0x00c00060060c77ac */ /* 0x000e280008000000 */
[----:B------:R-:W5:Y:S01]  /*3eb70*/  LDL.64 R66, [UR18] ;  /* 0x00000012ff427983 */ /* 0x000f620008100a00 */
[----:B------:R-:W1:Y:S03]  /*3eb80*/  LDCU.U8 UR13, c[0x3][UR6+0x5] ;  /* 0x00c000a0060d77ac */ /* 0x000e660008000000 */
[----:B------:R-:W5:Y:S01]  /*3eb90*/  LDL.64 R76, [UR15] ;  /* 0x0000000fff4c7983 */ /* 0x000f620008100a00 */
[----:B------:R-:W1:Y:S01]  /*3eba0*/  LDCU.U8 UR14, c[0x3][UR6+0x7] ;  /* 0x00c000e0060e77ac */ /* 0x000e620008000000 */
[----:B0-----:R-:W-:-:S02]  /*3ebb0*/  ULEA UR12, UR12, UR16, 0x3 ;  /* 0x000000100c0c7291 */ /* 0x001fc4000f8e18ff */
[----:B-1----:R-:W-:-:S07]  /*3ebc0*/  ULEA UR13, UR13, UR16, 0x3 ;  /* 0x000000100d0d7291 */ /* 0x002fce000f8e18ff */
        /* <DEDUP_REMOVED lines=39> */
[----:B---3--:R-:W-:Y:S02]  /*3ee40*/  IADD3 R74, P2, P3, R38, R85, R74 ;  /* 0x00000055264a7210 */ /* 0x008fe40007b5e04a */
[----:B------:R-:W-:Y:S02]  /*3ee50*/  IADD3.X R73, PT, PT, R78, R69, R73, P0, P1 ;  /* 0x000000454e497210 */ /* 0x000fe400007e2449 */
[----:B-----5:R-:W-:-:S02]  /*3ee60*/  IADD3 R72, P4, P5, R40, R89, R76 ;  /* 0x0000005928487210 */ /* 0x020fc40007d9e04c */
[----:B------:R-:W-:Y:S02]  /*3ee70*/  IADD3.X R78, PT, PT, R39, R83, R75, P2, P3 ;  /* 0x00000053274e7210 */ /* 0x000fe400017e644b */
[----:B------:R-:W-:Y:S02]  /*3ee80*/  IADD3.X R76, PT, PT, R41, R91, R77, P4, P5 ;  /* 0x0000005b294c7210 */ /* 0x000fe400027ea44d */
[----:B------:R-:W-:Y:S02]  /*3ee90*/  LOP3.LUT R95, R95, R78, RZ, 0x3c, !PT ;  /* 0x0000004e5f5f7212 */ /* 0x000fe400078e3cff */
[----:B------:R-:W-:Y:S02]  /*3eea0*/  LOP3.LUT R97, R97, R74, RZ, 0x3c, !PT ;  /* 0x0000004a61617212 */ /* 0x000fe400078e3cff */
[----:B------:R-:W-:Y:S02]  /*3eeb0*/  LOP3.LUT R70, R37, R76, RZ, 0x3c, !PT ;  /* 0x0000004c25467212 */ /* 0x000fe400078e3cff */
[----:B------:R-:W-:-:S02]  /*3eec0*/  IADD3 R89, P0, PT, R33, R95, RZ ;  /* 0x0000005f21597210 */ /* 0x000fc40007f1e0ff */
        /* <DEDUP_REMOVED lines=16> */
[----:B------:R-:W-:Y:S02]  /*3efd0*/  LOP3.LUT R39, R25, R66, RZ, 0x3c, !PT ;  /* 0x0000004219277212 */ /* 0x000fe400078e3cff */
[----:B------:R-:W-:Y:S02]  /*3efe0*/  IADD3 R75, P2, PT, R31, R40, RZ ;  /* 0x000000281f4b7210 */ /* 0x000fe40007f5e0ff */
[----:B------:R-:W-:Y:S02]  /*3eff0*/  SHF.L.W.U32.HI R30, R30, 0x10, R37 ;  /* 0x000000101e1e7819 */ /* 0x000fe40000010e25 */
[----:B------:R-:W-:-:S02]  /*3f000*/  SHF.L.W.U32.HI R37, R26, 0x8, R33 ;  /* 0x000000081a257819 */ /* 0x000fc40000010e21 */
[----:B------:R-:W-:Y:S01]  /*3f010*/  IADD3 R74, P0, P1, R74, R35, R50 ;  /* 0x000000234a4a7210 */ /* 0x000fe2000791e032 */
[----:B------:R-:W-:Y:S01]  /*3f020*/  IMAD.X R77, R28, 0x1, R39, P2 ;  /* 0x000000011c4d7824 */ /* 0x000fe200010e0627 */
[----:B------:R-:W-:Y:S02]  /*3f030*/  SHF.L.W.U32.HI R31, R33, 0x8, R26 ;  /* 0x00000008211f7819 */ /* 0x000fe40000010e1a */
[----:B------:R-:W-:Y:S02]  /*3f040*/  IADD3 R33, P2, P3, R72, R37, R56 ;  /* 0x0000002548217210 */ /* 0x000fe40007b5e038 */
[----:B------:R-:W-:Y:S02]  /*3f050*/  IADD3.X R72, PT, PT, R78, R29, R51, P0, P1 ;  /* 0x0000001d4e487210 */ /* 0x000fe400007e2433 */
[----:B------:R-:W-:Y:S02]  /*3f060*/  IADD3.X R57, PT, PT, R76, R31, R57, P2, P3 ;  /* 0x0000001f4c397210 */ /* 0x000fe400017e6439 */
        /* <DEDUP_REMOVED lines=11> */
[----:B------:R-:W-:Y:S02]  /*3f120*/  IADD3 R26, P0, PT, R36, R89, RZ ;  /* 0x00000059241a7210 */ /* 0x000fe40007f1e0ff */
[----:B------:R-:W-:-:S02]  /*3f130*/  IADD3 R27, P2, P3, R66, R67, R58 ;  /* 0x00000043421b7210 */ /* 0x000fc40007b5e03a */
[----:B------:R-:W-:Y:S01]  /*3f140*/  SHF.L.W.U32.HI R32, R41, 0x10, R32 ;  /* 0x0000001029207819 */ /* 0x000fe20000010e20 */
        /* <DEDUP_REMOVED lines=16> */
[----:B------:R-:W-:Y:S02]  /*3f250*/  IADD3 R99, P2, P3, R39, R99, R54 ;  /* 0x0000006327637210 */ /* 0x000fe40007b5e036 */
[----:B------:R-:W-:Y:S02]  /*3f260*/  IADD3 R29, P1, PT, R50, R75, RZ ;  /* 0x0000004b321d7210 */ /* 0x000fe40007f3e0ff */
[----:B------:R-:W-:-:S02]  /*3f270*/  IADD3 R31, P4, P5, R51, R74, R44 ;  /* 0x0000004a331f7210 */ /* 0x000fc40007d9e02c */
[----:B------:R-:W-:Y:S01]  /*3f280*/  IADD3.X R73, PT, PT, R37, R73, R55, P2, P3 ;  /* 0x0000004925497210 */ /* 0x000fe200017e6437 */
        /* <DEDUP_REMOVED lines=8> */
[----:B------:R-:W-:Y:S02]  /*3f310*/  IADD3 R64, P0, PT, R64, R66, RZ ;  /* 0x0000004240407210 */ /* 0x000fe40007f1e0ff */
[----:B------:R-:W-:Y:S02]  /*3f320*/  LOP3.LUT R66, R50, R99, RZ, 0x3c, !PT ;  /* 0x0000006332427212 */ /* 0x000fe400078e3cff */
[----:B------:R-:W-:Y:S02]  /*3f330*/  SHF.L.W.U32.HI R54, R55, 0x1, R40 ;  /* 0x0000000137367819 */ /* 0x000fe40000010e28 */
[----:B------:R-:W-:Y:S02]  /*3f340*/  LOP3.LUT R35, R81, R74, RZ, 0x3c, !PT ;  /* 0x0000004a51237212 */ /* 0x000fe400078e3cff */
[----:B------:R-:W-:-:S02]  /*3f350*/  LOP3.LUT R70, R69, R72, RZ, 0x3c, !PT ;  /* 0x0000004845467212 */ /* 0x000fc400078e3cff */
[----:B------:R-:W-:Y:S02]  /*3f360*/  SHF.L.W.U32.HI R55, R40, 0x1, R55 ;  /* 0x0000000128377819 */ /* 0x000fe40000010e37 */
[----:B------:R-:W-:Y:S02]  /*3f370*/  IADD3 R44, P1, PT, R44, R29, RZ ;  /* 0x0000001d2c2c7210 */ /* 0x000fe40007f3e0ff */
[----:B------:R-:W-:Y:S01]  /*3f380*/  LOP3.LUT R40, R30, R31, RZ, 0x3c, !PT ;  /* 0x0000001f1e287212 */ /* 0x000fe200078e3cff */
[----:B------:R-:W-:Y:S01]  /*3f390*/  IMAD.X R66, R66, 0x1, R68, P0 ;  /* 0x0000000142427824 */ /* 0x000fe200000e0644 */
[----:B------:R-:W-:Y:S02]  /*3f3a0*/  SHF.L.W.U32.HI R29, R35, 0x1, R70 ;  /* 0x00000001231d7819 */ /* 0x000fe40000010e46 */
[----:B------:R-:W-:Y:S01]  /*3f3b0*/  IADD3 R33, P2, P3, R55, R33, R48 ;  /* 0x0000002137217210 */ /* 0x000fe20007b5e030 */
[----:B------:R-:W-:Y:S01]  /*3f3c0*/  IMAD.X R40, R40, 0x1, R58, P1 ;  /* 0x0000000128287824 */ /* 0x000fe200008e063a */
[----:B------:R-:W-:-:S02]  /*3f3d0*/  SHF.L.W.U32.HI R35, R70, 0x1, R35 ;  /* 0x0000000146237819 */ /* 0x000fc40000010e23 */
[----:B------:R-:W-:Y:S02]  /*3f3e0*/  IADD3.X R65, PT, PT, R54, R57, R49, P2, P3 ;  /* 0x0000003936417210 */ /* 0x000fe400017e6431 */
[----:B------:R-:W-:Y:S02]  /*3f3f0*/  LOP3.LUT R39, R39, R64, RZ, 0x3c, !PT ;  /* 0x0000004027277212 */ /* 0x000fe400078e3cff */
[----:B------:R-:W-:Y:S02]  /*3f400*/  LOP3.LUT R58, R37, R66, RZ, 0x3c, !PT ;  /* 0x00000042253a7212 */ /* 0x000fe400078e3cff */
[----:B------:R-:W-:Y:S02]  /*3f410*/  IADD3 R57, P0, P1, R35, R27, R52 ;  /* 0x0000001b23397210 */ /* 0x000fe4000791e034 */
[----:B------:R-:W-:Y:S02]  /*3f420*/  LOP3.LUT R48, R51, R44, RZ, 0x3c, !PT ;  /* 0x0000002c33307212 */ /* 0x000fe400078e3cff */
[----:B------:R-:W-:-:S02]  /*3f430*/  LOP3.LUT R27, R41, R40, RZ, 0x3c, !PT ;  /* 0x00000028291b7212 */ /* 0x000fc400078e3cff */
[----:B------:R-:W-:Y:S02]  /*3f440*/  SHF.L.W.U32.HI R37, R58, 0x8, R39 ;  /* 0x000000083a257819 */ /* 0x000fe40000010e27 */
[----:B------:R-:W-:Y:S02]  /*3f450*/  SHF.L.W.U32.HI R39, R39, 0x8, R58 ;  /* 0x0000000827277819 */ /* 0x000fe40000010e3a */
[----:B------:R-:W-:Y:S02]  /*3f460*/  IADD3.X R53, PT, PT, R29, R59, R53, P0, P1 ;  /* 0x0000003b1d357210 */ /* 0x000fe400007e2435 */
[----:B------:R-:W-:Y:S02]  /*3f470*/  SHF.L.W.U32.HI R41, R27, 0x8, R48 ;  /* 0x000000081b297819 */ /* 0x000fe40000010e30 */
[----:B------:R-:W-:Y:S02]  /*3f480*/  LOP3.LUT R58, R38, R65, RZ, 0x3c, !PT ;  /* 0x00000041263a7212 */ /* 0x000fe400078e3cff */
[----:B------:R-:W-:-:S02]  /*3f490*/  SHF.L.W.U32.HI R48, R48, 0x8, R27 ;  /* 0x0000000830307819 */ /* 0x000fc40000010e1b */
[----:B------:R-:W-:Y:S02]  /*3f4a0*/  LOP3.LUT R27, R32, R53, RZ, 0x3c, !PT ;  /* 0x00000035201b7212 */ /* 0x000fe400078e3cff */
[----:B------:R-:W-:Y:S02]  /*3f4b0*/  IADD3 R79, P0, P1, R99, R39, R42 ;  /* 0x00000027634f7210 */ /* 0x000fe4000791e02a */
[----:B------:R-:W-:Y:S02]  /*3f4c0*/  IADD3 R58, P2, PT, R58, R74, RZ ;  /* 0x0000004a3a3a7210 */ /* 0x000fe40007f5e0ff */
[----:B------:R-:W-:Y:S02]  /*3f4d0*/  LOP3.LUT R59, R36, R33, RZ, 0x3c, !PT ;  /* 0x00000021243b7212 */ /* 0x000fe400078e3cff */
[----:B------:R-:W-:Y:S02]  /*3f4e0*/  IADD3 R52, P3, PT, R27, R26, RZ ;  /* 0x0000001a1b347210 */ /* 0x000fe40007f7e0ff */
[----:B------:R-:W-:-:S02]  /*3f4f0*/  IADD3.X R81, PT, PT, R73, R37, R43, P0, P1 ;  /* 0x0000002549517210 */ /* 0x000fc400007e242b */
        /* <DEDUP_REMOVED lines=8> */
[----:B------:R-:W-:Y:S02]  /*3f580*/  LOP3.LUT R42, R29, R50, RZ, 0x3c, !PT ;  /* 0x000000321d2a7212 */ /* 0x000fe400078e3cff */
[----:B------:R-:W-:Y:S02]  /*3f590*/  SHF.L.W.U32.HI R27, R43, 0x10, R56 ;  /* 0x000000102b1b7819 */ /* 0x000fe40000010e38 */
[----:B------:R-:W-:Y:S02]  /*3f5a0*/  IADD3 R29, P0, PT, R25, R64, RZ ;  /* 0x00000040191d7210 */ /* 0x000fe40007f1e0ff */
[----:B------:R-:W-:Y:S02]  /*3f5b0*/  SHF.L.W.U32.HI R43, R54, 0x8, R49 ;  /* 0x00000008362b7819 */ /* 0x000fe40000010e31 */
[----:B------:R-:W-:Y:S02]  /*3f5c0*/  IADD3 R85, P1, P2, R31, R48, R60 ;  /* 0x000000301f557210 */ /* 0x000fe40007a3e03c */
[----:B------:R-:W-:-:S02]  /*3f5d0*/  LOP3.LUT R35, R35, R52, RZ, 0x3c, !PT ;  /* 0x0000003423237212 */ /* 0x000fc400078e3cff */
[----:B------:R-:W-:Y:S01]  /*3f5e0*/  SHF.L.W.U32.HI R49, R49, 0x8, R54 ;  /* 0x0000000831317819 */ /* 0x000fe20000010e36 */
[----:B------:R-:W-:Y:S01]  /*3f5f0*/  IMAD.X R26, R27, 0x1, R66, P0 ;  /* 0x000000011b1a7824 */ /* 0x000fe200000e0642 */
[----:B------:R-:W-:Y:S02]  /*3f600*/  IADD3.X R83, PT, PT, R45, R41, R61, P1, P2 ;  /* 0x000000292d537210 */ /* 0x000fe40000fe443d */
[----:B------:R-:W-:Y:S02]  /*3f610*/  SHF.L.W.U32.HI R51, R42, 0x8, R35 ;  /* 0x000000082a337819 */ /* 0x000fe40000010e23 */
[----:B------:R-:W-:Y:S02]  /*3f620*/  IADD3 R89, P0, P1, R33, R49, R62 ;  /* 0x0000003121597210 */ /* 0x000fe4000791e03e */
[----:B------:R-:W-:Y:S02]  /*3f630*/  SHF.L.W.U32.HI R42, R35, 0x8, R42 ;  /* 0x00000008232a7819 */ /* 0x000fe40000010e2a */
[----:B------:R-:W-:-:S02]  /*3f640*/  IADD3.X R91, PT, PT, R65, R43, R63, P0, P1 ;  /* 0x0000002b415b7210 */ /* 0x000fc400007e243f */
[----:B------:R-:W-:Y:S02]  /*3f650*/  IADD3 R93, P0, P1, R57, R42, R46 ;  /* 0x0000002a395d7210 */ /* 0x000fe4000791e02e */
[----:B------:R-:W-:Y:S02]  /*3f660*/  LOP3.LUT R34, R85, R34, R45, 0x96, !PT ;  /* 0x0000002255227212 */ /* 0x000fe400078e962d */
[----:B------:R-:W-:Y:S02]  /*3f670*/  LOP3.LUT R31, R83, R30, R31, 0x96, !PT ;  /* 0x0000001e531f7212 */ /* 0x000fe400078e961f */
[----:B------:R-:W-:Y:S02]  /*3f680*/  IADD3.X R87, PT, PT, R53, R51, R47, P0, P1 ;  /* 0x0000003335577210 */ /* 0x000fe400007e242f */
[----:B------:R-:W-:Y:S02]  /*3f690*/  SHF.L.W.U32.HI R101, R34, 0x10, R31 ;  /* 0x0000001022657819 */ /* 0x000fe40000010e1f */
[----:B------:R-:W-:-:S02]  /*3f6a0*/  LOP3.LUT R35, R39, R29, RZ, 0x3c, !PT ;  /* 0x0000001d27237212 */ /* 0x000fc400078e3cff */
[----:B------:R-:W-:Y:S02]  /*3f6b0*/  LOP3.LUT R54, R37, R26, RZ, 0x3c, !PT ;  /* 0x0000001a25367212 */ /* 0x000fe400078e3cff */
[----:B------:R-:W-:Y:S02]  /*3f6c0*/  LOP3.LUT R38, R89, R38, R65, 0x96, !PT ;  /* 0x0000002659267212 */ /* 0x000fe400078e9641 */
[----:B------:R-:W-:Y:S02]  /*3f6d0*/  LOP3.LUT R33, R91, R36, R33, 0x96, !PT ;  /* 0x000000245b217212 */ /* 0x000fe400078e9621 */
[----:B------:R-:W-:Y:S02]  /*3f6e0*/  SHF.L.W.U32.HI R99, R31, 0x10, R34 ;  /* 0x000000101f637819 */ /* 0x000fe40000010e22 */
[----:B------:R-:W-:Y:S02]  /*3f6f0*/  LOP3.LUT R32, R93, R32, R53, 0x96, !PT ;  /* 0x000000205d207212 */ /* 0x000fe400078e9635 */
[----:B------:R-:W-:-:S02]  /*3f700*/  LOP3.LUT R37, R87, R28, R57, 0x96, !PT ;  /* 0x0000001c57257212 */ /* 0x000fc400078e9639 */
[----:B------:R-:W-:Y:S02]  /*3f710*/  IADD3 R31, P0, PT, R101, R44, RZ ;  /* 0x0000002c651f7210 */ /* 0x000fe40007f1e0ff */
[----:B------:R-:W-:Y:S02]  /*3f720*/  SHF.L.W.U32.HI R39, R35, 0x1, R54 ;  /* 0x0000000123277819 */ /* 0x000fe40000010e36 */
[----:B------:R-:W-:Y:S02]  /*3f730*/  SHF.L.W.U32.HI R30, R54, 0x1, R35 ;  /* 0x00000001361e7819 */ /* 0x000fe40000010e23 */
        /* <DEDUP_REMOVED lines=48> */
[----:B------:R-:W-:-:S04]  /*3fa40*/  IADD3 R12, P0, PT, R4, -0x78, RZ ;  /* 0xffffff88040c7810 */ /* 0x000fc80007f1e0ff */
[----:B------:R-:W-:Y:S02]  /*3fa50*/  IADD3.X R13, PT, PT, R5, -0x1, RZ, P0, !PT ;  /* 0xffffffff050d7810 */ /* 0x000fe400007fe4ff */
[----:B------:R-:W-:-:S04]  /*3fa60*/  ISETP.GE.U32.AND P0, PT, R12, 0x81, PT ;  /* 0x000000810c00780c */ /* 0x000fc80003f06070 */
[----:B------:R-:W-:Y:S01]  /*3fa70*/  ISETP.GE.U32.AND.EX P0, PT, R13, RZ, PT, P0 ;  /* 0x000000ff0d00720c */ /* 0x000fe20003f06100 */
        /* <DEDUP_REMOVED lines=26> */
[----:B------:R-:W-:-:S07]  /*3fc20*/  IMAD.MOV.U32 R36, RZ, RZ, R15 ;  /* 0x000000ffff247224 */ /* 0x000fce00078e000f */
.L_x_239:
[----:B------:R-:W-:Y:S01]  /*3fc30*/  IMAD.IADD R39, R1, 0x1, R24 ;  /* 0x0000000101277824 */ /* 0x000fe200078e0218 */
[----:B------:R-:W1:Y:S04]  /*3fc40*/  LDCU.64 UR12, c[0x3][0x20] ;  /* 0x00c00400ff0c77ac */ /* 0x000e680008000a00 */
[----:B------:R-:W2:Y:S01]  /*3fc50*/  LDL.U8 R4, [R39+0x3441] ;  /* 0x0034410027047983 */ /* 0x000ea20000100000 */
[----:B------:R-:W3:Y:S03]  /*3fc60*/  LDCU.64 UR14, c[0x3][0x18] ;  /* 0x00c00300ff0e77ac */ /* 0x000ee60008000a00 */
[----:B0-----:R-:W4:Y:S01]  /*3fc70*/  LDL.U8 R8, [R39+0x3442] ;  /* 0x0034420027087983 */ /* 0x001f220000100000 */
[----:B------:R-:W0:Y:S03]  /*3fc80*/  LDCU.64 UR20, c[0x3][0x38] ;  /* 0x00c00700ff1477ac */ /* 0x000e260008000a00 */
[----:B------:R-:W5:Y:S01]  /*3fc90*/  LDL.U8 R10, [R39+0x3443] ;  /* 0x00344300270a7983 */ /* 0x000f620000100000 */
[----:B------:R-:W0:Y:S03]  /*3fca0*/  LDCU.64 UR22, c[0x3][0x10] ;  /* 0x00c00200ff1677ac */ /* 0x000e260008000a00 */
[----:B------:R-:W3:Y:S01]  /*3fcb0*/  LDL.U8 R14, [R39+0x3449] ;  /* 0x00344900270e7983 */ /* 0x000ee20000100000 */
[----:B------:R-:W0:Y:S03]  /*3fcc0*/  LDCU.64 UR24, c[0x3][0x30] ;  /* 0x00c00600ff1877ac */ /* 0x000e260008000a00 */
[----:B------:R-:W3:Y:S01]  /*3fcd0*/  LDL.U8 R16, [R39+0x344a] ;  /* 0x00344a0027107983 */ /* 0x000ee20000100000 */
[----:B------:R-:W1:Y:S03]  /*3fce0*/  LDCU.64 UR26, c[0x3][0x8] ;  /* 0x00c00100ff1a77ac */ /* 0x000e660008000a00 */
[----:B------:R-:W3:Y:S01]  /*3fcf0*/  LDL.U8 R18, [R39+0x344b] ;  /* 0x00344b0027127983 */ /* 0x000ee20000100000 */
[----:B------:R-:W0:Y:S03]  /*3fd00*/  LDCU.64 UR28, c[0x3][0x28] ;  /* 0x00c00500ff1c77ac */ /* 0x000e260008000a00 */
[----:B------:R-:W3:Y:S01]  /*3fd10*/  LDL.U8 R40, [R39+0x3445] ;  /* 0x0034450027287983 */ /* 0x000ee20000100000 */
[----:B------:R-:W0:Y:S03]  /*3fd20*/  LDCU.64 UR30, c[0x3][URZ] ;  /* 0x00c00000ff1e77ac */ /* 0x000e260008000a00 */
[----:B------:R-:W3:Y:S04]  /*3fd30*/  LDL.U8 R45, [R39+0x344d] ;  /* 0x00344d00272d7983 */ /* 0x000ee80000100000 */
[----:B------:R-:W3:Y:S04]  /*3fd40*/  LDL.U8 R21, [R39+0x3440] ;  /* 0x0034400027157983 */ /* 0x000ee80000100000 */
[----:B------:R-:W3:Y:S04]  /*3fd50*/  LDL.U8 R41, [R39+0x3446] ;  /* 0x0034460027297983 */ /* 0x000ee80000100000 */
[----:B------:R-:W3:Y:S04]  /*3fd60*/  LDL.U8 R42, [R39+0x3447] ;  /* 0x00344700272a7983 */ /* 0x000ee80000100000 */
[----:B------:R-:W3:Y:S04]  /*3fd70*/  LDL.U8 R46, [R39+0x344e] ;  /* 0x00344e00272e7983 */ /* 0x000ee80000100000 */
[----:B------:R-:W3:Y:S04]  /*3fd80*/  LDL.U8 R47, [R39+0x344f] ;  /* 0x00344f00272f7983 */ /* 0x000ee80000100000 */
[----:B------:R-:W3:Y:S04]  /*3fd90*/  LDL.U8 R20, [R39+0x3444] ;  /* 0x0034440027147983 */ /* 0x000ee80000100000 */
[----:B------:R-:W3:Y:S04]  /*3fda0*/  LDL.U8 R43, [R39+0x3448] ;  /* 0x00344800272b7983 */ /* 0x000ee80000100000 */
[----:B------:R-:W3:Y:S01]  /*3fdb0*/  LDL.U8 R44, [R39+0x344c] ;  /* 0x00344c00272c7983 */ /* 0x000ee20000100000 */
[----:B--2---:R-:W-:-:S04]  /*3fdc0*/  IMAD.WIDE.U32 R4, R4, 0x100, RZ ;  /* 0x0000010004047825 */ /* 0x004fc800078e00ff */
[----:B----4-:R-:W-:-:S04]  /*3fdd0*/  IMAD.WIDE.U32 R8, R8, 0x10000, RZ ;  /* 0x0001000008087825 */ /* 0x010fc800078e00ff */
[----:B-----5:R-:W-:-:S04]  /*3fde0*/  IMAD.WIDE.U32 R10, R10, 0x1000000, RZ ;  /* 0x010000000a0a7825 */ /* 0x020fc800078e00ff */
[----:B---3--:R-:W-:-:S04]  /*3fdf0*/  IMAD.WIDE.U32 R14, R14, 0x100, RZ ;  /* 0x000001000e0e7825 */ /* 0x008fc800078e00ff */
[----:B------:R-:W-:-:S04]  /*3fe00*/  IMAD.WIDE.U32 R16, R16, 0x10000, RZ ;  /* 0x0001000010107825 */ /* 0x000fc800078e00ff */
[----:B------:R-:W-:Y:S01]  /*3fe10*/  IMAD.WIDE.U32 R18, R18, 0x1000000, RZ ;  /* 0x0100000012127825 */ /* 0x000fe200078e00ff */
[----:B------:R-:W-:-:S03]  /*3fe20*/  LOP3.LUT R9, R11, R9, R5, 0xfe, !PT ;  /* 0x000000090b097212 */ /* 0x000fc600078efe05 */
[----:B------:R-:W-:Y:S01]  /*3fe30*/  IMAD.SHL.U32 R49, R40, 0x100, RZ ;  /* 0x0000010028317824 */ /* 0x000fe200078e00ff */
[----:B------:R-:W-:Y:S01]  /*3fe40*/  LOP3.LUT R11, R19, R17, R15, 0xfe, !PT ;  /* 0x00000011130b7212 */ /* 0x000fe200078efe0f */
[----:B------:R-:W-:Y:S01]  /*3fe50*/  IMAD.SHL.U32 R45, R45, 0x100, RZ ;  /* 0x000001002d2d7824 */ /* 0x000fe200078e00ff */
[----:B------:R-:W-:Y:S01]  /*3fe60*/  LOP3.LUT R21, R8, R4, R21, 0xfe, !PT ;  /* 0x0000000408157212 */ /* 0x000fe200078efe15 */
[----:B------:R-:W-:Y:S02]  /*3fe70*/  IMAD.U32 R41, R41, 0x10000, RZ ;  /* 0x0001000029297824 */ /* 0x000fe400078e00ff */
[----:B------:R-:W-:Y:S02]  /*3fe80*/  IMAD.SHL.U32 R42, R42, 0x1000000, RZ ;  /* 0x010000002a2a7824 */ /* 0x000fe400078e00ff */
[----:B------:R-:W-:Y:S02]  /*3fe90*/  IMAD.U32 R46, R46, 0x10000, RZ ;  /* 0x000100002e2e7824 */ /* 0x000fe400078e00ff */
[----:B------:R-:W-:Y:S01]  /*3fea0*/  IMAD.SHL.U32 R47, R47, 0x1000000, RZ ;  /* 0x010000002f2f7824 */ /* 0x000fe200078e00ff */
[----:B------:R-:W-:-:S02]  /*3feb0*/  LOP3.LUT R8, R10, R21, RZ, 0xfc, !PT ;  /* 0x000000150a087212 */ /* 0x000fc400078efcff */
[----:B------:R-:W-:Y:S02]  /*3fec0*/  LOP3.LUT R9, R49, R20, R9, 0xfe, !PT ;  /* 0x0000001431097212 */ /* 0x000fe400078efe09 */
[----:B------:R-:W-:Y:S02]  /*3fed0*/  LOP3.LUT R43, R16, R14, R43, 0xfe, !PT ;  /* 0x0000000e102b7212 */ /* 0x000fe400078efe2b */
[----:B------:R-:W-:Y:S02]  /*3fee0*/  LOP3.LUT R11, R45, R44, R11, 0xfe, !PT ;  /* 0x0000002c2d0b7212 */ /* 0x000fe400078efe0b */
[----:B------:R-:W-:Y:S02]  /*3fef0*/  LOP3.LUT R9, R42, R41, R9, 0xfe, !PT ;  /* 0x000000292a097212 */ /* 0x000fe400078efe09 */
[----:B------:R-:W-:Y:S02]  /*3ff00*/  LOP3.LUT R10, R18, R43, RZ, 0xfc, !PT ;  /* 0x0000002b120a7212 */ /* 0x000fe400078efcff */
        /* <DEDUP_REMOVED lines=285> */
[----:B------:R-:W-:Y:S01]  /*410e0*/  LOP3.LUT R14, R14, R47, RZ, 0xfc, !PT ;  /* 0x0000002f0e0e7212 */ /* 0x000fe200078efcff */
        /* <DEDUP_REMOVED lines=26> */
.L_x_238:
        /* <DEDUP_REMOVED lines=74> */
[----:B------:R-:W-:Y:S02]  /*41730*/  IADD3.X R80, PT, PT, R68, R39, R43, P0, P1 ;  /* 0x0000002744507210 */ /* 0x000fe400007e242b */
[----:B--2---:R-:W-:Y:S02]  /*41740*/  IADD3 R77, P2, P3, R71, R69, R44 ;  /* 0x00000045474d7210 */ /* 0x004fe40007b5e02c */
        /* <DEDUP_REMOVED lines=8> */
[----:B------:R-:W-:Y:S01]  /*417d0*/  LOP3.LUT R5, R82, R47, RZ, 0x3c, !PT ;  /* 0x0000002f52057212 */ /* 0x000fe200078e3cff */
[----:B------:R-:W-:Y:S01]  /*417e0*/  IMAD.X R83, R15, 0x1, R76, P0 ;  /* 0x000000010f537824 */ /* 0x000fe200000e064c */
[----:B------:R-:W-:Y:S02]  /*417f0*/  LOP3.LUT R42, R4, R77, RZ, 0x3c, !PT ;  /* 0x0000004d042a7212 */ /* 0x000fe400078e3cff */
[----:B------:R-:W-:Y:S02]  /*41800*/  IADD3 R46, P1, PT, R17, R44, RZ ;  /* 0x0000002c112e7210 */ /* 0x000fe40007f3e0ff */
[----:B------:R-:W-:Y:S02]  /*41810*/  SHF.L.W.U32.HI R18, R5, 0x10, R10 ;  /* 0x0000001005127819 */ /* 0x000fe40000010e0a */
[----:B------:R-:W-:Y:S02]  /*41820*/  SHF.L.W.U32.HI R10, R10, 0x10, R5 ;  /* 0x000000100a0a7819 */ /* 0x000fe40000010e05 */
[----:B------:R-:W-:Y:S01]  /*41830*/  LOP3.LUT R17, R72, R74, RZ, 0x3c, !PT ;  /* 0x0000004a48117212 */ /* 0x000fe200078e3cff */
[----:B------:R-:W-:Y:S01]  /*41840*/  IMAD.X R72, R16, 0x1, R42, P1 ;  /* 0x0000000110487824 */ /* 0x000fe200008e062a */
[----:B------:R-:W-:-:S02]  /*41850*/  LOP3.LUT R4, R68, R83, RZ, 0x3c, !PT ;  /* 0x0000005344047212 */ /* 0x000fc400078e3cff */
[----:B------:R-:W-:Y:S02]  /*41860*/  IADD3 R5, P0, PT, R10, R20, RZ ;  /* 0x000000140a057210 */ /* 0x000fe40007f1e0ff */
[----:B------:R-:W-:Y:S02]  /*41870*/  SHF.L.W.U32.HI R43, R17, 0x8, R4 ;  /* 0x00000008112b7819 */ /* 0x000fe40000010e04 */
[----:B------:R-:W-:Y:S02]  /*41880*/  LOP3.LUT R45, R71, R46, RZ, 0x3c, !PT ;  /* 0x0000002e472d7212 */ /* 0x000fe400078e3cff */
[----:B------:R-:W-:Y:S02]  /*41890*/  LOP3.LUT R14, R21, R72, RZ, 0x3c, !PT ;  /* 0x00000048150e7212 */ /* 0x000fe400078e3cff */
[----:B------:R-:W-:Y:S01]  /*418a0*/  SHF.L.W.U32.HI R17, R4, 0x8, R17 ;  /* 0x0000000804117819 */ /* 0x000fe20000010e11 */
[----:B------:R-:W-:Y:S01]  /*418b0*/  IMAD.X R4, R18, 0x1, R11, P0 ;  /* 0x0000000112047824 */ /* 0x000fe200000e060b */
[----:B------:R-:W-:-:S02]  /*418c0*/  LOP3.LUT R8, R84, R81, RZ, 0x3c, !PT ;  /* 0x0000005154087212 */ /* 0x000fc400078e3cff */
[----:B------:R-:W-:Y:S02]  /*418d0*/  LOP3.LUT R89, R89, R41, RZ, 0x3c, !PT ;  /* 0x0000002959597212 */ /* 0x000fe400078e3cff */
[----:B------:R-:W-:Y:S02]  /*418e0*/  IADD3 R19, P0, P1, R87, R43, R48 ;  /* 0x0000002b57137210 */ /* 0x000fe4000791e030 */
[----:B------:R-:W-:Y:S02]  /*418f0*/  SHF.L.W.U32.HI R69, R45, 0x8, R14 ;  /* 0x000000082d457819 */ /* 0x000fe40000010e0e */
[----:B------:R-:W-:Y:S02]  /*41900*/  LOP3.LUT R40, R40, R5, RZ, 0x3c, !PT ;  /* 0x0000000528287212 */ /* 0x000fe400078e3cff */
[----:B------:R-:W-:Y:S02]  /*41910*/  LOP3.LUT R73, R73, R4, RZ, 0x3c, !PT ;  /* 0x0000000449497212 */ /* 0x000fe400078e3cff */
[----:B------:R-:W-:-:S02]  /*41920*/  SHF.L.W.U32.HI R9, R89, 0x10, R8 ;  /* 0x0000001059097819 */ /* 0x000fc40000010e08 */
[----:B------:R-:W-:Y:S02]  /*41930*/  IADD3.X R49, PT, PT, R80, R17, R49, P0, P1 ;  /* 0x0000001150317210 */ /* 0x000fe400007e2431 */
[----:B------:R-:W-:Y:S02]  /*41940*/  SHF.L.W.U32.HI R8, R8, 0x10, R89 ;  /* 0x0000001008087819 */ /* 0x000fe40000010e59 */
[----:B------:R-:W-:Y:S02]  /*41950*/  SHF.L.W.U32.HI R45, R14, 0x8, R45 ;  /* 0x000000080e2d7819 */ /* 0x000fe40000010e2d */
[----:B------:R-:W-:Y:S02]  /*41960*/  IADD3 R50, P2, P3, R77, R69, R50 ;  /* 0x000000454d327210 */ /* 0x000fe40007b5e032 */
[----:B------:R-:W-:Y:S02]  /*41970*/  SHF.L.W.U32.HI R20, R40, 0x1, R73 ;  /* 0x0000000128147819 */ /* 0x000fe40000010e49 */
[----:B------:R-:W-:-:S02]  /*41980*/  SHF.L.W.U32.HI R40, R73, 0x1, R40 ;  /* 0x0000000149287819 */ /* 0x000fc40000010e28 */
[----:B------:R-:W-:Y:S02]  /*41990*/  LOP3.LUT R11, R78, R19, RZ, 0x3c, !PT ;  /* 0x000000134e0b7212 */ /* 0x000fe400078e3cff */
[----:B------:R-:W-:Y:S02]  /*419a0*/  LOP3.LUT R14, R76, R49, RZ, 0x3c, !PT ;  /* 0x000000314c0e7212 */ /* 0x000fe400078e3cff */
[----:B------:R-:W-:Y:S02]  /*419b0*/  IADD3.X R73, PT, PT, R70, R45, R51, P2, P3 ;  /* 0x0000002d46497210 */ /* 0x000fe400017e6433 */
[----:B------:R-:W-:Y:S02]  /*419c0*/  IADD3 R85, P0, PT, R8, R85, RZ ;  /* 0x0000005508557210 */ /* 0x000fe40007f1e0ff */
[----:B------:R-:W-:Y:S02]  /*419d0*/  SHF.L.W.U32.HI R16, R14, 0x10, R11 ;  /* 0x000000100e107819 */ /* 0x000fe40000010e0b */
[----:B------:R-:W-:-:S02]  /*419e0*/  LOP3.LUT R51, R44, R50, RZ, 0x3c, !PT ;  /* 0x000000322c337212 */ /* 0x000fc400078e3cff */
[----:B------:R-:W-:Y:S02]  /*419f0*/  LOP3.LUT R42, R42, R73, RZ, 0x3c, !PT ;  /* 0x000000492a2a7212 */ /* 0x000fe400078e3cff */
[----:B------:R-:W-:Y:S01]  /*41a00*/  SHF.L.W.U32.HI R11, R11, 0x10, R14 ;  /* 0x000000100b0b7819 */ /* 0x000fe20000010e0e */
[----:B------:R-:W-:Y:S01]  /*41a10*/  IMAD.X R14, R9, 0x1, R86, P0 ;  /* 0x00000001090e7824 */ /* 0x000fe200000e0656 */
[----:B------:R-:W-:Y:S02]  /*41a20*/  SHF.L.W.U32.HI R44, R42, 0x10, R51 ;  /* 0x000000102a2c7819 */ /* 0x000fe40000010e33 */
[----:B------:R-:W-:Y:S02]  /*41a30*/  SHF.L.W.U32.HI R51, R51, 0x10, R42 ;  /* 0x0000001033337819 */ /* 0x000fe40000010e2a */
[----:B------:R-:W-:Y:S02]  /*41a40*/  LOP3.LUT R21, R75, R85, RZ, 0x3c, !PT ;  /* 0x000000554b157212 */ /* 0x000fe400078e3cff */
[----:B------:R-:W-:-:S02]  /*41a50*/  LOP3.LUT R48, R79, R14, RZ, 0x3c, !PT ;  /* 0x0000000e4f307212 */ /* 0x000fc400078e3cff */
[----:B------:R-:W-:Y:S02]  /*41a60*/  IADD3 R42, P0, PT, R11, R74, RZ ;  /* 0x0000004a0b2a7210 */ /* 0x000fe40007f1e0ff */
[----:B------:R-:W-:Y:S02]  /*41a70*/  IADD3 R70, P1, P2, R40, R81, R52 ;  /* 0x0000005128467210 */ /* 0x000fe40007a3e034 */
[----:B------:R-:W-:Y:S01]  /*41a80*/  SHF.L.W.U32.HI R15, R21, 0x1, R48 ;  /* 0x00000001150f7819 */ /* 0x000fe20000010e30 */
[----:B------:R-:W-:Y:S01]  /*41a90*/  IMAD.X R74, R16, 0x1, R83, P0 ;  /* 0x00000001104a7824 */ /* 0x000fe200000e0653 */
[----:B------:R-:W-:Y:S02]  /*41aa0*/  SHF.L.W.U32.HI R21, R48, 0x1, R21 ;  /* 0x0000000130157819 */ /* 0x000fe40000010e15 */
[----:B------:R-:W-:Y:S02]  /*41ab0*/  IADD3.X R53, PT, PT, R20, R41, R53, P1, P2 ;  /* 0x0000002914357210 */ /* 0x000fe40000fe4435 */
        /* <DEDUP_REMOVED lines=8> */
[----:B------:R-:W-:Y:S02]  /*41b40*/  LOP3.LUT R43, R69, R48, RZ, 0x3c, !PT ;  /* 0x00000030452b7212 */ /* 0x000fe400078e3cff */
[----:B------:R-:W-:Y:S01]  /*41b50*/  LOP3.LUT R46, R45, R72, RZ, 0x3c, !PT ;  /* 0x000000482d2e7212 */ /* 0x000fe200078e3cff */
[----:B------:R-:W-:Y:S01]  /*41b60*/  IMAD.X R68, R68, 0x1, R74, P1 ;  /* 0x0000000144447824 */ /* 0x000fe200008e064a */
[----:B------:R-:W-:Y:S02]  /*41b70*/  IADD3 R17, P0, P2, R42, R39, R54 ;  /* 0x000000272a117210 */ /* 0x000fe40007a1e036 */
        /* <DEDUP_REMOVED lines=16> */
[----:B------:R-:W-:Y:S02]  /*41c80*/  LOP3.LUT R46, R16, R59, RZ, 0x3c, !PT ;  /* 0x0000003b102e7212 */ /* 0x000fe400078e3cff */
[----:B------:R-:W-:Y:S01]  /*41c90*/  LOP3.LUT R48, R18, R49, RZ, 0x3c, !PT ;  /* 0x0000003112307212 */ /* 0x000fe200078e3cff */
[----:B------:R-:W-:Y:S01]  /*41ca0*/  IMAD.X R52, R52, 0x1, R72, P2 ;  /* 0x0000000134347824 */ /* 0x000fe200010e0648 */
[----:B------:R-:W-:Y:S02]  /*41cb0*/  IADD3.X R76, PT, PT, R53, R20, R61, P0, P1 ;  /* 0x00000014354c7210 */ /* 0x000fe400007e243d */
[----:B------:R-:W-:Y:S02]  /*41cc0*/  IADD3 R46, P3, PT, R46, R5, RZ ;  /* 0x000000052e2e7210 */ /* 0x000fe40007f7e0ff */
[----:B------:R-:W-:-:S02]  /*41cd0*/  IADD3 R48, P2, PT, R48, R85, RZ ;  /* 0x0000005530307210 */ /* 0x000fc40007f5e0ff */
[----:B------:R-:W-:Y:S02]  /*41ce0*/  LOP3.LUT R47, R10, R81, RZ, 0x3c, !PT ;  /* 0x000000510a2f7212 */ /* 0x000fe400078e3cff */
[----:B------:R-:W-:Y:S02]  /*41cf0*/  LOP3.LUT R5, R11, R19, RZ, 0x3c, !PT ;  /* 0x000000130b057212 */ /* 0x000fe400078e3cff */
[----:B------:R-:W-:Y:S02]  /*41d00*/  LOP3.LUT R44, R75, R44, R53, 0x96, !PT ;  /* 0x0000002c4b2c7212 */ /* 0x000fe400078e9635 */
[----:B------:R-:W-:Y:S01]  /*41d10*/  LOP3.LUT R51, R76, R51, R70, 0x96, !PT ;  /* 0x000000334c337212 */ /* 0x000fe200078e9646 */
[----:B------:R-:W-:Y:S02]  /*41d20*/  IMAD.X R86, R47, 0x1, R14, P2 ;  /* 0x000000012f567824 */ /* 0x000fe400010e060e */
[----:B------:R-:W-:Y:S01]  /*41d30*/  IMAD.X R80, R5, 0x1, R4, P3 ;  /* 0x0000000105507824 */ /* 0x000fe200018e0604 */
[----:B------:R-:W-:-:S02]  /*41d40*/  SHF.L.W.U32.HI R4, R44, 0x10, R51 ;  /* 0x000000102c047819 */ /* 0x000fc40000010e33 */
[----:B------:R-:W-:Y:S02]  /*41d50*/  LOP3.LUT R40, R42, R50, RZ, 0x3c, !PT ;  /* 0x000000322a287212 */ /* 0x000fe400078e3cff */
[----:B------:R-:W-:Y:S02]  /*41d60*/  LOP3.LUT R53, R41, R52, RZ, 0x3c, !PT ;  /* 0x0000003429357212 */ /* 0x000fe400078e3cff */
[----:B------:R-:W-:Y:S02]  /*41d70*/  LOP3.LUT R42, R43, R48, RZ, 0x3c, !PT ;  /* 0x000000302b2a7212 */ /* 0x000fe400078e3cff */
[----:B------:R-:W-:Y:S02]  /*41d80*/  SHF.L.W.U32.HI R5, R51, 0x10, R44 ;  /* 0x0000001033057819 */ /* 0x000fe40000010e2c */
[----:B------:R-:W-:Y:S02]  /*41d90*/  LOP3.LUT R43, R39, R86, RZ, 0x3c, !PT ;  /* 0x00000056272b7212 */ /* 0x000fe400078e3cff */
[----:B------:R-:W-:-:S02]  /*41da0*/  IADD3 R14, P0, PT, R4, R71, RZ ;  /* 0x00000047040e7210 */ /* 0x000fc40007f1e0ff */
[----:B------:R-:W-:Y:S02]  /*41db0*/  SHF.L.W.U32.HI R41, R53, 0x8, R40 ;  /* 0x0000000835297819 */ /* 0x000fe40000010e28 */
[----:B------:R-:W-:Y:S02]  /*41dc0*/  SHF.L.W.U32.HI R40, R40, 0x8, R53 ;  /* 0x0000000828287819 */ /* 0x000fe40000010e35 */
[----:B------:R-:W-:Y:S02]  /*41dd0*/  LOP3.LUT R39, R21, R46, RZ, 0x3c, !PT ;  /* 0x0000002e15277212 */ /* 0x000fe400078e3cff */
[----:B------:R-:W-:Y:S01]  /*41de0*/  LOP3.LUT R44, R15, R80, RZ, 0x3c, !PT ;  /* 0x000000500f2c7212 */ /* 0x000fe200078e3cff */
[----:B------:R-:W-:Y:S01]  /*41df0*/  IMAD.X R15, R5, 0x1, R68, P0 ;  /* 0x00000001050f7824 */ /* 0x000fe200000e0644 */
[----:B------:R-:W-:Y:S02]  /*41e00*/  SHF.L.W.U32.HI R21, R43, 0x8, R42 ;  /* 0x000000082b157819 */ /* 0x000fe40000010e2a */
[----:B------:R-:W-:-:S02]  /*41e10*/  SHF.L.W.U32.HI R42, R42, 0x8, R43 ;  /* 0x000000082a2a7819 */ /* 0x000fc40000010e2b */
[----:B------:R-:W-:Y:S02]  /*41e20*/  LOP3.LUT R77, R45, R14, RZ, 0x3c, !PT ;  /* 0x0000000e2d4d7212 */ /* 0x000fe400078e3cff */
[----:B------:R-:W-:Y:S02]  /*41e30*/  IADD3 R78, P0, P1, R17, R40, R62 ;  /* 0x00000028114e7210 */ /* 0x000fe4000791e03e */
[----:B------:R-:W-:Y:S02]  /*41e40*/  SHF.L.W.U32.HI R45, R39, 0x8, R44 ;  /* 0x00000008272d7819 */ /* 0x000fe40000010e2c */
[----:B------:R-:W-:Y:S02]  /*41e50*/  IADD3 R73, P2, P3, R81, R42, R64 ;  /* 0x0000002a51497210 */ /* 0x000fe40007b5e040 */
[----:B------:R-:W-:Y:S02]  /*41e60*/  IADD3.X R79, PT, PT, R54, R41, R63, P0, P1 ;  /* 0x00000029364f7210 */ /* 0x000fe400007e243f */
[----:B------:R-:W-:-:S02]  /*41e70*/  SHF.L.W.U32.HI R43, R44, 0x8, R39 ;  /* 0x000000082c2b7819 */ /* 0x000fc40000010e27 */
[----:B------:R-:W-:Y:S02]  /*41e80*/  IADD3 R69, P0, P1, R19, R45, R66 ;  /* 0x0000002d13457210 */ /* 0x000fe4000791e042 */
[----:B------:R-:W-:Y:S02]  /*41e90*/  IADD3.X R39, PT, PT, R49, R21, R65, P2, P3 ;  /* 0x0000001531277210 */ /* 0x000fe400017e6441 */
[----:B------:R-:W-:Y:S02]  /*41ea0*/  IADD3.X R70, PT, PT, R59, R43, R67, P0, P1 ;  /* 0x0000002b3b467210 */ /* 0x000fe400007e2443 */
[----:B------:R-:W-:Y:S02]  /*41eb0*/  LOP3.LUT R18, R73, R18, R49, 0x96, !PT ;  /* 0x0000001249127212 */ /* 0x000fe400078e9631 */
[----:B------:R-:W-:Y:S02]  /*41ec0*/  LOP3.LUT R81, R39, R10, R81, 0x96, !PT ;  /* 0x0000000a27517212 */ /* 0x000fe400078e9651 */
[----:B------:R-:W-:-:S02]  /*41ed0*/  LOP3.LUT R16, R69, R16, R59, 0x96, !PT ;  /* 0x0000001045107212 */ /* 0x000fc400078e963b */
[----:B------:R-:W-:Y:S02]  /*41ee0*/  LOP3.LUT R11, R70, R11, R19, 0x96, !PT ;  /* 0x0000000b460b7212 */ /* 0x000fe400078e9613 */
[----:B------:R-:W-:Y:S02]  /*41ef0*/  LOP3.LUT R9, R78, R9, R54, 0x96, !PT ;  /* 0x000000094e097212 */ /* 0x000fe400078e9636 */
[----:B------:R-:W-:Y:S02]  /*41f00*/  LOP3.LUT R8, R79, R8, R17, 0x96, !PT ;  /* 0x000000084f087212 */ /* 0x000fe400078e9611 */
[----:B------:R-:W-:Y:S02]  /*41f10*/  LOP3.LUT R20, R20, R15, RZ, 0x3c, !PT ;  /* 0x0000000f14147212 */ /* 0x000fe400078e3cff */
[----:B------:R-:W-:Y:S02]  /*41f20*/  SHF.L.W.U32.HI R82, R81, 0x10, R18 ;  /* 0x0000001051527819 */ /* 0x000fe40000010e12 */
[----:B------:R-:W-:-:S02]  /*41f30*/  SHF.L.W.U32.HI R81, R18, 0x10, R81 ;  /* 0x0000001012517819 */ /* 0x000fc40000010e51 */
[----:B------:R-:W-:Y:S02]  /*41f40*/  SHF.L.W.U32.HI R18, R16, 0x10, R11 ;  /* 0x0000001010127819 */ /* 0x000fe40000010e0b */
[----:B------:R-:W-:Y:S02]  /*41f50*/  SHF.L.W.U32.HI R83, R9, 0x10, R8 ;  /* 0x0000001009537819 */ /* 0x000fe40000010e08 */
[----:B------:R-:W-:Y:S02]  /*41f60*/  SHF.L.W.U32.HI R74, R77, 0x1, R20 ;  /* 0x000000014d4a7819 */ /* 0x000fe40000010e14 */
[----:B------:R-:W-:Y:S02]  /*41f70*/  SHF.L.W.U32.HI R77, R20, 0x1, R77 ;  /* 0x00000001144d7819 */ /* 0x000fe40000010e4d */
[----:B------:R-:W-:Y:S02]  /*41f80*/  SHF.L.W.U32.HI R19, R11, 0x10, R16 ;  /* 0x000000100b137819 */ /* 0x000fe40000010e10 */
[----:B------:R-:W-:-:S02]  /*41f90*/  ISETP.NE.AND P0, PT, R90, 0xc, PT ;  /* 0x0000000c5a00780c */ /* 0x000fc40003f05270 */
[----:B------:R-:W-:Y:S02]  /*41fa0*/  IADD3 R85, P2, PT, R81, R48, RZ ;  /* 0x0000003051557210 */ /* 0x000fe40007f5e0ff */
        /* <DEDUP_REMOVED lines=41> */
.L_x_237:
[----:B------:R-:W-:Y:S01]  /*42240*/  IMAD.MOV.U32 R4, RZ, RZ, R22 ;  /* 0x000000ffff047224 */ /* 0x000fe200078e0016 */
[----:B------:R-:W-:Y:S01]  /*42250*/  STL.128 [R1+0x35c0], R32 ;  /* 0x0035c02001007387 */ /* 0x000fe20000100c00 */
        /* <DEDUP_REMOVED lines=12> */
[----:B------:R-:W-:-:S05]  /*42320*/  IMAD.MOV.U32 R7, RZ, RZ, R38 ;  /* 0x000000ffff077224 */ /* 0x000fca00078e0026 */
[----:B------:R1:W-:Y:S02]  /*42330*/  STL.128 [R1+0x35d0], R4 ;  /* 0x0035d00401007387 */ /* 0x0003e40000100c00 */
.L_x_236:
[----:B------:R-:W-:Y:S05]  /*42340*/  BSYNC.RECONVERGENT B1 ;  /* 0x0000000000017941 */ /* 0x000fea0003800200 */
.L_x_235:
[C---:B------:R-:W-:Y:S01]  /*42350*/  ISETP.GE.U32.AND P0, PT, R12.reuse, 0x4, PT ;  /* 0x000000040c00780c */ /* 0x040fe20003f06070 */
[----:B------:R-:W-:Y:S01]  /*42360*/  BSSY.RECONVERGENT B1, `(.L_x_240) ;  /* 0x000001a000017945 */ /* 0x000fe20003800200 */
[----:B------:R-:W-:Y:S01]  /*42370*/  LOP3.LUT R15, R12, 0x3, RZ, 0xc0, !PT ;  /* 0x000000030c0f7812 */ /* 0x000fe200078ec0ff */
[----:B-1----:R-:W-:Y:S01]  /*42380*/  IMAD.MOV.U32 R5, RZ, RZ, RZ ;  /* 0x000000ffff057224 */ /* 0x002fe200078e00ff */
[----:B------:R-:W-:Y:S02]  /*42390*/  ISETP.GE.U32.AND.EX P0, PT, R13, RZ, PT, P0 ;  /* 0x000000ff0d00720c */ /* 0x000fe40003f06100 */
[----:B------:R-:W-:-:S04]  /*423a0*/  ISETP.NE.U32.AND P1, PT, R15, RZ, PT ;  /* 0x000000ff0f00720c */ /* 0x000fc80003f25070 */
[----:B------:R-:W-:-:S07]  /*423b0*/  ISETP.NE.AND.EX P1, PT, RZ, RZ, PT, P1 ;  /* 0x000000ffff00720c */ /* 0x000fce0003f25310 */
[----:B------:R-:W-:Y:S06]  /*423c0*/  @!P0 BRA `(.L_x_241) ;  /* 0x00000000004c8947 */ /* 0x000fec0003800000 */
[----:B------:R-:W-:Y:S01]  /*423d0*/  IMAD.MOV.U32 R14, RZ, RZ, RZ ;  /* 0x000000ffff0e7224 */ /* 0x000fe200078e00ff */
[----:B------:R-:W-:Y:S01]  /*423e0*/  LOP3.LUT R5, R12, 0xfc, RZ, 0xc0, !PT ;  /* 0x000000fc0c057812 */ /* 0x000fe200078ec0ff */
[----:B------:R-:W-:Y:S02]  /*423f0*/  IMAD.MOV.U32 R4, RZ, RZ, RZ ;  /* 0x000000ffff047224 */ /* 0x000fe400078e00ff */
[----:B0-----:R-:W-:-:S07]  /*42400*/  IMAD.MOV.U32 R11, RZ, RZ, RZ ;  /* 0x000000ffff0b7224 */ /* 0x001fce00078e00ff */
.L_x_242:
[----:B------:R-:W-:-:S05]  /*42410*/  IADD3 R10, PT, PT, R1, R24, R4 ;  /* 0x00000018010a7210 */ /* 0x000fca0007ffe004 */
        /* <DEDUP_REMOVED lines=13> */
[----:B-1----:R-:W-:Y:S05]  /*424f0*/  @P0 BRA `(.L_x_242) ;  /* 0xfffffffc00c40947 */ /* 0x002fea000383ffff */
.L_x_241:
[----:B------:R-:W-:Y:S05]  /*42500*/  BSYNC.RECONVERGENT B1 ;  /* 0x0000000000017941 */ /* 0x000fea0003800200 */
.L_x_240:
        /* <DEDUP_REMOVED lines=8> */
[----:B-1----:R-:W2:Y:S01]  /*42590*/  LDL.U8 R4, [R24+0x3441] ;  /* 0x0034410018047983 */ /* 0x002ea20000100000 */
[----:B------:R-:W-:-:S04]  /*425a0*/  ISETP.NE.U32.AND P0, PT, R15, 0x2, PT ;  /* 0x000000020f00780c */ /* 0x000fc80003f05070 */
[----:B------:R-:W-:Y:S01]  /*425b0*/  ISETP.NE.AND.EX P0, PT, RZ, RZ, PT, P0 ;  /* 0x000000ffff00720c */ /* 0x000fe20003f05300 */
[----:B--2---:R2:W-:-:S12]  /*425c0*/  STL.U8 [R5+0x35e1], R4 ;  /* 0x0035e10405007387 */ /* 0x0045d80000100000 */
[----:B------:R-:W-:Y:S05]  /*425d0*/  @!P0 BRA `(.L_x_228) ;  /* 0x0000000000088947 */ /* 0x000fea0003800000 */
[----:B--2---:R-:W2:Y:S04]  /*425e0*/  LDL.U8 R4, [R24+0x3442] ;  /* 0x0034420018047983 */ /* 0x004ea80000100000 */
[----:B--2---:R3:W-:Y:S02]  /*425f0*/  STL.U8 [R5+0x35e2], R4 ;  /* 0x0035e20405007387 */ /* 0x0047e40000100000 */
.L_x_228:
[----:B------:R-:W-:Y:S05]  /*42600*/  BSYNC.RECONVERGENT B0 ;  /* 0x0000000000007941 */ /* 0x000fea0003800200 */
.L_x_226:
[----:B------:R4:W-:Y:S01]  /*42610*/  STL.128 [R1], RZ ;  /* 0x000000ff01007387 */ /* 0x0009e20000100c00 */
[----:B------:R-:W-:Y:S01]  /*42620*/  ISETP.NE.U32.AND P0, PT, R108, RZ, PT ;  /* 0x000000ff6c00720c */ /* 0x000fe20003f05070 */
[----:B------:R-:W-:Y:S02]  /*42630*/  BSSY.RECONVERGENT B0, `(.L_x_243) ;  /* 0x000002c000007945 */ /* 0x000fe40003800200 */
[----:B------:R4:W-:Y:S01]  /*42640*/  STL.128 [R1+0x10], RZ ;  /* 0x000010ff01007387 */ /* 0x0009e20000100c00 */
[----:B------:R-:W-:-:S03]  /*42650*/  ISETP.NE.AND.EX P0, PT, R109, RZ, PT, P0 ;  /* 0x000000ff6d00720c */ /* 0x000fc60003f05300 */
[----:B------:R4:W-:Y:S04]  /*42660*/  STL.64 [R1+0x3660], R12 ;  /* 0x0036600c01007387 */ /* 0x0009e80000100a00 */
        /* <DEDUP_REMOVED lines=9> */
[----:B0-----:R-:W-:Y:S01]  /*42700*/  LOP3.LUT R9, R108, 0x3, RZ, 0xc0, !PT ;  /* 0x000000036c097812 */ /* 0x001fe200078ec0ff */
[----:B-123--:R-:W-:Y:S01]  /*42710*/  IMAD.MOV.U32 R5, RZ, RZ, RZ ;  /* 0x000000ffff057224 */ /* 0x00efe200078e00ff */
[----:B------:R-:W-:Y:S02]  /*42720*/  ISETP.GE.U32.AND.EX P0, PT, R109, RZ, PT, P0 ;  /* 0x000000ff6d00720c */ /* 0x000fe40003f06100 */
[----:B------:R-:W-:-:S04]  /*42730*/  ISETP.NE.U32.AND P1, PT, R9, RZ, PT ;  /* 0x000000ff0900720c */ /* 0x000fc80003f25070 */
[----:B------:R-:W-:-:S07]  /*42740*/  ISETP.NE.AND.EX P1, PT, RZ, RZ, PT, P1 ;  /* 0x000000ffff00720c */ /* 0x000fce0003f25310 */
[----:B------:R-:W-:Y:S06]  /*42750*/  @!P0 BRA `(.L_x_246) ;  /* 0x00000000002c8947 */ /* 0x000fec0003800000 */
[----:B------:R-:W-:Y:S01]  /*42760*/  LOP3.LUT R5, R108, 0xfffffffc, RZ, 0xc0, !PT ;  /* 0xfffffffc6c057812 */ /* 0x000fe200078ec0ff */
[----:B------:R-:W-:Y:S02]  /*42770*/  IMAD.MOV.U32 R4, RZ, RZ, RZ ;  /* 0x000000ffff047224 */ /* 0x000fe400078e00ff */
[----:B------:R-:W-:-:S07]  /*42780*/  IMAD.MOV.U32 R8, RZ, RZ, RZ ;  /* 0x000000ffff087224 */ /* 0x000fce00078e00ff */
.L_x_247:
[----:B0-----:R-:W-:-:S05]  /*42790*/  IMAD.IADD R7, R1, 0x1, R4 ;  /* 0x0000000101077824 */ /* 0x001fca00078e0204 */
[----:B------:R-:W2:Y:S01]  /*427a0*/  LDL R6, [R7+0x3510] ;  /* 0x0035100007067983 */ /* 0x000ea20000100800 */
[----:B------:R-:W-:-:S05]  /*427b0*/  IADD3 R4, P0, PT, R4, 0x4, RZ ;  /* 0x0000000404047810 */ /* 0x000fca0007f1e0ff */
[----:B------:R-:W-:Y:S01]  /*427c0*/  IMAD.X R8, RZ, RZ, R8, P0 ;  /* 0x000000ffff087224 */ /* 0x000fe200000e0608 */
[----:B------:R-:W-:-:S04]  /*427d0*/  ISETP.NE.U32.AND P0, PT, R4, R5, PT ;  /* 0x000000050400720c */ /* 0x000fc80003f05070 */
[----:B------:R-:W-:Y:S01]  /*427e0*/  ISETP.NE.AND.EX P0, PT, R8, R109, PT, P0 ;  /* 0x0000006d0800720c */ /* 0x000fe20003f05300 */
[----:B--2---:R0:W-:-:S12]  /*427f0*/  STL [R7], R6 ;  /* 0x0000000607007387 */ /* 0x0041d80000100800 */
[----:B------:R-:W-:Y:S05]  /*42800*/  @P0 BRA `(.L_x_247) ;  /* 0xfffffffc00e00947 */ /* 0x000fea000383ffff */
.L_x_246:
[----:B------:R-:W-:Y:S05]  /*42810*/  BSYNC.RECONVERGENT B1 ;  /* 0x0000000000017941 */ /* 0x000fea0003800200 */
.L_x_245:
[----:B------:R-:W-:Y:S05]  /*42820*/  @!P1 BRA `(.L_x_244) ;  /* 0x0000000000309947 */ /* 0x000fea0003800000 */
[----:B0-----:R-:W-:-:S05]  /*42830*/  IMAD.IADD R7, R1, 0x1, R5 ;  /* 0x0000000101077824 */ /* 0x001fca00078e0205 */
[----:B------:R-:W2:Y:S01]  /*42840*/  LDL.U8 R4, [R7+0x3510] ;  /* 0x0035100007047983 */ /* 0x000ea20000100000 */
[----:B------:R-:W-:-:S04]  /*42850*/  ISETP.NE.U32.AND P0, PT, R9, 0x1, PT ;  /* 0x000000010900780c */ /* 0x000fc80003f05070 */
[----:B------:R-:W-:Y:S01]  /*42860*/  ISETP.NE.AND.EX P0, PT, RZ, RZ, PT, P0 ;  /* 0x000000ffff00720c */ /* 0x000fe20003f05300 */
[----:B--2---:R0:W-:-:S12]  /*42870*/  STL.U8 [R7], R4 ;  /* 0x0000000407007387 */ /* 0x0041d80000100000 */
[----:B------:R-:W-:Y:S05]  /*42880*/  @!P0 BRA `(.L_x_244) ;  /* 0x0000000000188947 */ /* 0x000fea0003800000 */
[----:B------:R-:W-:Y:S01]  /*42890*/  ISETP.NE.U32.AND P0, PT, R9, 0x2, PT ;  /* 0x000000020900780c */ /* 0x000fe20003f05070 */
[----:B0-----:R-:W2:Y:S03]  /*428a0*/  LDL.U8 R4, [R7+0x3511] ;  /* 0x0035110007047983 */ /* 0x001ea60000100000 */
[----:B------:R-:W-:-:S13]  /*428b0*/  ISETP.NE.AND.EX P0, PT, RZ, RZ, PT, P0 ;  /* 0x000000ffff00720c */ /* 0x000fda0003f05300 */
[----:B------:R-:W3:Y:S04]  /*428c0*/  @P0 LDL.U8 R5, [R7+0x3512] ;  /* 0x0035120007050983 */ /* 0x000ee80000100000 */
[----:B--2---:R0:W-:Y:S04]  /*428d0*/  STL.U8 [R7+0x1], R4 ;  /* 0x0000010407007387 */ /* 0x0041e80000100000 */
[----:B---3--:R0:W-:Y:S02]  /*428e0*/  @P0 STL.U8 [R7+0x2], R5 ;  /* 0x0000020507000387 */ /* 0x0081e40000100000 */
.L_x_244:
[----:B------:R-:W-:Y:S05]  /*428f0*/  BSYNC.RECONVERGENT B0 ;  /* 0x0000000000007941 */ /* 0x000fea0003800200 */
.L_x_243:
[----:B------:R-:W5:Y:S01]  /*42900*/  LDL.128 R56, [R1] ;  /* 0x0000000001387983 */ /* 0x000f620000100c00 */
[----:B------:R-:W4:Y:S03]  /*42910*/  LDCU.64 UR20, c[0x3][0x20] ;  /* 0x00c00400ff1477ac */ /* 0x000f260008000a00 */
[----:B------:R-:W4:Y:S01]  /*42920*/  LDL.128 R48, [R1+0x10] ;  /* 0x0000100001307983 */ /* 0x000f220000100c00 */
[----:B------:R-:W4:Y:S03]  /*42930*/  LDCU.64 UR24, c[0x3][0x18] ;  /* 0x00c00300ff1877ac */ /* 0x000f260008000a00 */
[----:B------:R-:W4:Y:S01]  /*42940*/  LDL.128 R44, [R1+0x20] ;  /* 0x00002000012c7983 */ /* 0x000f220000100c00 */
[----:B------:R-:W4:Y:S03]  /*42950*/  LDCU.64 UR26, c[0x3][0x38] ;  /* 0x00c00700ff1a77ac */ /* 0x000f260008000a00 */
[----:B------:R-:W4:Y:S01]  /*42960*/  LDL.128 R40, [R1+0x30] ;  /* 0x0000300001287983 */ /* 0x000f220000100c00 */
[----:B------:R-:W4:Y:S03]  /*42970*/  LDCU.64 UR22, c[0x3][0x28] ;  /* 0x00c00500ff1677ac */ /* 0x000f260008000a00 */
[----:B------:R-:W4:Y:S04]  /*42980*/  LDL.128 R36, [R1+0x40] ;  /* 0x0000400001247983 */ /* 0x000f280000100c00 */
[----:B------:R-:W4:Y:S04]  /*42990*/  LDL.128 R32, [R1+0x50] ;  /* 0x0000500001207983 */ /* 0x000f280000100c00 */
[----:B------:R-:W4:Y:S04]  /*429a0*/  LDL.128 R28, [R1+0x60] ;  /* 0x00006000011c7983 */ /* 0x000f280000100c00 */
[----:B------:R-:W4:Y:S04]  /*429b0*/  LDL.128 R24, [R1+0x70] ;  /* 0x0000700001187983 */ /* 0x000f280000100c00 */
[----:B------:R-:W4:Y:S04]  /*429c0*/  LDL.64 R14, [R1+0x3598] ;  /* 0x00359800010e7983 */ /* 0x000f280000100a00 */
[----:B0-----:R-:W4:Y:S04]  /*429d0*/  LDL.128 R8, [R1+0x34d0] ;  /* 0x0034d00001087983 */ /* 0x001f280000100c00 */
[----:B-123--:R-:W2:Y:S04]  /*429e0*/  LDL.128 R4, [R1+0x34e0] ;  /* 0x0034e00001047983 */ /* 0x00eea80000100c00 */
[----:B------:R-:W3:Y:S01]  /*429f0*/  LDL.128 R20, [R1+0x34f0] ;  /* 0x0034f00001147983 */ /* 0x000ee20000100c00 */
[----:B-----5:R-:W-:-:S02]  /*42a00*/  PRMT R16, R58, 0x7771, RZ ;  /* 0x000077713a107816 */ /* 0x020fc400000000ff */
[C---:B------:R-:W-:Y:S02]  /*42a10*/  PRMT R17, R58.reuse, 0x7773, RZ ;  /* 0x000077733a117816 */ /* 0x040fe400000000ff */
[----:B------:R-:W-:Y:S01]  /*42a20*/  PRMT R52, R58, 0x7772, RZ ;  /* 0x000077723a347816 */ /* 0x000fe200000000ff */
[----:B------:R-:W-:-:S04]  /*42a30*/  IMAD.WIDE.U32 R60, R16, 0x100, RZ ;  /* 0x00000100103c7825 */ /* 0x000fc800078e00ff */
[----:B------:R-:W-:Y:S02]  /*42a40*/  IMAD.WIDE.U32 R62, R17, 0x1000000, RZ ;  /* 0x01000000113e7825 */ /* 0x000fe400078e00ff */
[----:B------:R-:W5:Y:S02]  /*42a50*/  LDL.128 R16, [R1+0x3500] ;  /* 0x0035000001107983 */ /* 0x000f640000100c00 */
[----:B------:R-:W-:Y:S01]  /*42a60*/  IMAD.WIDE.U32 R52, R52, 0x10000, RZ ;  /* 0x0001000034347825 */ /* 0x000fe200078e00ff */
[----:B------:R-:W-:Y:S02]  /*42a70*/  PRMT R54, R59, 0x7770, RZ ;  /* 0x000077703b367816 */ /* 0x000fe400000000ff */
[----:B------:R-:W-:Y:S02]  /*42a80*/  PRMT R55, R57, 0x7771, RZ ;  /* 0x0000777139377816 */ /* 0x000fe400000000ff */
[----:B------:R-:W-:-:S04]  /*42a90*/  LOP3.LUT R53, R63, R53, R61, 0xfe, !PT ;  /* 0x000000353f357212 */ /* 0x000fc800078efe3d */
[----:B------:R-:W-:Y:S02]  /*42aa0*/  LOP3.LUT R64, R53, 0xff, R54, 0xf8, !PT ;  /* 0x000000ff35407812 */ /* 0x000fe400078ef836 */
[----:B------:R-:W-:Y:S01]  /*42ab0*/  PRMT R53, R59, 0x7771, RZ ;  /* 0x000077713b357816 */ /* 0x000fe200000000ff */
[----:B------:R-:W-:Y:S01]  /*42ac0*/  IMAD.SHL.U32 R61, R55, 0x100, RZ ;  /* 0x00000100373d7824 */ /* 0x000fe200078e00ff */
[----:B------:R-:W-:-:S03]  /*42ad0*/  PRMT R54, R57, 0x7772, RZ ;  /* 0x0000777239367816 */ /* 0x000fc600000000ff */
[----:B------:R-:W-:Y:S01]  /*42ae0*/  IMAD.SHL.U32 R53, R53, 0x100, RZ ;  /* 0x0000010035357824 */ /* 0x000fe200078e00ff */
[----:B------:R-:W-:Y:S02]  /*42af0*/  PRMT R55, R57, 0x7770, RZ ;  /* 0x0000777039377816 */ /* 0x000fe400000000ff */
[----:B------:R-:W-:Y:S01]  /*42b00*/  LOP3.LUT R66, R61, 0xff00, RZ, 0xc0, !PT ;  /* 0x0000ff003d427812 */ /* 0x000fe200078ec0ff */
[----:B------:R-:W-:Y:S01]  /*42b10*/  IMAD.U32 R54, R54, 0x10000, RZ ;  /* 0x0001000036367824 */ /* 0x000fe200078e00ff */
[----:B------:R-:W-:Y:S02]  /*42b20*/  LOP3.LUT R64, R64, 0xff00, R53, 0xf8, !PT ;  /* 0x0000ff0040407812 */ /* 0x000fe400078ef835 */
[----:B------:R-:W-:Y:S02]  /*42b30*/  LOP3.LUT R55, R66, 0xff, R55, 0xf8, !PT ;  /* 0x000000ff42377812 */ /* 0x000fe400078ef837 */
[----:B------:R-:W-:Y:S02]  /*42b40*/  PRMT R53, R59, 0x7772, RZ ;  /* 0x000077723b357816 */ /* 0x000fe400000000ff */
[----:B------:R-:W-:-:S02]  /*42b50*/  PRMT R57, R57, 0x7773, RZ ;  /* 0x0000777339397816 */ /* 0x000fc400000000ff */
[----:B------:R-:W-:Y:S01]  /*42b60*/  LOP3.LUT R66, R55, 0xff0000, R54, 0xf8, !PT ;  /* 0x00ff000037427812 */ /* 0x000fe200078ef836 */
[----:B------:R-:W-:Y:S01]  /*42b70*/  IMAD.U32 R53, R53, 0x10000, RZ ;  /* 0x0001000035357824 */ /* 0x000fe200078e00ff */
[----:B------:R-:W-:Y:S02]  /*42b80*/  PRMT R59, R59, 0x7773, RZ ;  /* 0x000077733b3b7816 */ /* 0x000fe400000000ff */
[----:B------:R-:W-:Y:S01]  /*42b90*/  PRMT R55, R58, 0x7770, RZ ;  /* 0x000077703a377816 */ /* 0x000fe200000000ff */
[----:B------:R-:W-:Y:S01]  /*42ba0*/  IMAD.SHL.U32 R57, R57, 0x1000000, RZ ;  /* 0x0100000039397824 */ /* 0x000fe200078e00ff */
[----:B------:R-:W-:Y:S01]  /*42bb0*/  LOP3.LUT R54, R64, 0xff0000, R53, 0xf8, !PT ;  /* 0x00ff000040367812 */ /* 0x000fe200078ef835 */
[----:B------:R-:W-:Y:S01]  /*42bc0*/  IMAD.SHL.U32 R59, R59, 0x1000000, RZ ;  /* 0x010000003b3b7824 */ /* 0x000fe200078e00ff */
[----:B------:R-:W-:Y:S02]  /*42bd0*/  LOP3.LUT R55, R60, 0xff, R55, 0xf8, !PT ;  /* 0x000000ff3c377812 */ /* 0x000fe400078ef837 */
[----:B------:R-:W-:-:S02]  /*42be0*/  LOP3.LUT R53, R57, R66, RZ, 0xfc, !PT ;  /* 0x0000004239357212 */ /* 0x000fc400078efcff */
[----:B------:R-:W-:Y:S01]  /*42bf0*/  LOP3.LUT R62, R62, R52, R55, 0xfe, !PT ;  /* 0x000000343e3e7212 */ /* 0x000fe200078efe37 */
[----:B------:R-:W-:Y:S01]  /*42c00*/  IMAD.MOV.U32 R52, RZ, RZ, R56 ;  /* 0x000000ffff347224 */ /* 0x000fe200078e0038 */
[----:B------:R-:W-:Y:S02]  /*42c10*/  LOP3.LUT R55, R59, R54, RZ, 0xfc, !PT ;  /* 0x000000363b377212 */ /* 0x000fe400078efcff */
[C---:B----4-:R-:W-:Y:S02]  /*42c20*/  PRMT R56, R50.reuse, 0x7771, RZ ;  /* 0x0000777132387816 */ /* 0x050fe400000000ff */
[C---:B------:R-:W-:Y:S02]  /*42c30*/  PRMT R64, R50.reuse, 0x7772, RZ ;  /* 0x0000777232407816 */ /* 0x040fe400000000ff */
[C---:B------:R-:W-:Y:S02]  /*42c40*/  PRMT R66, R50.reuse, 0x7773, RZ ;  /* 0x0000777332427816 */ /* 0x040fe400000000ff */
[----:B------:R-:W-:-:S02]  /*42c50*/  PRMT R59, R50, 0x7770, RZ ;  /* 0x00007770323b7816 */ /* 0x000fc400000000ff */
[----:B------:R-:W-:Y:S01]  /*42c60*/  PRMT R50, R49, 0x7771, RZ ;  /* 0x0000777131327816 */ /* 0x000fe200000000ff */
[----:B------:R-:W-:-:S04]  /*42c70*/  IMAD.WIDE.U32 R56, R56, 0x100, RZ ;  /* 0x0000010038387825 */ /* 0x000fc800078e00ff */
[----:B------:R-:W-:Y:S02]  /*42c80*/  IMAD.SHL.U32 R50, R50, 0x100, RZ ;  /* 0x0000010032327824 */ /* 0x000fe400078e00ff */
[----:B------:R-:W-:-:S04]  /*42c90*/  IMAD.WIDE.U32 R64, R64, 0x10000, RZ ;  /* 0x0001000040407825 */ /* 0x000fc800078e00ff */
[----:B------:R-:W-:Y:S01]  /*42ca0*/  IMAD.WIDE.U32 R66, R66, 0x1000000, RZ ;  /* 0x0100000042427825 */ /* 0x000fe200078e00ff */
[----:B------:R-:W-:-:S03]  /*42cb0*/  LOP3.LUT R60, R56, 0xff, R59, 0xf8, !PT ;  /* 0x000000ff383c7812 */ /* 0x000fc600078ef83b */
[----:B------:R-:W-:Y:S01]  /*42cc0*/  IMAD.MOV.U32 R54, RZ, RZ, R62 ;  /* 0x000000ffff367224 */ /* 0x000fe200078e003e */
[----:B------:R-:W-:Y:S02]  /*42cd0*/  LOP3.LUT R62, R50, 0xff00, RZ, 0xc0, !PT ;  /* 0x0000ff00323e7812 */ /* 0x000fe400078ec0ff */
[----:B------:R-:W-:Y:S02]  /*42ce0*/  LOP3.LUT R59, R67, R65, R57, 0xfe, !PT ;  /* 0x00000041433b7212 */ /* 0x000fe400078efe39 */
[C---:B------:R-:W-:Y:S02]  /*42cf0*/  PRMT R56, R51.reuse, 0x7770, RZ ;  /* 0x0000777033387816 */ /* 0x040fe400000000ff */
[----:B------:R-:W-:Y:S01]  /*42d00*/  PRMT R50, R51, 0x7771, RZ ;  /* 0x0000777133327816 */ /* 0x000fe200000000ff */
[----:B------:R0:W-:Y:S01]  /*42d10*/  STL.128 [R1+0x2000], R52 ;  /* 0x0020003401007387 */ /* 0x0001e20000100c00 */
[----:B------:R-:W-:Y:S02]  /*42d20*/  LOP3.LUT R58, R59, 0xff, R56, 0xf8, !PT ;  /* 0x000000ff3b3a7812 */ /* 0x000fe400078ef838 */
[----:B------:R-:W-:-:S02]  /*42d30*/  PRMT R56, R49, 0x7772, RZ ;  /* 0x0000777231387816 */ /* 0x000fc400000000ff */
[----:B------:R-:W-:-:S03]  /*42d40*/  PRMT R57, R49, 0x7770, RZ ;  /* 0x0000777031397816 */ /* 0x000fc600000000ff */
[----:B------:R-:W-:Y:S01]  /*42d50*/  IMAD.U32 R56, R56, 0x10000, RZ ;  /* 0x0001000038387824 */ /* 0x000fe200078e00ff */
[----:B------:R-:W-:Y:S01]  /*42d60*/  LOP3.LUT R57, R62, 0xff, R57, 0xf8, !PT ;  /* 0x000000ff3e397812 */ /* 0x000fe200078ef839 */
[----:B0-----:R-:W-:Y:S01]  /*42d70*/  IMAD.SHL.U32 R53, R50, 0x100, RZ ;  /* 0x0000010032357824 */ /* 0x001fe200078e00ff */
[C---:B------:R-:W-:Y:S02]  /*42d80*/  PRMT R50, R51.reuse, 0x7772, RZ ;  /* 0x0000777233327816 */ /* 0x040fe400000000ff */
[----:B------:R-:W-:Y:S02]  /*42d90*/  PRMT R51, R51, 0x7773, RZ ;  /* 0x0000777333337816 */ /* 0x000fe400000000ff */
[----:B------:R-:W-:Y:S01]  /*42da0*/  LOP3.LUT R53, R58, 0xff00, R53, 0xf8, !PT ;  /* 0x0000ff003a357812 */ /* 0x000fe200078ef835 */
[----:B------:R-:W-:Y:S01]  /*42db0*/  IMAD.U32 R50, R50, 0x10000, RZ ;  /* 0x0001000032327824 */ /* 0x000fe200078e00ff */
[----:B------:R-:W-:Y:S01]  /*42dc0*/  LOP3.LUT R58, R57, 0xff0000, R56, 0xf8, !PT ;  /* 0x00ff0000393a7812 */ /* 0x000fe200078ef838 */
[----:B------:R-:W-:-:S03]  /*42dd0*/  IMAD.SHL.U32 R51, R51, 0x1000000, RZ ;  /* 0x0100000033337824 */ /* 0x000fc600078e00ff */
[----:B------:R-:W-:Y:S02]  /*42de0*/  LOP3.LUT R56, R53, 0xff0000, R50, 0xf8, !PT ;  /* 0x00ff000035387812 */ /* 0x000fe400078ef832 */
[C---:B------:R-:W-:Y:S02]  /*42df0*/  PRMT R50, R46.reuse, 0x7771, RZ ;  /* 0x000077712e327816 */ /* 0x040fe400000000ff */
[C---:B------:R-:W-:Y:S02]  /*42e00*/  PRMT R52, R46.reuse, 0x7772, RZ ;  /* 0x000077722e347816 */ /* 0x040fe400000000ff */
[----:B------:R-:W-:Y:S02]  /*42e10*/  PRMT R54, R46, 0x7773, RZ ;  /* 0x000077732e367816 */ /* 0x000fe400000000ff */
[----:B------:R-:W-:Y:S01]  /*42e20*/  LOP3.LUT R59, R51, R56, RZ, 0xfc, !PT ;  /* 0x00000038333b7212 */ /* 0x000fe200078efcff */
[----:B------:R-:W-:Y:S01]  /*42e30*/  IMAD.WIDE.U32 R50, R50, 0x100, RZ ;  /* 0x0000010032327825 */ /* 0x000fe200078e00ff */
[----:B------:R-:W-:-:S02]  /*42e40*/  PRMT R57, R46, 0x7770, RZ ;  /* 0x000077702e397816 */ /* 0x000fc400000000ff */
[----:B------:R-:W-:Y:S02]  /*42e50*/  PRMT R49, R49, 0x7773, RZ ;  /* 0x0000777331317816 */ /* 0x000fe400000000ff */
[----:B------:R-:W-:Y:S01]  /*42e60*/  PRMT R46, R45, 0x7771, RZ ;  /* 0x000077712d2e7816 */ /* 0x000fe200000000ff */
[----:B------:R-:W-:Y:S01]  /*42e70*/  IMAD.WIDE.U32 R52, R52, 0x10000, RZ ;  /* 0x0001000034347825 */ /* 0x000fe200078e00ff */
[----:B------:R-:W-:-:S03]  /*42e80*/  LOP3.LUT R57, R50, 0xff, R57, 0xf8, !PT ;  /* 0x000000ff32397812 */ /* 0x000fc600078ef839 */
[----:B------:R-:W-:Y:S01]  /*42e90*/  IMAD.WIDE.U32 R54, R54, 0x1000000, RZ ;  /* 0x0100000036367825 */ /* 0x000fe200078e00ff */
[----:B------:R-:W-:-:S03]  /*42ea0*/  PRMT R56, R47, 0x7770, RZ ;  /* 0x000077702f387816 */ /* 0x000fc600000000ff */
[----:B------:R-:W-:Y:S02]  /*42eb0*/  IMAD.SHL.U32 R49, R49, 0x1000000, RZ ;  /* 0x0100000031317824 */ /* 0x000fe400078e00ff */
[----:B------:R-:W-:Y:S01]  /*42ec0*/  IMAD.SHL.U32 R50, R46, 0x100, RZ ;  /* 0x000001002e327824 */ /* 0x000fe200078e00ff */
[----:B------:R-:W-:Y:S02]  /*42ed0*/  PRMT R46, R47, 0x7771, RZ ;  /* 0x000077712f2e7816 */ /* 0x000fe400000000ff */
[----:B------:R-:W-:Y:S02]  /*42ee0*/  LOP3.LUT R51, R55, R53, R51, 0xfe, !PT ;  /* 0x0000003537337212 */ /* 0x000fe400078efe33 */
[----:B------:R-:W-:Y:S01]  /*42ef0*/  LOP3.LUT R49, R49, R58, RZ, 0xfc, !PT ;  /* 0x0000003a31317212 */ /* 0x000fe200078efcff */
[----:B------:R-:W-:Y:S01]  /*42f00*/  IMAD.SHL.U32 R53, R46, 0x100, RZ ;  /* 0x000001002e357824 */ /* 0x000fe200078e00ff */
[----:B------:R-:W-:Y:S02]  /*42f10*/  LOP3.LUT R56, R51, 0xff, R56, 0xf8, !PT ;  /* 0x000000ff33387812 */ /* 0x000fe400078ef838 */
[----:B------:R-:W-:-:S02]  /*42f20*/  LOP3.LUT R58, R50, 0xff00, RZ, 0xc0, !PT ;  /* 0x0000ff00323a7812 */ /* 0x000fc400078ec0ff */
[----:B------:R-:W-:Y:S02]  /*42f30*/  PRMT R51, R45, 0x7770, RZ ;  /* 0x000077702d337816 */ /* 0x000fe400000000ff */
[----:B------:R-:W-:Y:S02]  /*42f40*/  PRMT R46, R47, 0x7772, RZ ;  /* 0x000077722f2e7816 */ /* 0x000fe400000000ff */
[----:B------:R-:W-:Y:S02]  /*42f50*/  PRMT R50, R45, 0x7772, RZ ;  /* 0x000077722d327816 */ /* 0x000fe400000000ff */
[----:B------:R-:W-:Y:S01]  /*42f60*/  LOP3.LUT R55, R58, 0xff, R51, 0xf8, !PT ;  /* 0x000000ff3a377812 */ /* 0x000fe200078ef833 */
[----:B------:R-:W-:Y:S01]  /*42f70*/  IMAD.U32 R46, R46, 0x10000, RZ ;  /* 0x000100002e2e7824 */ /* 0x000fe200078e00ff */
[----:B------:R-:W-:Y:S01]  /*42f80*/  LOP3.LUT R60, R66, R64, R60, 0xfe, !PT ;  /* 0x00000040423c7212 */ /* 0x000fe200078efe3c */
[----:B------:R-:W-:Y:S01]  /*42f90*/  IMAD.U32 R58, R50, 0x10000, RZ ;  /* 0x00010000323a7824 */ /* 0x000fe200078e00ff */
[----:B------:R-:W-:Y:S01]  /*42fa0*/  LOP3.LUT R53, R56, 0xff00, R53, 0xf8, !PT ;  /* 0x0000ff0038357812 */ /* 0x000fe200078ef835 */
[----:B------:R-:W-:Y:S01]  /*42fb0*/  IMAD.MOV.U32 R51, RZ, RZ, R59 ;  /* 0x000000ffff337224 */ /* 0x000fe200078e003b */
[----:B------:R-:W-:Y:S01]  /*42fc0*/  LOP3.LUT R57, R54, R52, R57, 0xfe, !PT ;  /* 0x0000003436397212 */ /* 0x000fe200078efe39 */
[----:B------:R-:W-:Y:S01]  /*42fd0*/  IMAD.MOV.U32 R50, RZ, RZ, R60 ;  /* 0x000000ffff327224 */ /* 0x000fe200078e003c */
[----:B------:R-:W-:-:S02]  /*42fe0*/  LOP3.LUT R58, R55, 0xff0000, R58, 0xf8, !PT ;  /* 0x00ff0000373a7812 */ /* 0x000fc400078ef83a */
[----:B------:R-:W-:Y:S02]  /*42ff0*/  LOP3.LUT R56, R53, 0xff0000, R46, 0xf8, !PT ;  /* 0x00ff000035387812 */ /* 0x000fe400078ef82e */
[C---:B------:R-:W-:Y:S02]  /*43000*/  PRMT R46, R42.reuse, 0x7771, RZ ;  /* 0x000077712a2e7816 */ /* 0x040fe400000000ff */
[C---:B------:R-:W-:Y:S02]  /*43010*/  PRMT R52, R42.reuse, 0x7772, RZ ;  /* 0x000077722a347816 */ /* 0x040fe400000000ff */
[----:B------:R-:W-:Y:S02]  /*43020*/  PRMT R55, R42, 0x7773, RZ ;  /* 0x000077732a377816 */ /* 0x000fe400000000ff */
[----:B------:R-:W-:Y:S01]  /*43030*/  PRMT R45, R45, 0x7773, RZ ;  /* 0x000077732d2d7816 */ /* 0x000fe200000000ff */
[----:B------:R0:W-:Y:S01]  /*43040*/  STL.128 [R1+0x2010], R48 ;  /* 0x0020103001007387 */ /* 0x0001e20000100c00 */
[----:B------:R-:W-:Y:S01]  /*43050*/  PRMT R54, R47, 0x7773, RZ ;  /* 0x000077732f367816 */ /* 0x000fe200000000ff */
[----:B------:R-:W-:-:S04]  /*43060*/  IMAD.WIDE.U32 R46, R46, 0x100, RZ ;  /* 0x000001002e2e7825 */ /* 0x000fc800078e00ff */
[----:B------:R-:W-:-:S04]  /*43070*/  IMAD.WIDE.U32 R52, R52, 0x10000, RZ ;  /* 0x0001000034347825 */ /* 0x000fc800078e00ff */
[----:B0-----:R-:W-:-:S04]  /*43080*/  IMAD.WIDE.U32 R48, R55, 0x1000000, RZ ;  /* 0x0100000037307825 */ /* 0x001fc800078e00ff */
[----:B------:R-:W-:Y:S01]  /*43090*/  IMAD.SHL.U32 R51, R45, 0x1000000, RZ ;  /* 0x010000002d337824 */ /* 0x000fe200078e00ff */
[----:B------:R-:W-:Y:S02]  /*430a0*/  PRMT R45, R41, 0x7771, RZ ;  /* 0x00007771292d7816 */ /* 0x000fe400000000ff */
[----:B------:R-:W-:Y:S02]  /*430b0*/  LOP3.LUT R49, R49, R53, R47, 0xfe, !PT ;  /* 0x0000003531317212 */ /* 0x000fe400078efe2f */
[----:B------:R-:W-:Y:S01]  /*430c0*/  PRMT R50, R43, 0x7770, RZ ;  /* 0x000077702b327816 */ /* 0x000fe200000000ff */
[----:B------:R-:W-:Y:S01]  /*430d0*/  IMAD.SHL.U32 R47, R45, 0x100, RZ ;  /* 0x000001002d2f7824 */ /* 0x000fe200078e00ff */
[----:B------:R-:W-:Y:S01]  /*430e0*/  PRMT R45, R43, 0x7771, RZ ;  /* 0x000077712b2d7816 */ /* 0x000fe200000000ff */
[----:B------:R-:W-:Y:S01]  /*430f0*/  IMAD.SHL.U32 R55, R54, 0x1000000, RZ ;  /* 0x0100000036377824 */ /* 0x000fe200078e00ff */
[----:B------:R-:W-:Y:S02]  /*43100*/  LOP3.LUT R53, R51, R58, RZ, 0xfc, !PT ;  /* 0x0000003a33357212 */ /* 0x000fe400078efcff */
[----:B------:R-:W-:-:S02]  /*43110*/  LOP3.LUT R54, R49, 0xff, R50, 0xf8, !PT ;  /* 0x000000ff31367812 */ /* 0x000fc400078ef832 */
[----:B------:R-:W-:Y:S02]  /*43120*/  LOP3.LUT R50, R47, 0xff00, RZ, 0xc0, !PT ;  /* 0x0000ff002f327812 */ /* 0x000fe400078ec0ff */
[C---:B------:R-:W-:Y:S02]  /*43130*/  PRMT R49, R41.reuse, 0x7770, RZ ;  /* 0x0000777029317816 */ /* 0x040fe400000000ff */
[----:B------:R-:W-:Y:S01]  /*43140*/  PRMT R47, R41, 0x7772, RZ ;  /* 0x00007772292f7816 */ /* 0x000fe200000000ff */
[----:B------:R-:W-:Y:S02]  /*43150*/  IMAD.SHL.U32 R51, R45, 0x100, RZ ;  /* 0x000001002d337824 */ /* 0x000fe400078e00ff */
[----:B------:R-:W-:Y:S01]  /*43160*/  IMAD.MOV.U32 R45, RZ, RZ, R53 ;  /* 0x000000ffff2d7224 */ /* 0x000fe200078e0035 */
[----:B------:R-:W-:Y:S01]  /*43170*/  LOP3.LUT R53, R50, 0xff, R49, 0xf8, !PT ;  /* 0x000000ff32357812 */ /* 0x000fe200078ef831 */
[----:B------:R-:W-:Y:S01]  /*43180*/  IMAD.U32 R50, R47, 0x10000, RZ ;  /* 0x000100002f327824 */ /* 0x000fe200078e00ff */
[----:B------:R-:W-:-:S02]  /*43190*/  PRMT R47, R43, 0x7772, RZ ;  /* 0x000077722b2f7816 */ /* 0x000fc400000000ff */
[----:B------:R-:W-:Y:S02]  /*431a0*/  PRMT R49, R41, 0x7773, RZ ;  /* 0x0000777329317816 */ /* 0x000fe400000000ff */
[----:B------:R-:W-:Y:S01]  /*431b0*/  PRMT R41, R42, 0x7770, RZ ;  /* 0x000077702a297816 */ /* 0x000fe200000000ff */
[----:B------:R-:W-:Y:S01]  /*431c0*/  IMAD.U32 R47, R47, 0x10000, RZ ;  /* 0x000100002f2f7824 */ /* 0x000fe200078e00ff */
[----:B------:R-:W-:Y:S01]  /*431d0*/  LOP3.LUT R56, R55, R56, RZ, 0xfc, !PT ;  /* 0x0000003837387212 */ /* 0x000fe200078efcff */
[----:B------:R-:W-:Y:S01]  /*431e0*/  IMAD.SHL.U32 R49, R49, 0x1000000, RZ ;  /* 0x0100000031317824 */ /* 0x000fe200078e00ff */
[----:B------:R-:W-:Y:S02]  /*431f0*/  LOP3.LUT R54, R54, 0xff00, R51, 0xf8, !PT ;  /* 0x0000ff0036367812 */ /* 0x000fe400078ef833 */
[----:B------:R-:W-:Y:S02]  /*43200*/  PRMT R43, R43, 0x7773, RZ ;  /* 0x000077732b2b7816 */ /* 0x000fe400000000ff */
[----:B------:R-:W-:-:S02]  /*43210*/  LOP3.LUT R50, R53, 0xff0000, R50, 0xf8, !PT ;  /* 0x00ff000035327812 */ /* 0x000fc400078ef832 */
[----:B------:R-:W-:Y:S01]  /*43220*/  LOP3.LUT R41, R46, 0xff, R41, 0xf8, !PT ;  /* 0x000000ff2e297812 */ /* 0x000fe200078ef829 */
[----:B------:R-:W-:Y:S01]  /*43230*/  IMAD.SHL.U32 R43, R43, 0x1000000, RZ ;  /* 0x010000002b2b7824 */ /* 0x000fe200078e00ff */
[----:B------:R-:W-:Y:S01]  /*43240*/  LOP3.LUT R42, R54, 0xff0000, R47, 0xf8, !PT ;  /* 0x00ff0000362a7812 */ /* 0x000fe200078ef82f */
[----:B------:R-:W-:Y:S01]  /*43250*/  IMAD.MOV.U32 R46, RZ, RZ, R57 ;  /* 0x000000ffff2e7224 */ /* 0x000fe200078e0039 */
[----:B------:R-:W-:Y:S01]  /*43260*/  LOP3.LUT R49, R49, R50, RZ, 0xfc, !PT ;  /* 0x0000003231317212 */ /* 0x000fe200078efcff */
[----:B------:R-:W-:Y:S01]  /*43270*/  IMAD.MOV.U32 R47, RZ, RZ, R56 ;  /* 0x000000ffff2f7224 */ /* 0x000fe200078e0038 */
[----:B------:R-:W-:Y:S01]  /*43280*/  LOP3.LUT R52, R48, R52, R41, 0xfe, !PT ;  /* 0x0000003430347212 */ /* 0x000fe200078efe29 */
[----:B------:R-:W-:Y:S01]  /*43290*/  IMAD.MOV.U32 R56, RZ, RZ, R40 ;  /* 0x000000ffff387224 */ /* 0x000fe200078e0028 */
[C---:B------:R-:W-:Y:S02]  /*432a0*/  PRMT R41, R38.reuse, 0x7771, RZ ;  /* 0x0000777126297816 */ /* 0x040fe400000000ff */
[----:B------:R-:W-:-:S02]  /*432b0*/  PRMT R48, R38, 0x7772, RZ ;  /* 0x0000777226307816 */ /* 0x000fc400000000ff */
[----:B------:R-:W-:Y:S02]  /*432c0*/  PRMT R50, R38, 0x7773, RZ ;  /* 0x0000777326327816 */ /* 0x000fe400000000ff */
[----:B------:R-:W-:Y:S01]  /*432d0*/  PRMT R40, R37, 0x7771, RZ ;  /* 0x0000777125287816 */ /* 0x000fe200000000ff */
[----:B------:R0:W-:Y:S01]  /*432e0*/  STL.128 [R1+0x2020], R44 ;  /* 0x0020202c01007387 */ /* 0x0001e20000100c00 */
[----:B------:R-:W-:Y:S01]  /*432f0*/  LOP3.LUT R51, R43, R42, RZ, 0xfc, !PT ;  /* 0x0000002a2b337212 */ /* 0x000fe200078efcff */
[----:B------:R-:W-:Y:S02]  /*43300*/  IMAD.MOV.U32 R57, RZ, RZ, R49 ;  /* 0x000000ffff397224 */ /* 0x000fe400078e0031 */
[----:B------:R-:W-:-:S04]  /*43310*/  IMAD.WIDE.U32 R42, R41, 0x100, RZ ;  /* 0x00000100292a7825 */ /* 0x000fc800078e00ff */
[----:B------:R-:W-:Y:S01]  /*43320*/  IMAD.WIDE.U32 R48, R48, 0x10000, RZ ;  /* 0x0001000030307825 */ /* 0x000fe200078e00ff */
[----:B------:R-:W-:-:S03]  /*43330*/  PRMT R38, R38, 0x7770, RZ ;  /* 0x0000777026267816 */ /* 0x000fc600000000ff */
[----:B------:R-:W-:Y:S02]  /*43340*/  IMAD.SHL.U32 R41, R40, 0x100, RZ ;  /* 0x0000010028297824 */ /* 0x000fe400078e00ff */
[----:B0-----:R-:W-:Y:S01]  /*43350*/  IMAD.WIDE.U32 R46, R50, 0x1000000, RZ ;  /* 0x01000000322e7825 */ /* 0x001fe200078e00ff */
[----:B------:R-:W-:-:S04]  /*43360*/  LOP3.LUT R45, R42, 0xff, R38, 0xf8, !PT ;  /* 0x000000ff2a2d7812 */ /* 0x000fc800078ef826 */
[----:B------:R-:W-:Y:S02]  /*43370*/  LOP3.LUT R43, R47, R49, R43, 0xfe, !PT ;  /* 0x000000312f2b7212 */ /* 0x000fe400078efe2b */
[----:B------:R-:W-:Y:S02]  /*43380*/  LOP3.LUT R47, R41, 0xff00, RZ, 0xc0, !PT ;  /* 0x0000ff00292f7812 */ /* 0x000fe400078ec0ff */
[C---:B------:R-:W-:Y:S02]  /*43390*/  PRMT R41, R37.reuse, 0x7772, RZ ;  /* 0x0000777225297816 */ /* 0x040fe400000000ff */
[----:B------:R-:W-:Y:S02]  /*433a0*/  PRMT R42, R37, 0x7770, RZ ;  /* 0x00007770252a7816 */ /* 0x000fe400000000ff */
[C---:B------:R-:W-:Y:S02]  /*433b0*/  PRMT R40, R39.reuse, 0x7770, RZ ;  /* 0x0000777027287816 */ /* 0x040fe400000000ff */
[----:B------:R-:W-:Y:S01]  /*433c0*/  PRMT R38, R39, 0x7771, RZ ;  /* 0x0000777127267816 */ /* 0x000fe200000000ff */
[----:B------:R-:W-:Y:S01]  /*433d0*/  IMAD.U32 R41, R41, 0x10000, RZ ;  /* 0x0001000029297824 */ /* 0x000fe200078e00ff */
[----:B------:R-:W-:-:S02]  /*433e0*/  PRMT R37, R37, 0x7773, RZ ;  /* 0x0000777325257816 */ /* 0x000fc400000000ff */
[----:B------:R-:W-:Y:S02]  /*433f0*/  LOP3.LUT R42, R47, 0xff, R42, 0xf8, !PT ;  /* 0x000000ff2f2a7812 */ /* 0x000fe400078ef82a */
[----:B------:R-:W-:Y:S01]  /*43400*/  LOP3.LUT R40, R43, 0xff, R40, 0xf8, !PT ;  /* 0x000000ff2b287812 */ /* 0x000fe200078ef828 */
[----:B------:R-:W-:Y:S01]  /*43410*/  IMAD.SHL.U32 R43, R38, 0x100, RZ ;  /* 0x00000100262b7824 */ /* 0x000fe200078e00ff */
[----:B------:R-:W-:Y:S01]  /*43420*/  PRMT R38, R39, 0x7772, RZ ;  /* 0x0000777227267816 */ /* 0x000fe200000000ff */
[----:B------:R-:W-:Y:S01]  /*43430*/  IMAD.SHL.U32 R37, R37, 0x1000000, RZ ;  /* 0x0100000025257824 */ /* 0x000fe200078e00ff */
[----:B------:R-:W-:Y:S02]  /*43440*/  LOP3.LUT R42, R42, 0xff0000, R41, 0xf8, !PT ;  /* 0x00ff00002a2a7812 */ /* 0x000fe400078ef829 */
[----:B------:R-:W-:Y:S01]  /*43450*/  LOP3.LUT R43, R40, 0xff00, R43, 0xf8, !PT ;  /* 0x0000ff00282b7812 */ /* 0x000fe200078ef82b */
[----:B------:R-:W-:Y:S01]  /*43460*/  IMAD.U32 R38, R38, 0x10000, RZ ;  /* 0x0001000026267824 */ /* 0x000fe200078e00ff */
[----:B------:R-:W-:-:S02]  /*43470*/  LOP3.LUT R46, R46, R48, R45, 0xfe, !PT ;  /* 0x000000302e2e7212 */ /* 0x000fc400078efe2d */
[----:B------:R-:W-:Y:S02]  /*43480*/  PRMT R39, R39, 0x7773, RZ ;  /* 0x0000777327277816 */ /* 0x000fe400000000ff */
[----:B------:R-:W-:Y:S02]  /*43490*/  LOP3.LUT R45, R37, R42, RZ, 0xfc, !PT ;  /* 0x0000002a252d7212 */ /* 0x000fe400078efcff */
[C---:B------:R-:W-:Y:S02]  /*434a0*/  PRMT R40, R34.reuse, 0x7771, RZ ;  /* 0x0000777122287816 */ /* 0x040fe400000000ff */
[C---:B------:R-:W-:Y:S02]  /*434b0*/  PRMT R42, R34.reuse, 0x7772, RZ ;  /* 0x00007772222a7816 */ /* 0x040fe400000000ff */
[----:B------:R-:W-:Y:S01]  /*434c0*/  PRMT R48, R34, 0x7773, RZ ;  /* 0x0000777322307816 */ /* 0x000fe200000000ff */
[----:B------:R-:W-:Y:S01]  /*434d0*/  IMAD.SHL.U32 R39, R39, 0x1000000, RZ ;  /* 0x0100000027277824 */ /* 0x000fe200078e00ff */
[----:B------:R-:W-:Y:S01]  /*434e0*/  LOP3.LUT R38, R43, 0xff0000, R38, 0xf8, !PT ;  /* 0x00ff00002b267812 */ /* 0x000fe200078ef826 */
[----:B------:R-:W-:Y:S01]  /*434f0*/  IMAD.WIDE.U32 R40, R40, 0x100, RZ ;  /* 0x0000010028287825 */ /* 0x000fe200078e00ff */
[----:B------:R-:W-:-:S03]  /*43500*/  PRMT R34, R34, 0x7770, RZ ;  /* 0x0000777022227816 */ /* 0x000fc600000000ff */
[----:B------:R-:W-:Y:S01]  /*43510*/  IMAD.WIDE.U32 R42, R42, 0x10000, RZ ;  /* 0x000100002a2a7825 */ /* 0x000fe200078e00ff */
[----:B------:R-:W-:-:S03]  /*43520*/  PRMT R37, R33, 0x7771, RZ ;  /* 0x0000777121257816 */ /* 0x000fc600000000ff */
[----:B------:R-:W-:Y:S01]  /*43530*/  IMAD.WIDE.U32 R48, R48, 0x1000000, RZ ;  /* 0x0100000030307825 */ /* 0x000fe200078e00ff */
[----:B------:R-:W-:Y:S02]  /*43540*/  LOP3.LUT R47, R39, R38, RZ, 0xfc, !PT ;  /* 0x00000026272f7212 */ /* 0x000fe400078efcff */
[----:B------:R-:W-:Y:S01]  /*43550*/  LOP3.LUT R40, R40, 0xff, R34, 0xf8, !PT ;  /* 0x000000ff28287812 */ /* 0x000fe200078ef822 */
[----:B------:R-:W-:Y:S01]  /*43560*/  IMAD.MOV.U32 R44, RZ, RZ, R36 ;  /* 0x000000ffff2c7224 */ /* 0x000fe200078e0024 */
[----:B------:R-:W-:Y:S02]  /*43570*/  PRMT R36, R35, 0x7770, RZ ;  /* 0x0000777023247816 */ /* 0x000fe400000000ff */
[----:B------:R-:W-:Y:S02]  /*43580*/  LOP3.LUT R39, R49, R43, R41, 0xfe, !PT ;  /* 0x0000002b31277212 */ /* 0x000fe400078efe29 */
[----:B------:R-:W-:Y:S01]  /*43590*/  PRMT R34, R35, 0x7771, RZ ;  /* 0x0000777123227816 */ /* 0x000fe200000000ff */
[----:B------:R-:W-:Y:S01]  /*435a0*/  IMAD.SHL.U32 R37, R37, 0x100, RZ ;  /* 0x0000010025257824 */ /* 0x000fe200078e00ff */
[----:B------:R-:W-:-:S02]  /*435b0*/  LOP3.LUT R38, R39, 0xff, R36, 0xf8, !PT ;  /* 0x000000ff27267812 */ /* 0x000fc400078ef824 */
[----:B------:R-:W-:Y:S01]  /*435c0*/  PRMT R39, R33, 0x7772, RZ ;  /* 0x0000777221277816 */ /* 0x000fe200000000ff */
[----:B------:R-:W-:Y:S01]  /*435d0*/  IMAD.SHL.U32 R41, R34, 0x100, RZ ;  /* 0x0000010022297824 */ /* 0x000fe200078e00ff */
[----:B------:R-:W-:Y:S02]  /*435e0*/  PRMT R34, R35, 0x7772, RZ ;  /* 0x0000777223227816 */ /* 0x000fe400000000ff */
[----:B------:R-:W-:Y:S02]  /*435f0*/  PRMT R36, R33, 0x7770, RZ ;  /* 0x0000777021247816 */ /* 0x000fe400000000ff */
[----:B------:R-:W-:Y:S01]  /*43600*/  LOP3.LUT R37, R37, 0xff00, RZ, 0xc0, !PT ;  /* 0x0000ff0025257812 */ /* 0x000fe200078ec0ff */
[----:B------:R-:W-:Y:S01]  /*43610*/  IMAD.U32 R39, R39, 0x10000, RZ ;  /* 0x0001000027277824 */ /* 0x000fe200078e00ff */
[----:B------:R-:W-:Y:S01]  /*43620*/  PRMT R33, R33, 0x7773, RZ ;  /* 0x0000777321217816 */ /* 0x000fe200000000ff */
[----:B------:R-:W-:Y:S01]  /*43630*/  IMAD.U32 R34, R34, 0x10000, RZ ;  /* 0x0001000022227824 */ /* 0x000fe200078e00ff */
[----:B------:R-:W-:-:S02]  /*43640*/  LOP3.LUT R36, R37, 0xff, R36, 0xf8, !PT ;  /* 0x000000ff25247812 */ /* 0x000fc400078ef824 */
[----:B------:R-:W-:Y:S01]  /*43650*/  LOP3.LUT R41, R38, 0xff00, R41, 0xf8, !PT ;  /* 0x0000ff0026297812 */ /* 0x000fe200078ef829 */
[----:B------:R-:W-:Y:S01]  /*43660*/  IMAD.SHL.U32 R33, R33, 0x1000000, RZ ;  /* 0x0100000021217824 */ /* 0x000fe200078e00ff */
[----:B------:R-:W-:Y:S01]  /*43670*/  LOP3.LUT R38, R36, 0xff0000, R39, 0xf8, !PT ;  /* 0x00ff000024267812 */ /* 0x000fe200078ef827 */
[----:B------:R0:W-:Y:S01]  /*43680*/  STL.128 [R1+0x2040], R44 ;  /* 0x0020402c01007387 */ /* 0x0001e20000100c00 */
[----:B------:R-:W-:Y:S02]  /*43690*/  LOP3.LUT R36, R41, 0xff0000, R34, 0xf8, !PT ;  /* 0x00ff000029247812 */ /* 0x000fe400078ef822 */
[----:B------:R-:W-:Y:S02]  /*436a0*/  PRMT R35, R35, 0x7773, RZ ;  /* 0x0000777323237816 */ /* 0x000fe400000000ff */
[----:B------:R-:W-:Y:S02]  /*436b0*/  PRMT R34, R30, 0x7771, RZ ;  /* 0x000077711e227816 */ /* 0x000fe400000000ff */
[----:B------:R-:W-:Y:S01]  /*436c0*/  LOP3.LUT R41, R33, R38, RZ, 0xfc, !PT ;  /* 0x0000002621297212 */ /* 0x000fe200078efcff */
[----:B------:R-:W-:-:S02]  /*436d0*/  IMAD.SHL.U32 R33, R35, 0x1000000, RZ ;  /* 0x0100000023217824 */ /* 0x000fc400078e00ff */
[----:B------:R-:W-:Y:S01]  /*436e0*/  IMAD.WIDE.U32 R34, R34, 0x100, RZ ;  /* 0x0000010022227825 */ /* 0x000fe200078e00ff */
[C---:B0-----:R-:W-:Y:S02]  /*436f0*/  PRMT R44, R30.reuse, 0x7772, RZ ;  /* 0x000077721e2c7816 */ /* 0x041fe400000000ff */
[----:B------:R-:W-:-:S03]  /*43700*/  PRMT R46, R30, 0x7773, RZ ;  /* 0x000077731e2e7816 */ /* 0x000fc600000000ff */
[----:B------:R-:W-:-:S04]  /*43710*/  IMAD.WIDE.U32 R44, R44, 0x10000, RZ ;  /* 0x000100002c2c7825 */ /* 0x000fc800078e00ff */
[----:B------:R-:W-:Y:S01]  /*43720*/  IMAD.WIDE.U32 R46, R46, 0x1000000, RZ ;  /* 0x010000002e2e7825 */ /* 0x000fe200078e00ff */
[----:B------:R-:W-:Y:S02]  /*43730*/  LOP3.LUT R43, R33, R36, RZ, 0xfc, !PT ;  /* 0x00000024212b7212 */ /* 0x000fe400078efcff */
[----:B------:R-:W-:Y:S02]  /*43740*/  PRMT R38, R31, 0x7770, RZ ;  /* 0x000077701f267816 */ /* 0x000fe400000000ff */
[----:B------:R-:W-:Y:S02]  /*43750*/  LOP3.LUT R33, R47, R45, R35, 0xfe, !PT ;  /* 0x0000002d2f217212 */ /* 0x000fe400078efe23 */
[----:B------:R-:W-:Y:S02]  /*43760*/  PRMT R39, R30, 0x7770, RZ ;  /* 0x000077701e277816 */ /* 0x000fe400000000ff */
[----:B------:R-:W-:Y:S02]  /*43770*/  LOP3.LUT R38, R33, 0xff, R38, 0xf8, !PT ;  /* 0x000000ff21267812 */ /* 0x000fe400078ef826 */
[----:B------:R-:W-:-:S02]  /*43780*/  PRMT R33, R29, 0x7771, RZ ;  /* 0x000077711d217816 */ /* 0x000fc400000000ff */
[----:B------:R-:W-:Y:S01]  /*43790*/  LOP3.LUT R42, R48, R42, R40, 0xfe, !PT ;  /* 0x0000002a302a7212 */ /* 0x000fe200078efe28 */
[----:B------:R-:W-:Y:S01]  /*437a0*/  IMAD.MOV.U32 R40, RZ, RZ, R32 ;  /* 0x000000ffff287224 */ /* 0x000fe200078e0020 */
[----:B------:R-:W-:Y:S01]  /*437b0*/  LOP3.LUT R39, R34, 0xff, R39, 0xf8, !PT ;  /* 0x000000ff22277812 */ /* 0x000fe200078ef827 */
[----:B------:R-:W-:Y:S01]  /*437c0*/  IMAD.SHL.U32 R37, R33, 0x100, RZ ;  /* 0x0000010021257824 */ /* 0x000fe200078e00ff */
[C---:B------:R-:W-:Y:S02]  /*437d0*/  PRMT R34, R26.reuse, 0x7771, RZ ;  /* 0x000077711a227816 */ /* 0x040fe400000000ff */
[C---:B------:R-:W-:Y:S02]  /*437e0*/  PRMT R35, R26.reuse, 0x7772, RZ ;  /* 0x000077721a237816 */ /* 0x040fe400000000ff */
[----:B------:R-:W-:Y:S01]  /*437f0*/  PRMT R36, R26, 0x7773, RZ ;  /* 0x000077731a247816 */ /* 0x000fe200000000ff */
[----:B------:R0:W-:Y:S01]  /*43800*/  STL.128 [R1+0x2050], R40 ;  /* 0x0020502801007387 */ /* 0x0001e20000100c00 */
[----:B------:R-:W-:-:S02]  /*43810*/  PRMT R30, R31, 0x7771, RZ ;  /* 0x000077711f1e7816 */ /* 0x000fc400000000ff */
[C---:B------:R-:W-:Y:S02]  /*43820*/  PRMT R33, R29.reuse, 0x7770, RZ ;  /* 0x000077701d217816 */ /* 0x040fe400000000ff */
[----:B------:R-:W-:Y:S02]  /*43830*/  PRMT R32, R29, 0x7772, RZ ;  /* 0x000077721d207816 */ /* 0x000fe400000000ff */
[----:B0-----:R-:W-:Y:S01]  /*43840*/  LOP3.LUT R42, R37, 0xff00, RZ, 0xc0, !PT ;  /* 0x0000ff00252a7812 */ /* 0x001fe200078ec0ff */
[----:B------:R-:W-:-:S04]  /*43850*/  IMAD.WIDE.U32 R40, R34, 0x100, RZ ;  /* 0x0000010022287825 */ /* 0x000fc800078e00ff */
[----:B------:R-:W-:-:S04]  /*43860*/  IMAD.WIDE.U32 R34, R35, 0x10000, RZ ;  /* 0x0001000023227825 */ /* 0x000fc800078e00ff */
[----:B------:R-:W-:Y:S01]  /*43870*/  IMAD.WIDE.U32 R36, R36, 0x1000000, RZ ;  /* 0x0100000024247825 */ /* 0x000fe200078e00ff */
[----:B------:R-:W-:Y:S02]  /*43880*/  LOP3.LUT R45, R42, 0xff, R33, 0xf8, !PT ;  /* 0x000000ff2a2d7812 */ /* 0x000fe400078ef821 */
[----:B------:R-:W-:Y:S01]  /*43890*/  PRMT R33, R27, 0x7770, RZ ;  /* 0x000077701b217816 */ /* 0x000fe200000000ff */
[----:B------:R-:W-:Y:S01]  /*438a0*/  IMAD.SHL.U32 R43, R30, 0x100, RZ ;  /* 0x000001001e2b7824 */ /* 0x000fe200078e00ff */
[----:B------:R-:W-:Y:S01]  /*438b0*/  LOP3.LUT R30, R37, R35, R41, 0xfe, !PT ;  /* 0x00000023251e7212 */ /* 0x000fe200078efe29 */
[----:B------:R-:W-:-:S03]  /*438c0*/  IMAD.U32 R32, R32, 0x10000, RZ ;  /* 0x0001000020207824 */ /* 0x000fc600078e00ff */
[----:B------:R-:W-:Y:S02]  /*438d0*/  LOP3.LUT R37, R30, 0xff, R33, 0xf8, !PT ;  /* 0x000000ff1e257812 */ /* 0x000fe400078ef821 */
[----:B------:R-:W-:Y:S02]  /*438e0*/  PRMT R30, R29, 0x7773, RZ ;  /* 0x000077731d1e7816 */ /* 0x000fe400000000ff */
[----:B------:R-:W-:Y:S02]  /*438f0*/  PRMT R29, R31, 0x7772, RZ ;  /* 0x000077721f1d7816 */ /* 0x000fe400000000ff */
[----:B------:R-:W-:Y:S01]  /*43900*/  PRMT R33, R25, 0x7771, RZ ;  /* 0x0000777119217816 */ /* 0x000fe200000000ff */
[----:B------:R-:W-:Y:S01]  /*43910*/  IMAD.SHL.U32 R30, R30, 0x1000000, RZ ;  /* 0x010000001e1e7824 */ /* 0x000fe200078e00ff */
[----:B------:R-:W-:Y:S01]  /*43920*/  LOP3.LUT R42, R38, 0xff00, R43, 0xf8, !PT ;  /* 0x0000ff00262a7812 */ /* 0x000fe200078ef82b */
[----:B------:R-:W-:Y:S01]  /*43930*/  IMAD.U32 R29, R29, 0x10000, RZ ;  /* 0x000100001d1d7824 */ /* 0x000fe200078e00ff */
[----:B------:R-:W-:Y:S01]  /*43940*/  LOP3.LUT R41, R45, 0xff0000, R32, 0xf8, !PT ;  /* 0x00ff00002d297812 */ /* 0x000fe200078ef820 */
[----:B------:R-:W-:Y:S01]  /*43950*/  IMAD.SHL.U32 R35, R33, 0x100, RZ ;  /* 0x0000010021237824 */ /* 0x000fe200078e00ff */
[----:B------:R-:W-:Y:S01]  /*43960*/  PRMT R32, R27, 0x7771, RZ ;  /* 0x000077711b207816 */ /* 0x000fe200000000ff */
[----:B------:R-:W-:Y:S01]  /*43970*/  IMAD.MOV.U32 R58, RZ, RZ, R52 ;  /* 0x000000ffff3a7224 */ /* 0x000fe200078e0034 */
[----:B------:R-:W-:Y:S01]  /*43980*/  LOP3.LUT R42, R42, 0xff0000, R29, 0xf8, !PT ;  /* 0x00ff00002a2a7812 */ /* 0x000fe200078ef81d */
[----:B------:R-:W-:Y:S01]  /*43990*/  IMAD.MOV.U32 R59, RZ, RZ, R51 ;  /* 0x000000ffff3b7224 */ /* 0x000fe200078e0033 */
[----:B------:R-:W-:Y:S01]  /*439a0*/  LOP3.LUT R41, R30, R41, RZ, 0xfc, !PT ;  /* 0x000000291e297212 */ /* 0x000fe200078efcff */
[----:B------:R-:W-:Y:S01]  /*439b0*/  IMAD.SHL.U32 R32, R32, 0x100, RZ ;  /* 0x0000010020207824 */ /* 0x000fe200078e00ff */
[----:B------:R-:W-:-:S02]  /*439c0*/  PRMT R30, R25, 0x7772, RZ ;  /* 0x00007772191e7816 */ /* 0x000fc400000000ff */
[----:B------:R-:W-:Y:S02]  /*439d0*/  PRMT R29, R27, 0x7772, RZ ;  /* 0x000077721b1d7816 */ /* 0x000fe400000000ff */
[----:B------:R-:W-:Y:S02]  /*439e0*/  PRMT R33, R25, 0x7770, RZ ;  /* 0x0000777019217816 */ /* 0x000fe400000000ff */
[----:B------:R-:W-:Y:S02]  /*439f0*/  LOP3.LUT R38, R35, 0xff00, RZ, 0xc0, !PT ;  /* 0x0000ff0023267812 */ /* 0x000fe400078ec0ff */
[----:B------:R-:W-:Y:S01]  /*43a00*/  PRMT R31, R31, 0x7773, RZ ;  /* 0x000077731f1f7816 */ /* 0x000fe200000000ff */
[----:B------:R-:W-:Y:S01]  /*43a10*/  STL.128 [R1+0x2030], R56 ;  /* 0x0020303801007387 */ /* 0x000fe20000100c00 */
[----:B------:R-:W-:Y:S01]  /*43a20*/  PRMT R25, R25, 0x7773, RZ ;  /* 0x0000777319197816 */ /* 0x000fe200000000ff */
[----:B------:R-:W-:Y:S01]  /*43a30*/  IMAD.U32 R30, R30, 0x10000, RZ ;  /* 0x000100001e1e7824 */ /* 0x000fe200078e00ff */
[----:B------:R-:W-:Y:S01]  /*43a40*/  PRMT R27, R27, 0x7773, RZ ;  /* 0x000077731b1b7816 */ /* 0x000fe200000000ff */
[----:B------:R-:W-:Y:S01]  /*43a50*/  IMAD.U32 R29, R29, 0x10000, RZ ;  /* 0x000100001d1d7824 */ /* 0x000fe200078e00ff */
[----:B------:R-:W-:Y:S01]  /*43a60*/  LOP3.LUT R35, R38, 0xff, R33, 0xf8, !PT ;  /* 0x000000ff26237812 */ /* 0x000fe200078ef821 */
[----:B------:R-:W-:Y:S01]  /*43a70*/  IMAD.SHL.U32 R31, R31, 0x1000000, RZ ;  /* 0x010000001f1f7824 */ /* 0x000fe200078e00ff */
[----:B------:R-:W-:-:S02]  /*43a80*/  LOP3.LUT R32, R37, 0xff00, R32, 0xf8, !PT ;  /* 0x0000ff0025207812 */ /* 0x000fc400078ef820 */
[----:B------:R-:W-:Y:S01]  /*43a90*/  PRMT R33, R26, 0x7770, RZ ;  /* 0x000077701a217816 */ /* 0x000fe200000000ff */
[----:B------:R-:W-:Y:S01]  /*43aa0*/  IMAD.SHL.U32 R25, R25, 0x1000000, RZ ;  /* 0x0100000019197824 */ /* 0x000fe200078e00ff */
[----:B------:R-:W-:Y:S01]  /*43ab0*/  LOP3.LUT R44, R46, R44, R39, 0xfe, !PT ;  /* 0x0000002c2e2c7212 */ /* 0x000fe200078efe27 */
[----:B------:R-:W-:Y:S01]  /*43ac0*/  IMAD.SHL.U32 R27, R27, 0x1000000, RZ ;  /* 0x010000001b1b7824 */ /* 0x000fe200078e00ff */
[----:B------:R-:W-:Y:S02]  /*43ad0*/  LOP3.LUT R33, R40, 0xff, R33, 0xf8, !PT ;  /* 0x000000ff28217812 */ /* 0x000fe400078ef821 */
[----:B------:R-:W-:Y:S02]  /*43ae0*/  LOP3.LUT R30, R35, 0xff0000, R30, 0xf8, !PT ;  /* 0x00ff0000231e7812 */ /* 0x000fe400078ef81e */
[----:B------:R-:W-:Y:S01]  /*43af0*/  LOP3.LUT R26, R32, 0xff0000, R29, 0xf8, !PT ;  /* 0x00ff0000201a7812 */ /* 0x000fe200078ef81d */
[----:B------:R-:W-:Y:S01]  /*43b00*/  IMAD.MOV.U32 R40, RZ, RZ, R28 ;  /* 0x000000ffff287224 */ /* 0x000fe200078e001c */
[----:B------:R-:W-:Y:S01]  /*43b10*/  LOP3.LUT R43, R31, R42, RZ, 0xfc, !PT ;  /* 0x0000002a1f2b7212 */ /* 0x000fe200078efcff */
[----:B------:R-:W-:Y:S01]  /*43b20*/  IMAD.MOV.U32 R42, RZ, RZ, R44 ;  /* 0x000000ffff2a7224 */ /* 0x000fe200078e002c */
[----:B------:R-:W-:-:S02]  /*43b30*/  LOP3.LUT R34, R36, R34, R33, 0xfe, !PT ;  /* 0x0000002224227212 */ /* 0x000fc400078efe21 */
[----:B------:R-:W-:Y:S02]  /*43b40*/  LOP3.LUT R25, R25, R30, RZ, 0xfc, !PT ;  /* 0x0000001e19197212 */ /* 0x000fe400078efcff */
[----:B------:R-:W-:Y:S01]  /*43b50*/  LOP3.LUT R27, R27, R26, RZ, 0xfc, !PT ;  /* 0x0000001a1b1b7212 */ /* 0x000fe200078efcff */
[----:B------:R0:W-:Y:S01]  /*43b60*/  STL.128 [R1+0x2060], R40 ;  /* 0x0020602801007387 */ /* 0x0001e20000100c00 */
[----:B------:R-:W-:Y:S01]  /*43b70*/  LOP3.LUT R35, R14, UR20, RZ, 0x3c, !PT ;  /* 0x000000140e237c12 */ /* 0x000fe2000f8e3cff */
[----:B------:R-:W-:Y:S01]  /*43b80*/  IMAD.U32 R33, RZ, RZ, UR24 ;  /* 0x00000018ff217e24 */ /* 0x000fe2000f8e00ff */
[----:B------:R-:W-:Y:S01]  /*43b90*/  LOP3.LUT R37, R15, UR21, RZ, 0x3c, !PT ;  /* 0x000000150f257c12 */ /* 0x000fe2000f8e3cff */
[----:B------:R-:W-:Y:S02]  /*43ba0*/  IMAD.U32 R14, RZ, RZ, UR25 ;  /* 0x00000019ff0e7e24 */ /* 0x000fe4000f8e00ff */
[----:B------:R-:W-:Y:S02]  /*43bb0*/  IMAD.U32 R15, RZ, RZ, UR26 ;  /* 0x0000001aff0f7e24 */ /* 0x000fe4000f8e00ff */
[----:B------:R-:W-:-:S02]  /*43bc0*/  IMAD.U32 R31, RZ, RZ, UR22 ;  /* 0x00000016ff1f7e24 */ /* 0x000fc4000f8e00ff */
[----:B------:R-:W-:Y:S02]  /*43bd0*/  IMAD.MOV.U32 R28, RZ, RZ, R10 ;  /* 0x000000ffff1c7224 */ /* 0x000fe400078e000a */
[----:B0-----:R-:W-:Y:S02]  /*43be0*/  IMAD.MOV.U32 R40, RZ, RZ, R24 ;  /* 0x000000ffff287224 */ /* 0x001fe400078e0018 */
[----:B------:R-:W-:Y:S02]  /*43bf0*/  IMAD.MOV.U32 R41, RZ, RZ, R25 ;  /* 0x000000ffff297224 */ /* 0x000fe400078e0019 */
[----:B------:R-:W-:Y:S02]  /*43c00*/  IMAD.MOV.U32 R42, RZ, RZ, R34 ;  /* 0x000000ffff2a7224 */ /* 0x000fe400078e0022 */
[----:B------:R-:W-:Y:S02]  /*43c10*/  IMAD.MOV.U32 R43, RZ, RZ, R27 ;  /* 0x000000ffff2b7224 */ /* 0x000fe400078e001b */
[----:B------:R-:W-:-:S02]  /*43c20*/  IMAD.U32 R25, RZ, RZ, UR27 ;  /* 0x0000001bff197e24 */ /* 0x000fc4000f8e00ff */
[----:B------:R-:W-:Y:S01]  /*43c30*/  IMAD.U32 R27, RZ, RZ, UR23 ;  /* 0x00000017ff1b7e24 */ /* 0x000fe2000f8e00ff */
[----:B------:R0:W-:Y:S01]  /*43c40*/  STL.128 [R1+0x2070], R40 ;  /* 0x0020702801007387 */ /* 0x0001e20000100c00 */
[----:B------:R-:W-:Y:S02]  /*43c50*/  IMAD.MOV.U32 R29, RZ, RZ, R11 ;  /* 0x000000ffff1d7224 */ /* 0x000fe400078e000b */
[----:B------:R-:W-:Y:S02]  /*43c60*/  IMAD.MOV.U32 R26, RZ, RZ, R8 ;  /* 0x000000ffff1a7224 */ /* 0x000fe400078e0008 */
[----:B------:R-:W-:Y:S02]  /*43c70*/  IMAD.MOV.U32 R24, RZ, RZ, R9 ;  /* 0x000000ffff187224 */ /* 0x000fe400078e0009 */
[----:B--2---:R-:W-:Y:S02]  /*43c80*/  IMAD.MOV.U32 R69, RZ, RZ, R6 ;  /* 0x000000ffff457224 */ /* 0x004fe400078e0006 */
[----:B------:R-:W-:-:S02]  /*43c90*/  IMAD.MOV.U32 R67, RZ, RZ, R7 ;  /* 0x000000ffff437224 */ /* 0x000fc400078e0007 */
[----:B------:R-:W-:Y:S02]  /*43ca0*/  IMAD.MOV.U32 R73, RZ, RZ, R4 ;  /* 0x000000ffff497224 */ /* 0x000fe400078e0004 */
[----:B------:R-:W-:Y:S02]  /*43cb0*/  IMAD.MOV.U32 R71, RZ, RZ, R5 ;  /* 0x000000ffff477224 */ /* 0x000fe400078e0005 */
[----:B---3--:R-:W-:Y:S02]  /*43cc0*/  IMAD.MOV.U32 R60, RZ, RZ, R22 ;  /* 0x000000ffff3c7224 */ /* 0x008fe400078e0016 */
[----:B------:R-:W-:Y:S02]  /*43cd0*/  IMAD.MOV.U32 R61, RZ, RZ, R23 ;  /* 0x000000ffff3d7224 */ /* 0x000fe400078e0017 */
[----:B------:R-:W-:Y:S02]  /*43ce0*/  IMAD.MOV.U32 R82, RZ, RZ, R20 ;  /* 0x000000ffff527224 */ /* 0x000fe400078e0014 */
[----:B------:R-:W-:-:S02]  /*43cf0*/  IMAD.MOV.U32 R83, RZ, RZ, R21 ;  /* 0x000000ffff537224 */ /* 0x000fc400078e0015 */
[----:B-----5:R-:W-:Y:S02]  /*43d00*/  IMAD.MOV.U32 R38, RZ, RZ, R18 ;  /* 0x000000ffff267224 */ /* 0x020fe400078e0012 */
[----:B------:R-:W-:Y:S02]  /*43d10*/  IMAD.MOV.U32 R39, RZ, RZ, R19 ;  /* 0x000000ffff277224 */ /* 0x000fe400078e0013 */
[----:B0-----:R-:W-:Y:S02]  /*43d20*/  IMAD.MOV.U32 R40, RZ, RZ, R16 ;  /* 0x000000ffff287224 */ /* 0x001fe400078e0010 */
[----:B------:R-:W-:Y:S01]  /*43d30*/  IMAD.MOV.U32 R41, RZ, RZ, R17 ;  /* 0x000000ffff297224 */ /* 0x000fe200078e0011 */
[----:B------:R-:W-:-:S06]  /*43d40*/  UMOV UR5, URZ ;  /* 0x000000ff00057c82 */ /* 0x000fcc0008000000 */
.L_x_248:
        /* <DEDUP_REMOVED lines=16> */
[----:B------:R-:W4:Y:S04]  /*43e50*/  LDL.64 R74, [UR18] ;  /* 0x00000012ff4a7983 */ /* 0x000f280008100a00 */
[----:B------:R-:W5:Y:S01]  /*43e60*/  LDL.64 R76, [UR15] ;  /* 0x0000000fff4c7983 */ /* 0x000f620008100a00 */
[----:B------:R-:W1:Y:S01]  /*43e70*/  LDCU.U8 UR13, c[0x3][UR6+0x5] ;  /* 0x00c000a0060d77ac */ /* 0x000e620008000000 */
[----:B------:R-:W1:Y:S01]  /*43e80*/  LDCU.U8 UR14, c[0x3][UR6+0x7] ;  /* 0x00c000e0060e77ac */ /* 0x000e620008000000 */
[----:B0-----:R-:W-:-:S02]  /*43e90*/  ULEA UR12, UR12, UR10, 0x3 ;  /* 0x0000000a0c0c7291 */ /* 0x001fc4000f8e18ff */
[----:B-1----:R-:W-:-:S07]  /*43ea0*/  ULEA UR13, UR13, UR10, 0x3 ;  /* 0x0000000a0d0d7291 */ /* 0x002fce000f8e18ff */
[----:B------:R-:W4:Y:S02]  /*43eb0*/  LDL.64 R62, [UR12] ;  /* 0x0000000cff3e7983 */ /* 0x000f240008100a00 */
[----:B------:R-:W0:Y:S02]  /*43ec0*/  LDCU.U8 UR12, c[0x3][UR6+0x8] ;  /* 0x00c00100060c77ac */ /* 0x000e240008000000 */
[----:B------:R-:W4:Y:S01]  /*43ed0*/  LDL.64 R64, [UR13] ;  /* 0x0000000dff407983 */ /* 0x000f220008100a00 */
[----:B------:R-:W-:Y:S01]  /*43ee0*/  ULEA UR14, UR14, UR10, 0x3 ;  /* 0x0000000a0e0e7291 */ /* 0x000fe2000f8e18ff */
[----:B------:R-:W1:Y:S08]  /*43ef0*/  LDCU.U8 UR13, c[0x3][UR6+0xa] ;  /* 0x00c00140060d77ac */ /* 0x000e700008000000 */
[----:B------:R-:W4:Y:S01]  /*43f00*/  LDL.64 R58, [UR14] ;  /* 0x0000000eff3a7983 */ /* 0x000f220008100a00 */
[----:B0-----:R-:W-:Y:S01]  /*43f10*/  ULEA UR12, UR12, UR10, 0x3 ;  /* 0x0000000a0c0c7291 */ /* 0x001fe2000f8e18ff */
[----:B------:R-:W0:Y:S01]  /*43f20*/  LDCU.U8 UR14, c[0x3][UR6+0xc] ;  /* 0x00c00180060e77ac */ /* 0x000e220008000000 */
[----:B------:R-:W0:Y:S07]  /*43f30*/  LDCU.U8 UR15, c[0x3][UR6+0xe] ;  /* 0x00c001c0060f77ac */ /* 0x000e2e0008000000 */
[----:B------:R-:W4:Y:S01]  /*43f40*/  LDL.64 R42, [UR12] ;  /* 0x0000000cff2a7983 */ /* 0x000f220008100a00 */
[----:B-1----:R-:W-:Y:S01]  /*43f50*/  ULEA UR13, UR13, UR10, 0x3 ;  /* 0x0000000a0d0d7291 */ /* 0x002fe2000f8e18ff */
[----:B------:R-:W1:Y:S08]  /*43f60*/  LDCU.U8 UR12, c[0x3][UR6+0x9] ;  /* 0x00c00120060c77ac */ /* 0x000e700008000000 */
[----:B------:R-:W4:Y:S01]  /*43f70*/  LDL.64 R44, [UR13] ;  /* 0x0000000dff2c7983 */ /* 0x000f220008100a00 */
[----:B0-----:R-:W-:-:S02]  /*43f80*/  ULEA UR14, UR14, UR10, 0x3 ;  /* 0x0000000a0e0e7291 */ /* 0x001fc4000f8e18ff */
[----:B------:R-:W-:Y:S01]  /*43f90*/  ULEA UR15, UR15, UR10, 0x3 ;  /* 0x0000000a0f0f7291 */ /* 0x000fe2000f8e18ff */
[----:B------:R-:W0:Y:S06]  /*43fa0*/  LDCU.U8 UR13, c[0x3][UR6+0xb] ;  /* 0x00c00160060d77ac */ /* 0x000e2c0008000000 */
[----:B------:R-:W4:Y:S01]  /*43fb0*/  LDL.64 R46, [UR14] ;  /* 0x0000000eff2e7983 */ /* 0x000f220008100a00 */
[----:B-1----:R-:W-:Y:S01]  /*43fc0*/  ULEA UR12, UR12, UR10, 0x3 ;  /* 0x0000000a0c0c7291 */ /* 0x002fe2000f8e18ff */
[----:B------:R-:W1:Y:S02]  /*43fd0*/  LDCU.U8 UR14, c[0x3][UR6+0xd] ;  /* 0x00c001a0060e77ac */ /* 0x000e640008000000 */
[----:B------:R-:W4:Y:S01]  /*43fe0*/  LDL.64 R48, [UR15] ;  /* 0x0000000fff307983 */ /* 0x000f220008100a00 */
[----:B------:R-:W1:Y:S05]  /*43ff0*/  LDCU.U8 UR6, c[0x3][UR6+0xf] ;  /* 0x00c001e0060677ac */ /* 0x000e6a0008000000 */
[----:B------:R-:W4:Y:S01]  /*44000*/  LDL.64 R50, [UR12] ;  /* 0x0000000cff327983 */ /* 0x000f220008100a00 */
[----:B0-----:R-:W-:-:S02]  /*44010*/  ULEA UR13, UR13, UR10, 0x3 ;  /* 0x0000000a0d0d7291 */ /* 0x001fc4000f8e18ff */
[----:B-1----:R-:W-:-:S07]  /*44020*/  ULEA UR14, UR14, UR10, 0x3 ;  /* 0x0000000a0e0e7291 */ /* 0x002fce000f8e18ff */
[----:B------:R-:W4:Y:S01]  /*44030*/  LDL.64 R52, [UR13] ;  /* 0x0000000dff347983 */ /* 0x000f220008100a00 */
[----:B------:R-:W-:-:S03]  /*44040*/  ULEA UR6, UR6, UR10, 0x3 ;  /* 0x0000000a06067291 */ /* 0x000fc6000f8e18ff */
[----:B------:R-:W4:Y:S06]  /*44050*/  LDL.64 R54, [UR14] ;  /* 0x0000000eff367983 */ /* 0x000f2c0008100a00 */
[----:B------:R-:W4:Y:S01]  /*44060*/  LDL.64 R56, [UR6] ;  /* 0x00000006ff387983 */ /* 0x000f220008100a00 */
[----:B------:R-:W-:Y:S01]  /*44070*/  UIADD3 UR5, UPT, UPT, UR5, 0x1, URZ ;  /* 0x0000000105057890 */ /* 0x000fe2000fffe0ff */
[----:B---3--:R-:W-:-:S04]  /*44080*/  IADD3 R87, P0, P1, R82, R26, R84 ;  /* 0x0000001a52577210 */ /* 0x008fc8000791e054 */
        /* <DEDUP_REMOVED lines=11> */
[----:B-----5:R-:W-:Y:S02]  /*44140*/  IADD3 R68, P4, P5, R40, R73, R76 ;  /* 0x0000004928447210 */ /* 0x020fe40007d9e04c */
[----:B------:R-:W-:Y:S02]  /*44150*/  IADD3 R35, P0, P1, R87, R26, R80 ;  /* 0x0000001a57237210 */ /* 0x000fe4000791e050 */
[----:B------:R-:W-:Y:S02]  /*44160*/  IADD3.X R76, PT, PT, R41, R71, R77, P4, P5 ;  /* 0x00000047294c7210 */ /* 0x000fe400027ea44d */
[----:B------:R-:W-:Y:S02]  /*44170*/  LOP3.LUT R32, R27, R72, RZ, 0x3c, !PT ;  /* 0x000000481b207212 */ /* 0x000fe400078e3cff */
[----:B------:R-:W-:Y:S02]  /*44180*/  IADD3.X R37, PT, PT, R85, R24, R81, P0, P1 ;  /* 0x0000001855257210 */ /* 0x000fe400007e2451 */
[----:B------:R-:W-:-:S02]  /*44190*/  LOP3.LUT R79, R31, R70, RZ, 0x3c, !PT ;  /* 0x000000461f4f7212 */ /* 0x000fc400078e3cff */
[----:B------:R-:W-:Y:S02]  /*441a0*/  LOP3.LUT R119, R119, R76, RZ, 0x3c, !PT ;  /* 0x0000004c77777212 */ /* 0x000fe400078e3cff */
[----:B------:R-:W-:Y:S02]  /*441b0*/  IADD3 R73, P0, PT, R3, R32, RZ ;  /* 0x0000002003497210 */ /* 0x000fe40007f1e0ff */
[----:B------:R-:W-:Y:S02]  /*441c0*/  LOP3.LUT R30, R30, R35, RZ, 0x3c, !PT ;  /* 0x000000231e1e7212 */ /* 0x000fe400078e3cff */
[----:B------:R-:W-:Y:S01]  /*441d0*/  LOP3.LUT R27, R34, R37, RZ, 0x3c, !PT ;  /* 0x00000025221b7212 */ /* 0x000fe200078e3cff */
[----:B------:R-:W-:Y:S01]  /*441e0*/  IMAD.X R77, R0, 0x1, R79, P0 ;  /* 0x00000001004d7824 */ /* 0x000fe200000e064f */
[----:B------:R-:W-:Y:S02]  /*441f0*/  LOP3.LUT R121, R121, R68, RZ, 0x3c, !PT ;  /* 0x0000004479797212 */ /* 0x000fe400078e3cff */
[----:B------:R-:W-:-:S02]  /*44200*/  IADD3 R117, P1, PT, R117, R119, RZ ;  /* 0x0000007775757210 */ /* 0x000fc40007f3e0ff */
[----:B----4-:R-:W-:Y:S02]  /*44210*/  IADD3 R36, P2, P3, R38, R69, R74 ;  /* 0x0000004526247210 */ /* 0x010fe40007b5e04a */
[----:B------:R-:W-:Y:S01]  /*44220*/  SHF.L.W.U32.HI R3, R27, 0x10, R30 ;  /* 0x000000101b037819 */ /* 0x000fe20000010e1e */
[----:B------:R-:W-:Y:S01]  /*44230*/  IMAD.X R71, R2, 0x1, R121, P1 ;  /* 0x0000000102477824 */ /* 0x000fe200008e0679 */
[----:B------:R-:W-:Y:S02]  /*44240*/  SHF.L.W.U32.HI R30, R30, 0x10, R27 ;  /* 0x000000101e1e7819 */ /* 0x000fe40000010e1b */
[----:B------:R-:W-:Y:S02]  /*44250*/  IADD3.X R74, PT, PT, R39, R67, R75, P2, P3 ;  /* 0x00000043274a7210 */ /* 0x000fe400017e644b */
[----:B------:R-:W-:Y:S02]  /*44260*/  LOP3.LUT R27, R60, R73, RZ, 0x3c, !PT ;  /* 0x000000493c1b7212 */ /* 0x000fe400078e3cff */
[----:B------:R-:W-:-:S02]  /*44270*/  LOP3.LUT R2, R61, R77, RZ, 0x3c, !PT ;  /* 0x0000004d3d027212 */ /* 0x000fc400078e3cff */
[----:B------:R-:W-:Y:S02]  /*44280*/  LOP3.LUT R28, R25, R74, RZ, 0x3c, !PT ;  /* 0x0000004a191c7212 */ /* 0x000fe400078e3cff */
[----:B------:R-:W-:Y:S02]  /*44290*/  SHF.L.W.U32.HI R25, R2, 0x8, R27 ;  /* 0x0000000802197819 */ /* 0x000fe40000010e1b */
[----:B------:R-:W-:Y:S02]  /*442a0*/  SHF.L.W.U32.HI R27, R27, 0x8, R2 ;  /* 0x000000081b1b7819 */ /* 0x000fe40000010e02 */
[----:B------:R-:W-:Y:S02]  /*442b0*/  LOP3.LUT R29, R40, R117, RZ, 0x3c, !PT ;  /* 0x00000075281d7212 */ /* 0x000fe400078e3cff */
[----:B------:R-:W-:Y:S02]  /*442c0*/  LOP3.LUT R0, R41, R71, RZ, 0x3c, !PT ;  /* 0x0000004729007212 */ /* 0x000fe400078e3cff */
[----:B------:R-:W-:-:S02]  /*442d0*/  IADD3 R70, P0, P1, R70, R27, R62 ;  /* 0x0000001b46467210 */ /* 0x000fc4000791e03e */
[----:B------:R-:W-:Y:S02]  /*442e0*/  LOP3.LUT R67, R15, R36, RZ, 0x3c, !PT ;  /* 0x000000240f437212 */ /* 0x000fe400078e3cff */
[----:B------:R-:W-:Y:S02]  /*442f0*/  IADD3 R60, P2, PT, R33, R28, RZ ;  /* 0x0000001c213c7210 */ /* 0x000fe40007f5e0ff */
[----:B------:R-:W-:Y:S02]  /*44300*/  SHF.L.W.U32.HI R31, R29, 0x8, R0 ;  /* 0x000000081d1f7819 */ /* 0x000fe40000010e00 */
[----:B------:R-:W-:Y:S01]  /*44310*/  IADD3.X R72, PT, PT, R72, R25, R63, P0, P1 ;  /* 0x0000001948487210 */ /* 0x000fe200007e243f */
[----:B------:R-:W-:Y:S01]  /*44320*/  IMAD.X R62, R14, 0x1, R67, P2 ;  /* 0x000000010e3e7824 */ /* 0x000fe200010e0643 */
[----:B------:R-:W-:Y:S02]  /*44330*/  SHF.L.W.U32.HI R29, R0, 0x8, R29 ;  /* 0x00000008001d7819 */ /* 0x000fe40000010e1d */
[----:B------:R-:W-:-:S02]  /*44340*/  IADD3 R68, P2, P3, R68, R31, R64 ;  /* 0x0000001f44447210 */ /* 0x000fc40007b5e040 */
[----:B------:R-:W-:Y:S02]  /*44350*/  LOP3.LUT R32, R32, R70, RZ, 0x3c, !PT ;  /* 0x0000004620207212 */ /* 0x000fe400078e3cff */
[----:B------:R-:W-:Y:S02]  /*44360*/  LOP3.LUT R33, R79, R72, RZ, 0x3c, !PT ;  /* 0x000000484f217212 */ /* 0x000fe400078e3cff */
[----:B------:R-:W-:Y:S02]  /*44370*/  IADD3.X R69, PT, PT, R76, R29, R65, P2, P3 ;  /* 0x0000001d4c457210 */ /* 0x000fe400017e6441 */
[----:B------:R-:W-:Y:S02]  /*44380*/  SHF.L.W.U32.HI R34, R33, 0x10, R32 ;  /* 0x0000001021227819 */ /* 0x000fe40000010e20 */
[----:B------:R-:W-:Y:S02]  /*44390*/  LOP3.LUT R41, R38, R60, RZ, 0x3c, !PT ;  /* 0x0000003c26297212 */ /* 0x000fe400078e3cff */
[----:B------:R-:W-:-:S02]  /*443a0*/  LOP3.LUT R0, R39, R62, RZ, 0x3c, !PT ;  /* 0x0000003e27007212 */ /* 0x000fc400078e3cff */
[----:B------:R-:W-:Y:S02]  /*443b0*/  SHF.L.W.U32.HI R32, R32, 0x10, R33 ;  /* 0x0000001020207819 */ /* 0x000fe40000010e21 */
[----:B------:R-:W-:Y:S02]  /*443c0*/  LOP3.LUT R14, R119, R68, RZ, 0x3c, !PT ;  /* 0x00000044770e7212 */ /* 0x000fe400078e3cff */
[----:B------:R-:W-:Y:S02]  /*443d0*/  LOP3.LUT R15, R121, R69, RZ, 0x3c, !PT ;  /* 0x00000045790f7212 */ /* 0x000fe400078e3cff */
[----:B------:R-:W-:Y:S02]  /*443e0*/  SHF.L.W.U32.HI R61, R41, 0x8, R0 ;  /* 0x00000008293d7819 */ /* 0x000fe40000010e00 */
[----:B------:R-:W-:Y:S02]  /*443f0*/  IADD3 R2, P0, PT, R32, R73, RZ ;  /* 0x0000004920027210 */ /* 0x000fe40007f1e0ff */
[----:B------:R-:W-:-:S02]  /*44400*/  SHF.L.W.U32.HI R41, R0, 0x8, R41 ;  /* 0x0000000800297819 */ /* 0x000fc40000010e29 */
[----:B------:R-:W-:Y:S02]  /*44410*/  SHF.L.W.U32.HI R0, R14, 0x10, R15 ;  /* 0x000000100e007819 */ /* 0x000fe40000010e0f */
[----:B------:R-:W-:Y:S02]  /*44420*/  IADD3 R38, P2, P3, R36, R61, R58 ;  /* 0x0000003d24267210 */ /* 0x000fe40007b5e03a */
[----:B------:R-:W-:Y:S01]  /*44430*/  SHF.L.W.U32.HI R14, R15, 0x10, R14 ;  /* 0x000000100f0e7819 */ /* 0x000fe20000010e0e */
        /* <DEDUP_REMOVED lines=8> */
[----:B------:R-:W-:Y:S02]  /*444c0*/  SHF.L.W.U32.HI R25, R27, 0x1, R28 ;  /* 0x000000011b197819 */ /* 0x000fe40000010e1c */
[----:B------:R-:W-:Y:S02]  /*444d0*/  SHF.L.W.U32.HI R28, R28, 0x1, R27 ;  /* 0x000000011c1c7819 */ /* 0x000fe40000010e1b */
[----:B------:R-:W-:Y:S02]  /*444e0*/  LOP3.LUT R31, R31, R64, RZ, 0x3c, !PT ;  /* 0x000000401f1f7212 */ /* 0x000fe400078e3cff */
[----:B------:R-:W-:-:S02]  /*444f0*/  LOP3.LUT R58, R29, R66, RZ, 0x3c, !PT ;  /* 0x000000421d3a7212 */ /* 0x000fc400078e3cff */
[----:B------:R-:W-:Y:S02]  /*44500*/  SHF.L.W.U32.HI R63, R59, 0x10, R36 ;  /* 0x000000103b3f7819 */ /* 0x000fe40000010e24 */
[----:B------:R-:W-:Y:S02]  /*44510*/  IADD3 R67, P2, P3, R28, R35, R42 ;  /* 0x000000231c437210 */ /* 0x000fe40007b5e02a */
[----:B------:R-:W-:Y:S02]  /*44520*/  SHF.L.W.U32.HI R39, R58, 0x1, R31 ;  /* 0x000000013a277819 */ /* 0x000fe40000010e1f */
[----:B------:R-:W-:Y:S02]  /*44530*/  SHF.L.W.U32.HI R59, R36, 0x10, R59 ;  /* 0x00000010243b7819 */ /* 0x000fe40000010e3b */
[----:B------:R-:W-:Y:S02]  /*44540*/  IADD3 R29, P1, PT, R63, R60, RZ ;  /* 0x0000003c3f1d7210 */ /* 0x000fe40007f3e0ff */
[----:B------:R-:W-:-:S02]  /*44550*/  IADD3.X R42, PT, PT, R25, R37, R43, P2, P3 ;  /* 0x00000025192a7210 */ /* 0x000fc400017e642b */
[----:B------:R-:W-:Y:S02]  /*44560*/  SHF.L.W.U32.HI R33, R31, 0x1, R58 ;  /* 0x000000011f217819 */ /* 0x000fe40000010e3a */
[----:B------:R-:W-:Y:S02]  /*44570*/  IADD3 R27, P4, P5, R39, R70, R44 ;  /* 0x00000046271b7210 */ /* 0x000fe40007d9e02c */
[----:B------:R-:W-:Y:S01]  /*44580*/  IADD3 R123, P0, PT, R30, R123, RZ ;  /* 0x0000007b1e7b7210 */ /* 0x000fe20007f1e0ff */
[C---:B------:R-:W-:Y:S01]  /*44590*/  IMAD.X R36, R59.reuse, 0x1, R62, P1 ;  /* 0x000000013b247824 */ /* 0x040fe200008e063e */
[----:B------:R-:W-:Y:S02]  /*445a0*/  LOP3.LUT R117, R59, R42, RZ, 0x3c, !PT ;  /* 0x0000002a3b757212 */ /* 0x000fe400078e3cff */
[----:B------:R-:W-:Y:S01]  /*445b0*/  IADD3.X R60, PT, PT, R33, R72, R45, P4, P5 ;  /* 0x00000048213c7210 */ /* 0x000fe200027ea42d */
[----:B------:R-:W-:Y:S01]  /*445c0*/  IMAD.X R45, R3, 0x1, R116, P0 ;  /* 0x00000001032d7824 */ /* 0x000fe200000e0674 */
[----:B------:R-:W-:-:S02]  /*445d0*/  LOP3.LUT R31, R26, R123, RZ, 0x3c, !PT ;  /* 0x0000007b1a1f7212 */ /* 0x000fc400078e3cff */
[----:B------:R-:W-:Y:S02]  /*445e0*/  IADD3 R117, P0, PT, R117, R64, RZ ;  /* 0x0000004075757210 */ /* 0x000fe40007f1e0ff */
[----:B------:R-:W-:Y:S02]  /*445f0*/  LOP3.LUT R37, R61, R29, RZ, 0x3c, !PT ;  /* 0x0000001d3d257212 */ /* 0x000fe400078e3cff */
[----:B------:R-:W-:Y:S02]  /*44600*/  LOP3.LUT R26, R41, R36, RZ, 0x3c, !PT ;  /* 0x00000024291a7212 */ /* 0x000fe400078e3cff */
[----:B------:R-:W-:Y:S02]  /*44610*/  LOP3.LUT R58, R3, R60, RZ, 0x3c, !PT ;  /* 0x0000003c033a7212 */ /* 0x000fe400078e3cff */
[----:B------:R-:W-:Y:S02]  /*44620*/  LOP3.LUT R64, R63, R67, RZ, 0x3c, !PT ;  /* 0x000000433f407212 */ /* 0x000fe400078e3cff */
[----:B------:R-:W-:-:S02]  /*44630*/  LOP3.LUT R24, R24, R45, RZ, 0x3c, !PT ;  /* 0x0000002d18187212 */ /* 0x000fc400078e3cff */
[----:B------:R-:W-:Y:S01]  /*44640*/  SHF.L.W.U32.HI R35, R37, 0x1, R26 ;  /* 0x0000000125237819 */ /* 0x000fe20000010e1a */
[----:B------:R-:W-:Y:S01]  /*44650*/  IMAD.X R64, R64, 0x1, R66, P0 ;  /* 0x0000000140407824 */ /* 0x000fe200000e0642 */
[----:B------:R-:W-:Y:S02]  /*44660*/  IADD3 R58, P1, PT, R58, R29, RZ ;  /* 0x0000001d3a3a7210 */ /* 0x000fe40007f3e0ff */
        /* <DEDUP_REMOVED lines=8> */
[----:B------:R-:W-:Y:S02]  /*446f0*/  IADD3 R41, P0, P1, R31, R38, R48 ;  /* 0x000000261f297210 */ /* 0x000fe4000791e030 */
[----:B------:R-:W-:Y:S02]  /*44700*/  IADD3.X R47, PT, PT, R35, R69, R47, P2, P3 ;  /* 0x00000045232f7210 */ /* 0x000fe400017e642f */
[----:B------:R-:W-:-:S02]  /*44710*/  LOP3.LUT R38, R39, R58, RZ, 0x3c, !PT ;  /* 0x0000003a27267212 */ /* 0x000fc400078e3cff */
[----:B------:R-:W-:Y:S02]  /*44720*/  LOP3.LUT R25, R33, R62, RZ, 0x3c, !PT ;  /* 0x0000003e21197212 */ /* 0x000fe400078e3cff */
[----:B------:R-:W-:Y:S02]  /*44730*/  SHF.L.W.U32.HI R36, R28, 0x8, R43 ;  /* 0x000000081c247819 */ /* 0x000fe40000010e2b */
[----:B------:R-:W-:Y:S02]  /*44740*/  IADD3.X R49, PT, PT, R29, R40, R49, P0, P1 ;  /* 0x000000281d317210 */ /* 0x000fe400007e2431 */
[----:B------:R-:W-:Y:S02]  /*44750*/  LOP3.LUT R48, R34, R47, RZ, 0x3c, !PT ;  /* 0x0000002f22307212 */ /* 0x000fe400078e3cff */
[----:B------:R-:W-:Y:S02]  /*44760*/  SHF.L.W.U32.HI R33, R43, 0x8, R28 ;  /* 0x000000082b217819 */ /* 0x000fe40000010e1c */
[----:B------:R-:W-:-:S02]  /*44770*/  SHF.L.W.U32.HI R39, R25, 0x8, R38 ;  /* 0x0000000819277819 */ /* 0x000fc40000010e26 */
[----:B------:R-:W-:Y:S02]  /*44780*/  IADD3 R26, P0, P1, R67, R36, R50 ;  /* 0x00000024431a7210 */ /* 0x000fe4000791e032 */
[----:B------:R-:W-:Y:S02]  /*44790*/  SHF.L.W.U32.HI R38, R38, 0x8, R25 ;  /* 0x0000000826267819 */ /* 0x000fe40000010e19 */
[----:B------:R-:W-:Y:S02]  /*447a0*/  LOP3.LUT R25, R14, R49, RZ, 0x3c, !PT ;  /* 0x000000310e197212 */ /* 0x000fe400078e3cff */
[----:B------:R-:W-:Y:S02]  /*447b0*/  IADD3 R48, P2, PT, R48, R123, RZ ;  /* 0x0000007b30307210 */ /* 0x000fe40007f5e0ff */
[----:B------:R-:W-:Y:S02]  /*447c0*/  LOP3.LUT R116, R32, R65, RZ, 0x3c, !PT ;  /* 0x0000004120747212 */ /* 0x000fe400078e3cff */
[----:B------:R-:W-:-:S02]  /*447d0*/  IADD3.X R24, PT, PT, R42, R33, R51, P0, P1 ;  /* 0x000000212a187210 */ /* 0x000fc400007e2433 */
[----:B------:R-:W-:Y:S02]  /*447e0*/  IADD3 R40, P3, PT, R25, R2, RZ ;  /* 0x0000000219287210 */ /* 0x000fe40007f7e0ff */
[----:B------:R-:W-:Y:S01]  /*447f0*/  LOP3.LUT R46, R0, R41, RZ, 0x3c, !PT ;  /* 0x00000029002e7212 */ /* 0x000fe200078e3cff */
[----:B------:R-:W-:Y:S01]  /*44800*/  IMAD.X R116, R116, 0x1, R45, P2 ;  /* 0x0000000174747824 */ /* 0x000fe200010e062d */
        /* <DEDUP_REMOVED lines=18> */
[----:B------:R-:W-:Y:S02]  /*44930*/  IADD3.X R71, PT, PT, R47, R43, R55, P0, P1 ;  /* 0x0000002b2f477210 */ /* 0x000fe400007e2437 */
[----:B------:R-:W-:Y:S02]  /*44940*/  IADD3 R69, P0, P1, R41, R44, R56 ;  /* 0x0000002c29457210 */ /* 0x000fe4000791e038 */
[----:B------:R-:W-:Y:S02]  /*44950*/  LOP3.LUT R3, R28, R3, R60, 0x96, !PT ;  /* 0x000000031c037212 */ /* 0x000fe400078e963c */
[----:B------:R-:W-:Y:S02]  /*44960*/  LOP3.LUT R30, R29, R30, R27, 0x96, !PT ;  /* 0x0000001e1d1e7212 */ /* 0x000fe400078e961b */
[----:B------:R-:W-:Y:S02]  /*44970*/  LOP3.LUT R36, R36, R117, RZ, 0x3c, !PT ;  /* 0x0000007524247212 */ /* 0x000fe400078e3cff */
[----:B------:R-:W-:-:S02]  /*44980*/  LOP3.LUT R33, R33, R2, RZ, 0x3c, !PT ;  /* 0x0000000221217212 */ /* 0x000fc400078e3cff */
[----:B------:R-:W-:Y:S02]  /*44990*/  IADD3.X R67, PT, PT, R49, R45, R57, P0, P1 ;  /* 0x0000002d31437210 */ /* 0x000fe400007e2439 */
[----:B------:R-:W-:Y:S02]  /*449a0*/  SHF.L.W.U32.HI R35, R3, 0x10, R30 ;  /* 0x0000001003237819 */ /* 0x000fe40000010e1e */
[----:B------:R-:W-:Y:S02]  /*449b0*/  LOP3.LUT R27, R73, R34, R47, 0x96, !PT ;  /* 0x00000022491b7212 */ /* 0x000fe400078e962f */
[----:B------:R-:W-:Y:S02]  /*449c0*/  LOP3.LUT R32, R71, R32, R65, 0x96, !PT ;  /* 0x0000002047207212 */ /* 0x000fe400078e9641 */
[----:B------:R-:W-:Y:S02]  /*449d0*/  SHF.L.W.U32.HI R61, R36, 0x1, R33 ;  /* 0x00000001243d7819 */ /* 0x000fe40000010e21 */
[----:B------:R-:W-:-:S02]  /*449e0*/  SHF.L.W.U32.HI R60, R33, 0x1, R36 ;  /* 0x00000001213c7819 */ /* 0x000fc40000010e24 */
[----:B------:R-:W-:Y:S02]  /*449f0*/  LOP3.LUT R119, R69, R14, R49, 0x96, !PT ;  /* 0x0000000e45777212 */ /* 0x000fe400078e9631 */
[----:B------:R-:W-:Y:S02]  /*44a00*/  LOP3.LUT R0, R67, R0, R41, 0x96, !PT ;  /* 0x0000000043007212 */ /* 0x000fe400078e9629 */
[----:B------:R-:W-:Y:S02]  /*44a10*/  SHF.L.W.U32.HI R37, R30, 0x10, R3 ;  /* 0x000000101e257819 */ /* 0x000fe40000010e03 */
[----:B------:R-:W-:Y:S02]  /*44a20*/  IADD3 R33, P0, PT, R35, R58, RZ ;  /* 0x0000003a23217210 */ /* 0x000fe40007f1e0ff */
[----:B------:R-:W-:Y:S02]  /*44a30*/  SHF.L.W.U32.HI R31, R27, 0x10, R32 ;  /* 0x000000101b1f7819 */ /* 0x000fe40000010e20 */
[----:B------:R-:W-:Y:S01]  /*44a40*/  SHF.L.W.U32.HI R121, R119, 0x10, R0 ;  /* 0x0000001077797819 */ /* 0x000fe20000010e00 */
[----:B------:R-:W-:Y:S01]  /*44a50*/  IMAD.X R14, R37, 0x1, R62, P0 ;  /* 0x00000001250e7824 */ /* 0x000fe200000e063e */
[----:B------:R-:W-:-:S02]  /*44a60*/  SHF.L.W.U32.HI R27, R32, 0x10, R27 ;  /* 0x00000010201b7819 */ /* 0x000fc40000010e1b */
[----:B------:R-:W-:Y:S02]  /*44a70*/  IADD3 R123, P0, PT, R31, R48, RZ ;  /* 0x000000301f7b7210 */ /* 0x000fe40007f1e0ff */
[----:B------:R-:W-:Y:S02]  /*44a80*/  SHF.L.W.U32.HI R119, R0, 0x10, R119 ;  /* 0x0000001000777819 */ /* 0x000fe40000010e77 */
[----:B------:R-:W-:Y:S01]  /*44a90*/  IADD3 R3, P1, PT, R121, R40, RZ ;  /* 0x0000002879037210 */ /* 0x000fe20007f3e0ff */
[----:B------:R-:W-:Y:S01]  /*44aa0*/  UISETP.NE.AND UP0, UPT, UR5, 0xc, UPT ;  /* 0x0000000c0500788c */ /* 0x000fe2000bf05270 */
[----:B------:R-:W-:Y:S01]  /*44ab0*/  LOP3.LUT R38, R38, R33, RZ, 0x3c, !PT ;  /* 0x0000002126267212 */ /* 0x000fe200078e3cff */
[----:B------:R-:W-:Y:S01]  /*44ac0*/  IMAD.X R116, R27, 0x1, R116, P0 ;  /* 0x000000011b747824 */ /* 0x000fe200000e0674 */
[----:B------:R-:W-:Y:S01]  /*44ad0*/  LOP3.LUT R39, R39, R14, RZ, 0x3c, !PT ;  /* 0x0000000e27277212 */ /* 0x000fe200078e3cff */
[----:B------:R-:W-:Y:S01]  /*44ae0*/  IMAD.X R0, R119, 0x1, R46, P1 ;  /* 0x0000000177007824 */ /* 0x000fe200008e062e */
[----:B------:R-:W-:-:S02]  /*44af0*/  LOP3.LUT R44, R44, R3, RZ, 0x3c, !PT ;  /* 0x000000032c2c7212 */ /* 0x000fc400078e3cff */
[----:B------:R-:W-:Y:S02]  /*44b00*/  SHF.L.W.U32.HI R41, R38, 0x1, R39 ;  /* 0x0000000126297819 */ /* 0x000fe40000010e27 */
[----:B------:R-:W-:Y:S02]  /*44b10*/  SHF.L.W.U32.HI R40, R39, 0x1, R38 ;  /* 0x0000000127287819 */ /* 0x000fe40000010e26 */
[----:B------:R-:W-:Y:S02]  /*44b20*/  LOP3.LUT R38, R42, R123, RZ, 0x3c, !PT ;  /* 0x0000007b2a267212 */ /* 0x000fe400078e3cff */
[----:B------:R-:W-:Y:S02]  /*44b30*/  LOP3.LUT R43, R43, R116, RZ, 0x3c, !PT ;  /* 0x000000742b2b7212 */ /* 0x000fe400078e3cff */
[----:B------:R-:W-:Y:S02]  /*44b40*/  LOP3.LUT R45, R45, R0, RZ, 0x3c, !PT ;  /* 0x000000002d2d7212 */ /* 0x000fe400078e3cff */
[----:B------:R-:W-:-:S02]  /*44b50*/  SHF.L.W.U32.HI R39, R38, 0x1, R43 ;  /* 0x0000000126277819 */ /* 0x000fc40000010e2b */
[----:B------:R-:W-:Y:S02]  /*44b60*/  SHF.L.W.U32.HI R38, R43, 0x1, R38 ;  /* 0x000000012b267819 */ /* 0x000fe40000010e26 */
[----:B------:R-:W-:Y:S02]  /*44b70*/  SHF.L.W.U32.HI R83, R44, 0x1, R45 ;  /* 0x000000012c537819 */ /* 0x000fe40000010e2d */
[----:B------:R-:W-:Y:S01]  /*44b80*/  SHF.L.W.U32.HI R82, R45, 0x1, R44 ;  /* 0x000000012d527819 */ /* 0x000fe20000010e2c */
[----:B------:R-:W-:Y:S06]  /*44b90*/  BRA.U UP0, `(.L_x_248) ;  /* 0xfffffff1006c7547 */ /* 0x000fec000b83ffff */
[----:B------:R-:W-:Y:S01]  /*44ba0*/  LOP3.LUT R23, R27, R61, R23, 0x96, !PT ;  /* 0x0000003d1b177212 */ /* 0x000fe200078e9617 */
[----:B------:R-:W-:Y:S01]  /*44bb0*/  STL.128 [R1], RZ ;  /* 0x000000ff01007387 */ /* 0x000fe20000100c00 */
[----:B------:R-:W-:Y:S01]  /*44bc0*/  LOP3.LUT R26, R123, R26, R8, 0x96, !PT ;  /* 0x0000001a7b1a7212 */ /* 0x000fe200078e9608 */
[----:B------:R-:W-:Y:S01]  /*44bd0*/  BSSY.RECONVERGENT B0, `(.L_x_249) ;  /* 0x0000046000007945 */ /* 0x000fe20003800200 */
[----:B------:R-:W-:Y:S01]  /*44be0*/  LOP3.LUT R27, R116, R24, R9, 0x96, !PT ;  /* 0x00000018741b7212 */ /* 0x000fe200078e9609 */
[----:B------:R-:W-:Y:S01]  /*44bf0*/  STL.128 [R1+0x10], RZ ;  /* 0x000010ff01007387 */ /* 0x000fe20000100c00 */
[----:B------:R-:W-:Y:S02]  /*44c00*/  LOP3.LUT R28, R3, R28, R10, 0x96, !PT ;  /* 0x0000001c031c7212 */ /* 0x000fe400078e960a */
[----:B------:R-:W-:Y:S01]  /*44c10*/  LOP3.LUT R29, R0, R29, R11, 0x96, !PT ;  /* 0x0000001d001d7212 */ /* 0x000fe200078e960b */
[----:B------:R-:W-:Y:S01]  /*44c20*/  STL.128 [R1+0x20], RZ ;  /* 0x000020ff01007387 */ /* 0x000fe20000100c00 */
        /* <DEDUP_REMOVED lines=9> */
[----:B------:R-:W-:Y:S01]  /*44cc0*/  LOP3.LUT R20, R35, R82, R20, 0x96, !PT ;  /* 0x0000005223147212 */ /* 0x000fe200078e9614 */
[----:B------:R-:W-:Y:S01]  /*44cd0*/  STL.128 [R1+0x30], RZ ;  /* 0x000030ff01007387 */ /* 0x000fe20000100c00 */
[----:B------:R-:W-:-:S02]  /*44ce0*/  LOP3.LUT R21, R37, R83, R21, 0x96, !PT ;  /* 0x0000005325157212 */ /* 0x000fc400078e9615 */
[----:B------:R-:W-:Y:S01]  /*44cf0*/  LOP3.LUT R16, R121, R40, R16, 0x96, !PT ;  /* 0x0000002879107212 */ /* 0x000fe200078e9610 */
[----:B------:R0:W-:Y:S01]  /*44d00*/  STL.128 [R1+0x34d0], R4 ;  /* 0x0034d00401007387 */ /* 0x0001e20000100c00 */
[----:B------:R-:W-:Y:S02]  /*44d10*/  LOP3.LUT R17, R119, R41, R17, 0x96, !PT ;  /* 0x0000002977117212 */ /* 0x000fe400078e9611 */
[----:B------:R-:W-:Y:S01]  /*44d20*/  LOP3.LUT R18, R15, R38, R18, 0x96, !PT ;  /* 0x000000260f127212 */ /* 0x000fe200078e9612 */
[----:B------:R1:W-:Y:S01]  /*44d30*/  STL.128 [R1+0x40], RZ ;  /* 0x000040ff01007387 */ /* 0x0003e20000100c00 */
[----:B------:R-:W-:Y:S02]  /*44d40*/  LOP3.LUT R19, R25, R39, R19, 0x96, !PT ;  /* 0x0000002719137212 */ /* 0x000fe400078e9613 */
[----:B------:R-:W-:Y:S01]  /*44d50*/  ISETP.NE.U32.AND P0, PT, R12, RZ, PT ;  /* 0x000000ff0c00720c */ /* 0x000fe20003f05070 */
[----:B------:R1:W-:Y:S03]  /*44d60*/  STL.128 [R1+0x50], RZ ;  /* 0x000050ff01007387 */ /* 0x0003e60000100c00 */
[----:B------:R-:W-:Y:S01]  /*44d70*/  ISETP.NE.AND.EX P0, PT, R13, RZ, PT, P0 ;  /* 0x000000ff0d00720c */ /* 0x000fe20003f05300 */
[----:B------:R1:W-:Y:S01]  /*44d80*/  STL.128 [R1+0x60], RZ ;  /* 0x000060ff01007387 */ /* 0x0003e20000100c00 */
[----:B0-----:R-:W-:-:S03]  /*44d90*/  IMAD.MOV.U32 R4, RZ, RZ, R30 ;  /* 0x000000ffff047224 */ /* 0x001fc600078e001e */
[----:B------:R1:W-:Y:S01]  /*44da0*/  STL.128 [R1+0x70], RZ ;  /* 0x000070ff01007387 */ /* 0x0003e20000100c00 */
[----:B------:R-:W-:Y:S02]  /*44db0*/  IMAD.MOV.U32 R5, RZ, RZ, R31 ;  /* 0x000000ffff057224 */ /* 0x000fe400078e001f */
[----:B------:R-:W-:Y:S01]  /*44dc0*/  IMAD.MOV.U32 R6, RZ, RZ, R32 ;  /* 0x000000ffff067224 */ /* 0x000fe200078e0020 */
[----:B------:R1:W-:Y:S01]  /*44dd0*/  STL.128 [R1+0x34f0], R20 ;  /* 0x0034f01401007387 */ /* 0x0003e20000100c00 */
[----:B------:R-:W-:-:S03]  /*44de0*/  IMAD.MOV.U32 R7, RZ, RZ, R33 ;  /* 0x000000ffff077224 */ /* 0x000fc600078e0021 */
[----:B------:R1:W-:Y:S04]  /*44df0*/  STL.128 [R1+0x3500], R16 ;  /* 0x0035001001007387 */ /* 0x0003e80000100c00 */
[----:B------:R1:W-:Y:S01]  /*44e00*/  STL.128 [R1+0x34e0], R4 ;  /* 0x0034e00401007387 */ /* 0x0003e20000100c00 */
        /* <DEDUP_REMOVED lines=12> */
.L_x_253:
        /* <DEDUP_REMOVED lines=8> */
.L_x_252:
[----:B------:R-:W-:Y:S05]  /*44f50*/  BSYNC.RECONVERGENT B1 ;  /* 0x0000000000017941 */ /* 0x000fea0003800200 */
.L_x_251:
        /* <DEDUP_REMOVED lines=8> */
[----:B--2---:R-:W2:Y:S03]  /*44fe0*/  LDL.U8 R0, [R3+0x35e1] ;  /* 0x0035e10003007983 */ /* 0x004ea60000100000 */
[----:B------:R-:W-:-:S13]  /*44ff0*/  ISETP.NE.AND.EX P0, PT, RZ, RZ, PT, P0 ;  /* 0x000000ffff00720c */ /* 0x000fda0003f05300 */
[----:B------:R-:W3:Y:S04]  /*45000*/  @P0 LDL.U8 R2, [R3+0x35e2] ;  /* 0x0035e20003020983 */ /* 0x000ee80000100000 */
[----:B--2---:R4:W-:Y:S04]  /*45010*/  STL.U8 [R3+0x1], R0 ;  /* 0x0000010003007387 */ /* 0x0049e80000100000 */
[----:B---3--:R4:W-:Y:S02]  /*45020*/  @P0 STL.U8 [R3+0x2], R2 ;  /* 0x0000020203000387 */ /* 0x0089e40000100000 */
.L_x_250:
[----:B------:R-:W-:Y:S05]  /*45030*/  BSYNC.RECONVERGENT B0 ;  /* 0x0000000000007941 */ /* 0x000fea0003800200 */
.L_x_249:
[----:B------:R-:W3:Y:S01]  /*45040*/  LDL.128 R68, [R1] ;  /* 0x0000000001447983 */ /* 0x000ee20000100c00 */
        /* <DEDUP_REMOVED lines=11> */
[----:B------:R-:W5:Y:S04]  /*45100*/  LDL.128 R60, [R1+0x60] ;  /* 0x00006000013c7983 */ /* 0x000f680000100c00 */
[----:B------:R-:W5:Y:S04]  /*45110*/  LDL.128 R64, [R1+0x70] ;  /* 0x0000700001407983 */ /* 0x000f680000100c00 */
[----:B0-2-4-:R-:W2:Y:S04]  /*45120*/  LDL.64 R2, [R1+0x3668] ;  /* 0x0036680001027983 */ /* 0x015ea80000100a00 */
[----:B------:R-:W4:Y:S01]  /*45130*/  LDL.128 R40, [R1+0x35a0] ;  /* 0x0035a00001287983 */ /* 0x000f220000100c00 */
[----:B---3--:R-:W-:-:S02]  /*45140*/  PRMT R0, R70, 0x7771, RZ ;  /* 0x0000777146007816 */ /* 0x008fc400000000ff */
[C---:B-1----:R-:W-:Y:S02]  /*45150*/  PRMT R6, R70.reuse, 0x7772, RZ ;  /* 0x0000777246067816 */ /* 0x042fe400000000ff */
[----:B------:R-:W-:Y:S01]  /*45160*/  PRMT R8, R70, 0x7773, RZ ;  /* 0x0000777346087816 */ /* 0x000fe200000000ff */
[----:B------:R-:W-:Y:S01]  /*45170*/  IMAD.WIDE.U32 R4, R0, 0x100, RZ ;  /* 0x0000010000047825 */ /* 0x000fe200078e00ff */
[----:B------:R-:W-:Y:S02]  /*45180*/  PRMT R70, R70, 0x7770, RZ ;  /* 0x0000777046467816 */ /* 0x000fe400000000ff */
[----:B------:R-:W-:Y:S01]  /*45190*/  PRMT R0, R69, 0x7771, RZ ;  /* 0x0000777145007816 */ /* 0x000fe200000000ff */
[----:B------:R-:W-:Y:S01]  /*451a0*/  IMAD.WIDE.U32 R6, R6, 0x10000, RZ ;  /* 0x0001000006067825 */ /* 0x000fe200078e00ff */
[----:B------:R-:W-:-:S03]  /*451b0*/  LOP3.LUT R11, R4, 0xff, R70, 0xf8, !PT ;  /* 0x000000ff040b7812 */ /* 0x000fc600078ef846 */
[----:B------:R-:W-:-:S05]  /*451c0*/  IMAD.WIDE.U32 R8, R8, 0x1000000, RZ ;  /* 0x0100000008087825 */ /* 0x000fca00078e00ff */
[----:B------:R-:W-:Y:S01]  /*451d0*/  LOP3.LUT R4, R9, R7, R5, 0xfe, !PT ;  /* 0x0000000709047212 */ /* 0x000fe200078efe05 */
[----:B------:R-:W-:Y:S01]  /*451e0*/  IMAD.SHL.U32 R9, R0, 0x100, RZ ;  /* 0x0000010000097824 */ /* 0x000fe200078e00ff */
[C---:B------:R-:W-:Y:S02]  /*451f0*/  PRMT R5, R71.reuse, 0x7770, RZ ;  /* 0x0000777047057816 */ /* 0x040fe400000000ff */
[----:B------:R-:W-:Y:S02]  /*45200*/  PRMT R0, R71, 0x7771, RZ ;  /* 0x0000777147007816 */ /* 0x000fe400000000ff */
[----:B------:R-:W-:Y:S02]  /*45210*/  LOP3.LUT R10, R4, 0xff, R5, 0xf8, !PT ;  /* 0x000000ff040a7812 */ /* 0x000fe400078ef805 */
[----:B------:R-:W-:Y:S01]  /*45220*/  PRMT R4, R69, 0x7772, RZ ;  /* 0x0000777245047816 */ /* 0x000fe200000000ff */
[----:B------:R-:W-:Y:S01]  /*45230*/  IMAD.SHL.U32 R5, R0, 0x100, RZ ;  /* 0x0000010000057824 */ /* 0x000fe200078e00ff */
[----:B------:R-:W-:-:S02]  /*45240*/  PRMT R0, R71, 0x7772, RZ ;  /* 0x0000777247007816 */ /* 0x000fc400000000ff */
[----:B------:R-:W-:Y:S01]  /*45250*/  PRMT R7, R69, 0x7770, RZ ;  /* 0x0000777045077816 */ /* 0x000fe200000000ff */
[----:B------:R-:W-:Y:S01]  /*45260*/  IMAD.U32 R4, R4, 0x10000, RZ ;  /* 0x0001000004047824 */ /* 0x000fe200078e00ff */
[----:B------:R-:W-:Y:S01]  /*45270*/  LOP3.LUT R12, R9, 0xff00, RZ, 0xc0, !PT ;  /* 0x0000ff00090c7812 */ /* 0x000fe200078ec0ff */
[----:B------:R-:W-:Y:S01]  /*45280*/  IMAD.U32 R0, R0, 0x10000, RZ ;  /* 0x0001000000007824 */ /* 0x000fe200078e00ff */
[----:B------:R-:W-:Y:S02]  /*45290*/  LOP3.LUT R5, R10, 0xff00, R5, 0xf8, !PT ;  /* 0x0000ff000a057812 */ /* 0x000fe400078ef805 */
[----:B------:R-:W-:Y:S02]  /*452a0*/  LOP3.LUT R7, R12, 0xff, R7, 0xf8, !PT ;  /* 0x000000ff0c077812 */ /* 0x000fe400078ef807 */
[----:B------:R-:W-:Y:S01]  /*452b0*/  LOP3.LUT R74, R8, R6, R11, 0xfe, !PT ;  /* 0x00000006084a7212 */ /* 0x000fe200078efe0b */
[----:B------:R-:W3:Y:S01]  /*452c0*/  LDL.128 R12, [R1+0x35b0] ;  /* 0x0035b000010c7983 */ /* 0x000ee20000100c00 */
[----:B------:R-:W-:-:S02]  /*452d0*/  LOP3.LUT R76, R7, 0xff0000, R4, 0xf8, !PT ;  /* 0x00ff0000074c7812 */ /* 0x000fc400078ef804 */
[----:B------:R-:W-:Y:S01]  /*452e0*/  LOP3.LUT R70, R5, 0xff0000, R0, 0xf8, !PT ;  /* 0x00ff000005467812 */ /* 0x000fe200078ef800 */
[----:B------:R-:W3:Y:S04]  /*452f0*/  LDL.128 R8, [R1+0x35c0] ;  /* 0x0035c00001087983 */ /* 0x000ee80000100c00 */
[----:B------:R-:W3:Y:S01]  /*45300*/  LDL.128 R4, [R1+0x35d0] ;  /* 0x0035d00001047983 */ /* 0x000ee20000100c00 */
[C---:B-----5:R-:W-:Y:S02]  /*45310*/  PRMT R34, R38.reuse, 0x7771, RZ ;  /* 0x0000777126227816 */ /* 0x060fe400000000ff */
[C---:B------:R-:W-:Y:S02]  /*45320*/  PRMT R24, R38.reuse, 0x7772, RZ ;  /* 0x0000777226187816 */ /* 0x040fe400000000ff */
[----:B------:R-:W-:Y:S01]  /*45330*/  PRMT R72, R38, 0x7773, RZ ;  /* 0x0000777326487816 */ /* 0x000fe200000000ff */
[----:B------:R-:W-:Y:S01]  /*45340*/  IMAD.WIDE.U32 R34, R34, 0x100, RZ ;  /* 0x0000010022227825 */ /* 0x000fe200078e00ff */
[----:B------:R-:W-:-:S03]  /*45350*/  PRMT R71, R71, 0x7773, RZ ;  /* 0x0000777347477816 */ /* 0x000fc600000000ff */
[----:B------:R-:W-:-:S04]  /*45360*/  IMAD.WIDE.U32 R24, R24, 0x10000, RZ ;  /* 0x0001000018187825 */ /* 0x000fc800078e00ff */
[----:B------:R-:W-:Y:S01]  /*45370*/  IMAD.WIDE.U32 R72, R72, 0x1000000, RZ ;  /* 0x0100000048487825 */ /* 0x000fe200078e00ff */
[----:B------:R-:W-:-:S03]  /*45380*/  PRMT R0, R39, 0x7770, RZ ;  /* 0x0000777027007816 */ /* 0x000fc600000000ff */
[----:B------:R-:W-:Y:S01]  /*45390*/  IMAD.SHL.U32 R75, R71, 0x1000000, RZ ;  /* 0x01000000474b7824 */ /* 0x000fe200078e00ff */
[----:B------:R-:W-:Y:S02]  /*453a0*/  PRMT R71, R37, 0x7771, RZ ;  /* 0x0000777125477816 */ /* 0x000fe400000000ff */
[----:B------:R-:W-:-:S03]  /*453b0*/  LOP3.LUT R73, R73, R25, R35, 0xfe, !PT ;  /* 0x0000001949497212 */ /* 0x000fc600078efe23 */
[----:B------:R-:W-:Y:S01]  /*453c0*/  IMAD.SHL.U32 R71, R71, 0x100, RZ ;  /* 0x0000010047477824 */ /* 0x000fe200078e00ff */
[----:B------:R-:W-:Y:S02]  /*453d0*/  LOP3.LUT R73, R73, 0xff, R0, 0xf8, !PT ;  /* 0x000000ff49497812 */ /* 0x000fe400078ef800 */
[----:B------:R-:W-:Y:S02]  /*453e0*/  PRMT R0, R39, 0x7771, RZ ;  /* 0x0000777127007816 */ /* 0x000fe400000000ff */
[----:B------:R-:W-:Y:S02]  /*453f0*/  LOP3.LUT R75, R75, R70, RZ, 0xfc, !PT ;  /* 0x000000464b4b7212 */ /* 0x000fe400078efcff */
[C---:B------:R-:W-:Y:S01]  /*45400*/  PRMT R25, R37.reuse, 0x7772, RZ ;  /* 0x0000777225197816 */ /* 0x040fe200000000ff */
[----:B------:R-:W-:Y:S01]  /*45410*/  IMAD.SHL.U32 R0, R0, 0x100, RZ ;  /* 0x0000010000007824 */ /* 0x000fe200078e00ff */
[----:B------:R-:W-:Y:S02]  /*45420*/  PRMT R35, R37, 0x7770, RZ ;  /* 0x0000777025237816 */ /* 0x000fe400000000ff */
[----:B------:R-:W-:Y:S01]  /*45430*/  LOP3.LUT R70, R71, 0xff00, RZ, 0xc0, !PT ;  /* 0x0000ff0047467812 */ /* 0x000fe200078ec0ff */
[----:B------:R-:W-:-:S03]  /*45440*/  IMAD.U32 R25, R25, 0x10000, RZ ;  /* 0x0001000019197824 */ /* 0x000fc600078e00ff */
[----:B------:R-:W-:Y:S02]  /*45450*/  LOP3.LUT R70, R70, 0xff, R35, 0xf8, !PT ;  /* 0x000000ff46467812 */ /* 0x000fe400078ef823 */
[----:B------:R-:W-:Y:S02]  /*45460*/  LOP3.LUT R35, R73, 0xff00, R0, 0xf8, !PT ;  /* 0x0000ff0049237812 */ /* 0x000fe400078ef800 */
[----:B------:R-:W-:Y:S02]  /*45470*/  PRMT R0, R39, 0x7772, RZ ;  /* 0x0000777227007816 */ /* 0x000fe400000000ff */
[----:B------:R-:W-:Y:S02]  /*45480*/  PRMT R37, R37, 0x7773, RZ ;  /* 0x0000777325257816 */ /* 0x000fe400000000ff */
[----:B------:R-:W-:Y:S02]  /*45490*/  PRMT R69, R69, 0x7773, RZ ;  /* 0x0000777345457816 */ /* 0x000fe400000000ff */
[----:B------:R-:W-:Y:S01]  /*454a0*/  LOP3.LUT R70, R70, 0xff0000, R25, 0xf8, !PT ;  /* 0x00ff000046467812 */ /* 0x000fe200078ef819 */
[----:B------:R-:W-:Y:S01]  /*454b0*/  IMAD.U32 R0, R0, 0x10000, RZ ;  /* 0x0001000000007824 */ /* 0x000fe200078e00ff */
[----:B------:R-:W-:-:S02]  /*454c0*/  PRMT R25, R38, 0x7770, RZ ;  /* 0x0000777026197816 */ /* 0x000fc400000000ff */
[----:B------:R-:W-:Y:S01]  /*454d0*/  PRMT R39, R39, 0x7773, RZ ;  /* 0x0000777327277816 */ /* 0x000fe200000000ff */
[----:B------:R-:W-:Y:S01]  /*454e0*/  IMAD.SHL.U32 R37, R37, 0x1000000, RZ ;  /* 0x0100000025257824 */ /* 0x000fe200078e00ff */
[----:B------:R-:W-:Y:S01]  /*454f0*/  LOP3.LUT R25, R34, 0xff, R25, 0xf8, !PT ;  /* 0x000000ff22197812 */ /* 0x000fe200078ef819 */
[----:B------:R-:W-:Y:S01]  /*45500*/  IMAD.SHL.U32 R69, R69, 0x1000000, RZ ;  /* 0x0100000045457824 */ /* 0x000fe200078e00ff */
[----:B------:R-:W-:Y:S01]  /*45510*/  LOP3.LUT R0, R35, 0xff0000, R0, 0xf8, !PT ;  /* 0x00ff000023007812 */ /* 0x000fe200078ef800 */
[----:B------:R-:W-:Y:S01]  /*45520*/  IMAD.SHL.U32 R39, R39, 0x1000000, RZ ;  /* 0x0100000027277824 */ /* 0x000fe200078e00ff */
[----:B------:R-:W-:Y:S01]  /*45530*/  LOP3.LUT R37, R37, R70, RZ, 0xfc, !PT ;  /* 0x0000004625257212 */ /* 0x000fe200078efcff */
[----:B------:R-:W-:Y:S01]  /*45540*/  IMAD.MOV.U32 R70, RZ, RZ, R74 ;  /* 0x000000ffff467224 */ /* 0x000fe200078e004a */
[----:B------:R-:W-:Y:S01]  /*45550*/  LOP3.LUT R72, R72, R24, R25, 0xfe, !PT ;  /* 0x0000001848487212 */ /* 0x000fe200078efe19 */
[----:B------:R-:W-:Y:S01]  /*45560*/  IMAD.MOV.U32 R71, RZ, RZ, R75 ;  /* 0x000000ffff477224 */ /* 0x000fe200078e004b */
[----:B------:R-:W-:-:S02]  /*45570*/  LOP3.LUT R69, R69, R76, RZ, 0xfc, !PT ;  /* 0x0000004c45457212 */ /* 0x000fc400078efcff */
[C---:B------:R-:W-:Y:S02]  /*45580*/  PRMT R24, R46.reuse, 0x7771, RZ ;  /* 0x000077712e187816 */ /* 0x040fe400000000ff */
[----:B------:R-:W-:Y:S02]  /*45590*/  LOP3.LUT R39, R39, R0, RZ, 0xfc, !PT ;  /* 0x0000000027277212 */ /* 0x000fe400078efcff */
[C---:B------:R-:W-:Y:S02]  /*455a0*/  PRMT R25, R46.reuse, 0x7772, RZ ;  /* 0x000077722e197816 */ /* 0x040fe400000000ff */
[----:B------:R-:W-:Y:S02]  /*455b0*/  PRMT R38, R46, 0x7773, RZ ;  /* 0x000077732e267816 */ /* 0x000fe400000000ff */
[----:B------:R-:W-:Y:S01]  /*455c0*/  PRMT R0, R45, 0x7771, RZ ;  /* 0x000077712d007816 */ /* 0x000fe200000000ff */
[----:B------:R0:W-:Y:S01]  /*455d0*/  STL.128 [R1+0x2000], R68 ;  /* 0x0020004401007387 */ /* 0x0001e20000100c00 */
[----:B------:R-:W-:Y:S01]  /*455e0*/  IMAD.WIDE.U32 R34, R24, 0x100, RZ ;  /* 0x0000010018227825 */ /* 0x000fe200078e00ff */
[----:B------:R-:W-:-:S03]  /*455f0*/  PRMT R46, R46, 0x7770, RZ ;  /* 0x000077702e2e7816 */ /* 0x000fc600000000ff */
[----:B------:R-:W-:-:S04]  /*45600*/  IMAD.WIDE.U32 R24, R25, 0x10000, RZ ;  /* 0x0001000019187825 */ /* 0x000fc800078e00ff */
[----:B------:R-:W-:Y:S02]  /*45610*/  IMAD.SHL.U32 R0, R0, 0x100, RZ ;  /* 0x0000010000007824 */ /* 0x000fe400078e00ff */
[----:B0-----:R-:W-:Y:S01]  /*45620*/  IMAD.WIDE.U32 R70, R38, 0x1000000, RZ ;  /* 0x0100000026467825 */ /* 0x001fe200078e00ff */
[----:B------:R-:W-:-:S03]  /*45630*/  LOP3.LUT R69, R34, 0xff, R46, 0xf8, !PT ;  /* 0x000000ff22457812 */ /* 0x000fc600078ef82e */
[----:B------:R-:W-:Y:S01]  /*45640*/  IMAD.MOV.U32 R38, RZ, RZ, R72 ;  /* 0x000000ffff267224 */ /* 0x000fe200078e0048 */
[----:B------:R-:W-:Y:S02]  /*45650*/  LOP3.LUT R46, R71, R25, R35, 0xfe, !PT ;  /* 0x00000019472e7212 */ /* 0x000fe400078efe23 */
[C---:B------:R-:W-:Y:S02]  /*45660*/  PRMT R25, R47.reuse, 0x7770, RZ ;  /* 0x000077702f197816 */ /* 0x040fe400000000ff */
[----:B------:R-:W-:Y:S02]  /*45670*/  LOP3.LUT R71, R0, 0xff00, RZ, 0xc0, !PT ;  /* 0x0000ff0000477812 */ /* 0x000fe400078ec0ff */
        /* <DEDUP_REMOVED lines=12> */
[----:B------:R-:W-:Y:S01]  /*45740*/  LOP3.LUT R46, R70, R24, R69, 0xfe, !PT ;  /* 0x00000018462e7212 */ /* 0x000fe200078efe45 */
[----:B------:R-:W-:Y:S01]  /*45750*/  IMAD.SHL.U32 R47, R47, 0x1000000, RZ ;  /* 0x010000002f2f7824 */ /* 0x000fe200078e00ff */
[----:B------:R-:W-:-:S02]  /*45760*/  LOP3.LUT R38, R34, 0xff0000, R25, 0xf8, !PT ;  /* 0x00ff000022267812 */ /* 0x000fc400078ef819 */
[C---:B------:R-:W-:Y:S02]  /*45770*/  PRMT R36, R50.reuse, 0x7771, RZ ;  /* 0x0000777132247816 */ /* 0x040fe400000000ff */
[C---:B------:R-:W-:Y:S02]  /*45780*/  PRMT R24, R50.reuse, 0x7772, RZ ;  /* 0x0000777232187816 */ /* 0x040fe400000000ff */
[----:B------:R-:W-:Y:S02]  /*45790*/  PRMT R34, R50, 0x7773, RZ ;  /* 0x0000777332227816 */ /* 0x000fe400000000ff */
[----:B------:R-:W-:Y:S02]  /*457a0*/  LOP3.LUT R0, R35, 0xff0000, R0, 0xf8, !PT ;  /* 0x00ff000023007812 */ /* 0x000fe400078ef800 */
[----:B------:R-:W-:Y:S01]  /*457b0*/  PRMT R45, R45, 0x7773, RZ ;  /* 0x000077732d2d7816 */ /* 0x000fe200000000ff */
[----:B------:R-:W-:Y:S01]  /*457c0*/  IMAD.WIDE.U32 R36, R36, 0x100, RZ ;  /* 0x0000010024247825 */ /* 0x000fe200078e00ff */
[----:B------:R-:W-:-:S02]  /*457d0*/  LOP3.LUT R47, R47, R0, RZ, 0xfc, !PT ;  /* 0x000000002f2f7212 */ /* 0x000fc400078efcff */
[----:B------:R-:W-:Y:S01]  /*457e0*/  PRMT R0, R49, 0x7771, RZ ;  /* 0x0000777131007816 */ /* 0x000fe200000000ff */
[----:B------:R-:W-:-:S04]  /*457f0*/  IMAD.WIDE.U32 R24, R24, 0x10000, RZ ;  /* 0x0001000018187825 */ /* 0x000fc800078e00ff */
[----:B------:R-:W-:-:S04]  /*45800*/  IMAD.WIDE.U32 R34, R34, 0x1000000, RZ ;  /* 0x0100000022227825 */ /* 0x000fc800078e00ff */
[----:B------:R-:W-:Y:S01]  /*45810*/  IMAD.SHL.U32 R45, R45, 0x1000000, RZ ;  /* 0x010000002d2d7824 */ /* 0x000fe200078e00ff */
[----:B------:R-:W-:Y:S01]  /*45820*/  LOP3.LUT R37, R35, R25, R37, 0xfe, !PT ;  /* 0x0000001923257212 */ /* 0x000fe200078efe25 */
[----:B------:R-:W-:Y:S01]  /*45830*/  IMAD.SHL.U32 R25, R0, 0x100, RZ ;  /* 0x0000010000197824 */ /* 0x000fe200078e00ff */
[----:B------:R-:W-:Y:S02]  /*45840*/  PRMT R39, R50, 0x7770, RZ ;  /* 0x0000777032277816 */ /* 0x000fe400000000ff */
[----:B------:R-:W-:Y:S02]  /*45850*/  PRMT R0, R51, 0x7771, RZ ;  /* 0x0000777133007816 */ /* 0x000fe400000000ff */
[----:B------:R-:W-:Y:S02]  /*45860*/  LOP3.LUT R45, R45, R38, RZ, 0xfc, !PT ;  /* 0x000000262d2d7212 */ /* 0x000fe400078efcff */
[----:B------:R-:W-:Y:S02]  /*45870*/  PRMT R38, R51, 0x7770, RZ ;  /* 0x0000777033267816 */ /* 0x000fe400000000ff */
[----:B------:R-:W-:Y:S01]  /*45880*/  LOP3.LUT R39, R36, 0xff, R39, 0xf8, !PT ;  /* 0x000000ff24277812 */ /* 0x000fe200078ef827 */
[----:B------:R-:W-:Y:S01]  /*45890*/  IMAD.SHL.U32 R36, R0, 0x100, RZ ;  /* 0x0000010000247824 */ /* 0x000fe200078e00ff */
[----:B------:R-:W-:-:S02]  /*458a0*/  LOP3.LUT R37, R37, 0xff, R38, 0xf8, !PT ;  /* 0x000000ff25257812 */ /* 0x000fc400078ef826 */
[----:B------:R-:W-:Y:S02]  /*458b0*/  PRMT R0, R51, 0x7772, RZ ;  /* 0x0000777233007816 */ /* 0x000fe400000000ff */
[----:B------:R-:W-:Y:S02]  /*458c0*/  PRMT R35, R49, 0x7770, RZ ;  /* 0x0000777031237816 */ /* 0x000fe400000000ff */
[----:B------:R-:W-:Y:S01]  /*458d0*/  LOP3.LUT R38, R25, 0xff00, RZ, 0xc0, !PT ;  /* 0x0000ff0019267812 */ /* 0x000fe200078ec0ff */
[----:B------:R-:W-:Y:S01]  /*458e0*/  IMAD.U32 R0, R0, 0x10000, RZ ;  /* 0x0001000000007824 */ /* 0x000fe200078e00ff */
[----:B------:R-:W-:Y:S02]  /*458f0*/  PRMT R25, R49, 0x7772, RZ ;  /* 0x0000777231197816 */ /* 0x000fe400000000ff */
[----:B------:R-:W-:Y:S02]  /*45900*/  LOP3.LUT R38, R38, 0xff, R35, 0xf8, !PT ;  /* 0x000000ff26267812 */ /* 0x000fe400078ef823 */
[----:B------:R-:W-:Y:S01]  /*45910*/  LOP3.LUT R35, R37, 0xff00, R36, 0xf8, !PT ;  /* 0x0000ff0025237812 */ /* 0x000fe200078ef824 */
[----:B------:R-:W-:Y:S01]  /*45920*/  IMAD.U32 R25, R25, 0x10000, RZ ;  /* 0x0001000019197824 */ /* 0x000fe200078e00ff */
[----:B------:R-:W-:-:S02]  /*45930*/  LOP3.LUT R50, R34, R24, R39, 0xfe, !PT ;  /* 0x0000001822327212 */ /* 0x000fc400078efe27 */
[----:B------:R-:W-:Y:S02]  /*45940*/  LOP3.LUT R36, R35, 0xff0000, R0, 0xf8, !PT ;  /* 0x00ff000023247812 */ /* 0x000fe400078ef800 */
[C---:B------:R-:W-:Y:S02]  /*45950*/  PRMT R34, R54.reuse, 0x7771, RZ ;  /* 0x0000777136227816 */ /* 0x040fe400000000ff */
[C---:B------:R-:W-:Y:S02]  /*45960*/  PRMT R24, R54.reuse, 0x7772, RZ ;  /* 0x0000777236187816 */ /* 0x040fe400000000ff */
[----:B------:R-:W-:Y:S02]  /*45970*/  PRMT R0, R54, 0x7773, RZ ;  /* 0x0000777336007816 */ /* 0x000fe400000000ff */
[----:B------:R-:W-:Y:S01]  /*45980*/  PRMT R49, R49, 0x7773, RZ ;  /* 0x0000777331317816 */ /* 0x000fe200000000ff */
[----:B------:R-:W-:Y:S01]  /*45990*/  IMAD.WIDE.U32 R34, R34, 0x100, RZ ;  /* 0x0000010022227825 */ /* 0x000fe200078e00ff */
[----:B------:R-:W-:Y:S01]  /*459a0*/  LOP3.LUT R37, R38, 0xff0000, R25, 0xf8, !PT ;  /* 0x00ff000026257812 */ /* 0x000fe200078ef819 */
[----:B------:R0:W-:Y:S02]  /*459b0*/  STL.128 [R1+0x2020], R44 ;  /* 0x0020202c01007387 */ /* 0x0001e40000100c00 */
[----:B------:R-:W-:-:S04]  /*459c0*/  IMAD.WIDE.U32 R24, R24, 0x10000, RZ ;  /* 0x0001000018187825 */ /* 0x000fc800078e00ff */
[----:B------:R-:W-:Y:S01]  /*459d0*/  IMAD.WIDE.U32 R38, R0, 0x1000000, RZ ;  /* 0x0100000000267825 */ /* 0x000fe200078e00ff */
[----:B------:R-:W-:Y:S02]  /*459e0*/  PRMT R51, R51, 0x7773, RZ ;  /* 0x0000777333337816 */ /* 0x000fe400000000ff */
[----:B------:R-:W-:Y:S02]  /*459f0*/  PRMT R0, R55, 0x7770, RZ ;  /* 0x0000777037007816 */ /* 0x000fe400000000ff */
[----:B------:R-:W-:Y:S01]  /*45a00*/  LOP3.LUT R25, R39, R25, R35, 0xfe, !PT ;  /* 0x0000001927197212 */ /* 0x000fe200078efe23 */
[----:B0-----:R-:W-:Y:S01]  /*45a10*/  IMAD.SHL.U32 R46, R49, 0x1000000, RZ ;  /* 0x01000000312e7824 */ /* 0x001fe200078e00ff */
[----:B------:R-:W-:Y:S01]  /*45a20*/  PRMT R44, R53, 0x7771, RZ ;  /* 0x00007771352c7816 */ /* 0x000fe200000000ff */
[----:B------:R-:W-:-:S03]  /*45a30*/  IMAD.SHL.U32 R51, R51, 0x1000000, RZ ;  /* 0x0100000033337824 */ /* 0x000fc600078e00ff */
[----:B------:R-:W-:Y:S01]  /*45a40*/  LOP3.LUT R49, R46, R37, RZ, 0xfc, !PT ;  /* 0x000000252e317212 */ /* 0x000fe200078efcff */
[----:B------:R-:W-:Y:S01]  /*45a50*/  IMAD.SHL.U32 R44, R44, 0x100, RZ ;  /* 0x000001002c2c7824 */ /* 0x000fe200078e00ff */
[----:B------:R-:W-:Y:S02]  /*45a60*/  LOP3.LUT R37, R25, 0xff, R0, 0xf8, !PT ;  /* 0x000000ff19257812 */ /* 0x000fe400078ef800 */
[----:B------:R-:W-:Y:S02]  /*45a70*/  PRMT R0, R55, 0x7771, RZ ;  /* 0x0000777137007816 */ /* 0x000fe400000000ff */
[----:B------:R-:W-:Y:S02]  /*45a80*/  LOP3.LUT R51, R51, R36, RZ, 0xfc, !PT ;  /* 0x0000002433337212 */ /* 0x000fe400078efcff */
[----:B------:R-:W-:Y:S01]  /*45a90*/  PRMT R35, R53, 0x7770, RZ ;  /* 0x0000777035237816 */ /* 0x000fe200000000ff */
[----:B------:R-:W-:Y:S01]  /*45aa0*/  IMAD.SHL.U32 R0, R0, 0x100, RZ ;  /* 0x0000010000007824 */ /* 0x000fe200078e00ff */
[----:B------:R-:W-:-:S02]  /*45ab0*/  LOP3.LUT R36, R44, 0xff00, RZ, 0xc0, !PT ;  /* 0x0000ff002c247812 */ /* 0x000fc400078ec0ff */
[----:B------:R-:W-:Y:S02]  /*45ac0*/  PRMT R25, R53, 0x7772, RZ ;  /* 0x0000777235197816 */ /* 0x000fe400000000ff */
[----:B------:R-:W-:Y:S02]  /*45ad0*/  LOP3.LUT R36, R36, 0xff, R35, 0xf8, !PT ;  /* 0x000000ff24247812 */ /* 0x000fe400078ef823 */
[----:B------:R-:W-:Y:S01]  /*45ae0*/  LOP3.LUT R35, R37, 0xff00, R0, 0xf8, !PT ;  /* 0x0000ff0025237812 */ /* 0x000fe200078ef800 */
[----:B------:R-:W-:Y:S01]  /*45af0*/  IMAD.U32 R25, R25, 0x10000, RZ ;  /* 0x0001000019197824 */ /* 0x000fe200078e00ff */
        /* <DEDUP_REMOVED lines=9> */
[----:B------:R-:W-:Y:S02]  /*45b90*/  LOP3.LUT R25, R34, 0xff, R25, 0xf8, !PT ;  /* 0x000000ff22197812 */ /* 0x000fe400078ef819 */
[----:B------:R-:W-:Y:S02]  /*45ba0*/  LOP3.LUT R53, R53, R36, RZ, 0xfc, !PT ;  /* 0x0000002435357212 */ /* 0x000fe400078efcff */
[----:B------:R-:W-:Y:S02]  /*45bb0*/  LOP3.LUT R54, R38, R24, R25, 0xfe, !PT ;  /* 0x0000001826367212 */ /* 0x000fe400078efe19 */
[----:B------:R-:W-:-:S02]  /*45bc0*/  LOP3.LUT R55, R55, R0, RZ, 0xfc, !PT ;  /* 0x0000000037377212 */ /* 0x000fc400078efcff */
[C---:B------:R-:W-:Y:S02]  /*45bd0*/  PRMT R24, R58.reuse, 0x7771, RZ ;  /* 0x000077713a187816 */ /* 0x040fe400000000ff */
[C---:B------:R-:W-:Y:S02]  /*45be0*/  PRMT R25, R58.reuse, 0x7772, RZ ;  /* 0x000077723a197816 */ /* 0x040fe400000000ff */
[----:B------:R-:W-:Y:S02]  /*45bf0*/  PRMT R36, R58, 0x7773, RZ ;  /* 0x000077733a247816 */ /* 0x000fe400000000ff */
[----:B------:R-:W-:Y:S01]  /*45c00*/  PRMT R0, R57, 0x7771, RZ ;  /* 0x0000777139007816 */ /* 0x000fe200000000ff */
[----:B------:R-:W-:Y:S01]  /*45c10*/  IMAD.WIDE.U32 R34, R24, 0x100, RZ ;  /* 0x0000010018227825 */ /* 0x000fe200078e00ff */
[----:B------:R-:W-:-:S03]  /*45c20*/  PRMT R58, R58, 0x7770, RZ ;  /* 0x000077703a3a7816 */ /* 0x000fc600000000ff */
[----:B------:R-:W-:-:S04]  /*45c30*/  IMAD.WIDE.U32 R24, R25, 0x10000, RZ ;  /* 0x0001000019187825 */ /* 0x000fc800078e00ff */
[----:B------:R-:W-:-:S04]  /*45c40*/  IMAD.WIDE.U32 R44, R36, 0x1000000, RZ ;  /* 0x01000000242c7825 */ /* 0x000fc800078e00ff */
[----:B------:R-:W-:Y:S01]  /*45c50*/  IMAD.SHL.U32 R0, R0, 0x100, RZ ;  /* 0x0000010000007824 */ /* 0x000fe200078e00ff */
[----:B------:R-:W-:Y:S02]  /*45c60*/  LOP3.LUT R37, R34, 0xff, R58, 0xf8, !PT ;  /* 0x000000ff22257812 */ /* 0x000fe400078ef83a */
[----:B------:R-:W-:Y:S02]  /*45c70*/  LOP3.LUT R36, R45, R25, R35, 0xfe, !PT ;  /* 0x000000192d247212 */ /* 0x000fe400078efe23 */
[----:B------:R-:W-:Y:S02]  /*45c80*/  LOP3.LUT R38, R0, 0xff00, RZ, 0xc0, !PT ;  /* 0x0000ff0000267812 */ /* 0x000fe400078ec0ff */
[----:B------:R-:W-:Y:S02]  /*45c90*/  PRMT R34, R57, 0x7772, RZ ;  /* 0x0000777239227816 */ /* 0x000fe400000000ff */
[C---:B------:R-:W-:Y:S02]  /*45ca0*/  PRMT R25, R59.reuse, 0x7770, RZ ;  /* 0x000077703b197816 */ /* 0x040fe400000000ff */
[----:B------:R-:W-:-:S02]  /*45cb0*/  PRMT R0, R59, 0x7771, RZ ;  /* 0x000077713b007816 */ /* 0x000fc400000000ff */
[C---:B------:R-:W-:Y:S01]  /*45cc0*/  PRMT R35, R57.reuse, 0x7770, RZ ;  /* 0x0000777039237816 */ /* 0x040fe200000000ff */
[----:B------:R-:W-:Y:S01]  /*45cd0*/  IMAD.U32 R34, R34, 0x10000, RZ ;  /* 0x0001000022227824 */ /* 0x000fe200078e00ff */
[----:B------:R-:W-:Y:S02]  /*45ce0*/  PRMT R57, R57, 0x7773, RZ ;  /* 0x0000777339397816 */ /* 0x000fe400000000ff */
[----:B------:R-:W-:Y:S01]  /*45cf0*/  LOP3.LUT R25, R36, 0xff, R25, 0xf8, !PT ;  /* 0x000000ff24197812 */ /* 0x000fe200078ef819 */
[----:B------:R-:W-:Y:S01]  /*45d00*/  IMAD.SHL.U32 R36, R0, 0x100, RZ ;  /* 0x0000010000247824 */ /* 0x000fe200078e00ff */
[----:B------:R-:W-:Y:S02]  /*45d10*/  LOP3.LUT R35, R38, 0xff, R35, 0xf8, !PT ;  /* 0x000000ff26237812 */ /* 0x000fe400078ef823 */
[----:B------:R-:W-:Y:S01]  /*45d20*/  PRMT R0, R59, 0x7772, RZ ;  /* 0x000077723b007816 */ /* 0x000fe200000000ff */
[----:B------:R-:W-:Y:S01]  /*45d30*/  IMAD.SHL.U32 R57, R57, 0x1000000, RZ ;  /* 0x0100000039397824 */ /* 0x000fe200078e00ff */
[----:B------:R-:W-:-:S02]  /*45d40*/  LOP3.LUT R34, R35, 0xff0000, R34, 0xf8, !PT ;  /* 0x00ff000023227812 */ /* 0x000fc400078ef822 */
[----:B------:R-:W-:Y:S01]  /*45d50*/  PRMT R59, R59, 0x7773, RZ ;  /* 0x000077733b3b7816 */ /* 0x000fe200000000ff */
[----:B------:R-:W-:Y:S01]  /*45d60*/  IMAD.U32 R0, R0, 0x10000, RZ ;  /* 0x0001000000007824 */ /* 0x000fe200078e00ff */
[----:B------:R-:W-:Y:S02]  /*45d70*/  LOP3.LUT R25, R25, 0xff00, R36, 0xf8, !PT ;  /* 0x0000ff0019197812 */ /* 0x000fe400078ef824 */
[----:B------:R-:W-:Y:S01]  /*45d80*/  LOP3.LUT R57, R57, R34, RZ, 0xfc, !PT ;  /* 0x0000002239397212 */ /* 0x000fe200078efcff */
[----:B------:R-:W-:Y:S01]  /*45d90*/  IMAD.SHL.U32 R59, R59, 0x1000000, RZ ;  /* 0x010000003b3b7824 */ /* 0x000fe200078e00ff */
[C---:B------:R-:W-:Y:S02]  /*45da0*/  PRMT R34, R62.reuse, 0x7771, RZ ;  /* 0x000077713e227816 */ /* 0x040fe400000000ff */
[C---:B------:R-:W-:Y:S02]  /*45db0*/  PRMT R36, R62.reuse, 0x7772, RZ ;  /* 0x000077723e247816 */ /* 0x040fe400000000ff */
[----:B------:R-:W-:-:S02]  /*45dc0*/  PRMT R38, R62, 0x7773, RZ ;  /* 0x000077733e267816 */ /* 0x000fc400000000ff */
[----:B------:R-:W-:Y:S01]  /*45dd0*/  LOP3.LUT R0, R25, 0xff0000, R0, 0xf8, !PT ;  /* 0x00ff000019007812 */ /* 0x000fe200078ef800 */
[----:B------:R-:W-:Y:S01]  /*45de0*/  IMAD.WIDE.U32 R34, R34, 0x100, RZ ;  /* 0x0000010022227825 */ /* 0x000fe200078e00ff */
[----:B------:R-:W-:Y:S02]  /*45df0*/  LOP3.LUT R58, R44, R24, R37, 0xfe, !PT ;  /* 0x000000182c3a7212 */ /* 0x000fe400078efe25 */
[----:B------:R-:W-:Y:S01]  /*45e00*/  LOP3.LUT R59, R59, R0, RZ, 0xfc, !PT ;  /* 0x000000003b3b7212 */ /* 0x000fe200078efcff */
[----:B------:R-:W-:Y:S01]  /*45e10*/  IMAD.WIDE.U32 R36, R36, 0x10000, RZ ;  /* 0x0001000024247825 */ /* 0x000fe200078e00ff */
[----:B------:R-:W-:-:S03]  /*45e20*/  PRMT R0, R61, 0x7771, RZ ;  /* 0x000077713d007816 */ /* 0x000fc600000000ff */
[----:B------:R-:W-:Y:S01]  /*45e30*/  IMAD.WIDE.U32 R38, R38, 0x1000000, RZ ;  /* 0x0100000026267825 */ /* 0x000fe200078e00ff */
[----:B------:R-:W-:Y:S02]  /*45e40*/  PRMT R62, R62, 0x7770, RZ ;  /* 0x000077703e3e7816 */ /* 0x000fe400000000ff */
[----:B------:R-:W-:Y:S02]  /*45e50*/  PRMT R24, R63, 0x7770, RZ ;  /* 0x000077703f187816 */ /* 0x000fe400000000ff */
[----:B------:R-:W-:Y:S01]  /*45e60*/  LOP3.LUT R35, R39, R37, R35, 0xfe, !PT ;  /* 0x0000002527237212 */ /* 0x000fe200078efe23 */
[----:B------:R-:W-:Y:S01]  /*45e70*/  IMAD.SHL.U32 R25, R0, 0x100, RZ ;  /* 0x0000010000197824 */ /* 0x000fe200078e00ff */
[----:B------:R-:W-:Y:S02]  /*45e80*/  LOP3.LUT R62, R34, 0xff, R62, 0xf8, !PT ;  /* 0x000000ff223e7812 */ /* 0x000fe400078ef83e */
[----:B------:R-:W-:Y:S02]  /*45e90*/  PRMT R0, R63, 0x7771, RZ ;  /* 0x000077713f007816 */ /* 0x000fe400000000ff */
[----:B------:R-:W-:-:S02]  /*45ea0*/  LOP3.LUT R34, R35, 0xff, R24, 0xf8, !PT ;  /* 0x000000ff23227812 */ /* 0x000fc400078ef818 */
[C---:B------:R-:W-:Y:S02]  /*45eb0*/  PRMT R35, R61.reuse, 0x7772, RZ ;  /* 0x000077723d237816 */ /* 0x040fe400000000ff */
[----:B------:R-:W-:Y:S02]  /*45ec0*/  PRMT R24, R61, 0x7770, RZ ;  /* 0x000077703d187816 */ /* 0x000fe400000000ff */
[----:B------:R-:W-:Y:S01]  /*45ed0*/  LOP3.LUT R25, R25, 0xff00, RZ, 0xc0, !PT ;  /* 0x0000ff0019197812 */ /* 0x000fe200078ec0ff */
[----:B------:R-:W-:Y:S01]  /*45ee0*/  IMAD.SHL.U32 R37, R0, 0x100, RZ ;  /* 0x0000010000257824 */ /* 0x000fe200078e00ff */
[----:B------:R-:W-:Y:S01]  /*45ef0*/  PRMT R0, R63, 0x7772, RZ ;  /* 0x000077723f007816 */ /* 0x000fe200000000ff */
[----:B------:R-:W-:Y:S01]  /*45f00*/  IMAD.U32 R35, R35, 0x10000, RZ ;  /* 0x0001000023237824 */ /* 0x000fe200078e00ff */
[----:B------:R-:W-:Y:S02]  /*45f10*/  LOP3.LUT R24, R25, 0xff, R24, 0xf8, !PT ;  /* 0x000000ff19187812 */ /* 0x000fe400078ef818 */
[----:B------:R-:W-:Y:S01]  /*45f20*/  LOP3.LUT R62, R38, R36, R62, 0xfe, !PT ;  /* 0x00000024263e7212 */ /* 0x000fe200078efe3e */
[----:B------:R-:W-:Y:S01]  /*45f30*/  IMAD.U32 R0, R0, 0x10000, RZ ;  /* 0x0001000000007824 */ /* 0x000fe200078e00ff */
[----:B------:R-:W-:-:S02]  /*45f40*/  LOP3.LUT R37, R34, 0xff00, R37, 0xf8, !PT ;  /* 0x0000ff0022257812 */ /* 0x000fc400078ef825 */
[----:B------:R-:W-:Y:S02]  /*45f50*/  LOP3.LUT R38, R24, 0xff0000, R35, 0xf8, !PT ;  /* 0x00ff000018267812 */ /* 0x000fe400078ef823 */
[----:B------:R-:W-:Y:S02]  /*45f60*/  PRMT R63, R63, 0x7773, RZ ;  /* 0x000077733f3f7816 */ /* 0x000fe400000000ff */
[C---:B------:R-:W-:Y:S02]  /*45f70*/  PRMT R36, R66.reuse, 0x7771, RZ ;  /* 0x0000777142247816 */ /* 0x040fe400000000ff */
[C---:B------:R-:W-:Y:S02]  /*45f80*/  PRMT R24, R66.reuse, 0x7772, RZ ;  /* 0x0000777242187816 */ /* 0x040fe400000000ff */
[----:B------:R-:W-:Y:S02]  /*45f90*/  PRMT R34, R66, 0x7773, RZ ;  /* 0x0000777342227816 */ /* 0x000fe400000000ff */
[----:B------:R-:W-:Y:S01]  /*45fa0*/  PRMT R61, R61, 0x7773, RZ ;  /* 0x000077733d3d7816 */ /* 0x000fe200000000ff */
[----:B------:R-:W-:Y:S01]  /*45fb0*/  IMAD.SHL.U32 R63, R63, 0x1000000, RZ ;  /* 0x010000003f3f7824 */ /* 0x000fe200078e00ff */
[----:B------:R-:W-:Y:S01]  /*45fc0*/  LOP3.LUT R0, R37, 0xff0000, R0, 0xf8, !PT ;  /* 0x00ff000025007812 */ /* 0x000fe200078ef800 */
[----:B------:R-:W-:-:S04]  /*45fd0*/  IMAD.WIDE.U32 R36, R36, 0x100, RZ ;  /* 0x0000010024247825 */ /* 0x000fc800078e00ff */
[----:B------:R-:W-:-:S04]  /*45fe0*/  IMAD.WIDE.U32 R24, R24, 0x10000, RZ ;  /* 0x0001000018187825 */ /* 0x000fc800078e00ff */
[----:B------:R-:W-:Y:S01]  /*45ff0*/  IMAD.WIDE.U32 R34, R34, 0x1000000, RZ ;  /* 0x0100000022227825 */ /* 0x000fe200078e00ff */
[----:B------:R-:W-:-:S03]  /*46000*/  LOP3.LUT R63, R63, R0, RZ, 0xfc, !PT ;  /* 0x000000003f3f7212 */ /* 0x000fc600078efcff */
[----:B------:R-:W-:Y:S01]  /*46010*/  IMAD.SHL.U32 R61, R61, 0x1000000, RZ ;  /* 0x010000003d3d7824 */ /* 0x000fe200078e00ff */
[----:B------:R-:W-:Y:S02]  /*46020*/  PRMT R0, R67, 0x7770, RZ ;  /* 0x0000777043007816 */ /* 0x000fe400000000ff */
[----:B------:R-:W-:Y:S02]  /*46030*/  LOP3.LUT R37, R35, R25, R37, 0xfe, !PT ;  /* 0x0000001923257212 */ /* 0x000fe400078efe25 */
[----:B------:R-:W-:Y:S02]  /*46040*/  LOP3.LUT R61, R61, R38, RZ, 0xfc, !PT ;  /* 0x000000263d3d7212 */ /* 0x000fe400078efcff */
[----:B------:R-:W-:Y:S02]  /*46050*/  PRMT R38, R65, 0x7771, RZ ;  /* 0x0000777141267816 */ /* 0x000fe400000000ff */
[----:B------:R-:W-:Y:S02]  /*46060*/  LOP3.LUT R37, R37, 0xff, R0, 0xf8, !PT ;  /* 0x000000ff25257812 */ /* 0x000fe400078ef800 */
[----:B------:R-:W-:-:S02]  /*46070*/  PRMT R39, R66, 0x7770, RZ ;  /* 0x0000777042277816 */ /* 0x000fc400000000ff */
[----:B------:R-:W-:Y:S01]  /*46080*/  PRMT R0, R67, 0x7771, RZ ;  /* 0x0000777143007816 */ /* 0x000fe200000000ff */
[----:B------:R-:W-:Y:S01]  /*46090*/  IMAD.SHL.U32 R38, R38, 0x100, RZ ;  /* 0x0000010026267824 */ /* 0x000fe200078e00ff */
[----:B------:R-:W-:Y:S02]  /*460a0*/  LOP3.LUT R39, R36, 0xff, R39, 0xf8, !PT ;  /* 0x000000ff24277812 */ /* 0x000fe400078ef827 */
        /* <DEDUP_REMOVED lines=8> */
[----:B------:R-:W-:-:S02]  /*46130*/  PRMT R67, R67, 0x7773, RZ ;  /* 0x0000777343437816 */ /* 0x000fc400000000ff */
[----:B------:R-:W-:Y:S02]  /*46140*/  LOP3.LUT R38, R38, 0xff, R35, 0xf8, !PT ;  /* 0x000000ff26267812 */ /* 0x000fe400078ef823 */
[----:B------:R-:W-:Y:S01]  /*46150*/  LOP3.LUT R35, R37, 0xff00, R36, 0xf8, !PT ;  /* 0x0000ff0025237812 */ /* 0x000fe200078ef824 */
[----:B------:R-:W-:Y:S01]  /*46160*/  IMAD.SHL.U32 R65, R65, 0x1000000, RZ ;  /* 0x0100000041417824 */ /* 0x000fe200078e00ff */
[----:B------:R-:W-:Y:S01]  /*46170*/  LOP3.LUT R36, R38, 0xff0000, R25, 0xf8, !PT ;  /* 0x00ff000026247812 */ /* 0x000fe200078ef819 */
[----:B------:R-:W-:Y:S01]  /*46180*/  IMAD.SHL.U32 R67, R67, 0x1000000, RZ ;  /* 0x0100000043437824 */ /* 0x000fe200078e00ff */
[----:B------:R-:W-:Y:S02]  /*46190*/  LOP3.LUT R0, R35, 0xff0000, R0, 0xf8, !PT ;  /* 0x00ff000023007812 */ /* 0x000fe400078ef800 */
[----:B------:R-:W-:Y:S02]  /*461a0*/  LOP3.LUT R66, R34, R24, R39, 0xfe, !PT ;  /* 0x0000001822427212 */ /* 0x000fe400078efe27 */
[----:B------:R-:W-:-:S02]  /*461b0*/  LOP3.LUT R65, R65, R36, RZ, 0xfc, !PT ;  /* 0x0000002441417212 */ /* 0x000fc400078efcff */
[----:B------:R-:W-:Y:S01]  /*461c0*/  LOP3.LUT R67, R67, R0, RZ, 0xfc, !PT ;  /* 0x0000000043437212 */ /* 0x000fe200078efcff */
[----:B------:R-:W-:Y:S04]  /*461d0*/  STL.128 [R1+0x2050], R56 ;  /* 0x0020503801007387 */ /* 0x000fe80000100c00 */
[----:B------:R-:W-:Y:S04]  /*461e0*/  STL.128 [R1+0x2060], R60 ;  /* 0x0020603c01007387 */ /* 0x000fe80000100c00 */
[----:B------:R-:W-:Y:S01]  /*461f0*/  STL.128 [R1+0x2070], R64 ;  /* 0x0020704001007387 */ /* 0x000fe20000100c00 */
[----:B------:R-:W-:-:S02]  /*46200*/  ULOP3.LUT UR6, URZ, UR31, URZ, 0x33, !UPT ;  /* 0x0000001fff067292 */ /* 0x000fc4000f8e33ff */
[----:B------:R-:W-:Y:S01]  /*46210*/  ULOP3.LUT UR5, URZ, UR30, URZ, 0x33, !UPT ;  /* 0x0000001eff057292 */ /* 0x000fe2000f8e33ff */
[----:B------:R0:W-:Y:S01]  /*46220*/  STL.128 [R1+0x2030], R48 ;  /* 0x0020303001007387 */ /* 0x0001e20000100c00 */
[----:B--2---:R-:W-:Y:S01]  /*46230*/  LOP3.LUT R91, R3, UR21, RZ, 0x3c, !PT ;  /* 0x00000015035b7c12 */ /* 0x004fe2000f8e3cff */
[----:B------:R-:W-:Y:S02]  /*46240*/  IMAD.U32 R0, RZ, RZ, UR26 ;  /* 0x0000001aff007e24 */ /* 0x000fe4000f8e00ff */
[----:B------:R1:W-:Y:S01]  /*46250*/  STL.128 [R1+0x2040], R52 ;  /* 0x0020403401007387 */ /* 0x0003e20000100c00 */
[----:B------:R-:W-:Y:S02]  /*46260*/  IMAD.U32 R3, RZ, RZ, UR22 ;  /* 0x00000016ff037e24 */ /* 0x000fe4000f8e00ff */
[----:B------:R-:W-:Y:S02]  /*46270*/  IMAD.U32 R24, RZ, RZ, UR23 ;  /* 0x00000017ff187e24 */ /* 0x000fe4000f8e00ff */
[----:B------:R-:W-:-:S02]  /*46280*/  IMAD.U32 R25, RZ, RZ, UR24 ;  /* 0x00000018ff197e24 */ /* 0x000fc4000f8e00ff */
[----:B------:R-:W-:Y:S02]  /*46290*/  IMAD.U32 R34, RZ, RZ, UR25 ;  /* 0x00000019ff227e24 */ /* 0x000fe4000f8e00ff */
[----:B------:R-:W-:Y:S02]  /*462a0*/  IMAD.U32 R95, RZ, RZ, UR24 ;  /* 0x00000018ff5f7e24 */ /* 0x000fe4000f8e00ff */
[----:B------:R-:W-:Y:S01]  /*462b0*/  IMAD.U32 R90, RZ, RZ, UR25 ;  /* 0x00000019ff5a7e24 */ /* 0x000fe2000f8e00ff */
[----:B0-----:R-:W-:Y:S01]  /*462c0*/  LOP3.LUT R51, R2, UR20, RZ, 0x3c, !PT ;  /* 0x0000001402337c12 */ /* 0x001fe2000f8e3cff */
        /* <DEDUP_REMOVED lines=21> */
[----:B----4-:R-:W-:Y:S02]  /*46420*/  IMAD.MOV.U32 R109, RZ, RZ, R42 ;  /* 0x000000ffff6d7224 */ /* 0x010fe400078e002a */
[----:B------:R-:W-:Y:S02]  /*46430*/  IMAD.MOV.U32 R105, RZ, RZ, R43 ;  /* 0x000000ffff697224 */ /* 0x000fe400078e002b */
[----:B------:R-:W-:Y:S02]  /*46440*/  IMAD.MOV.U32 R115, RZ, RZ, R40 ;  /* 0x000000ffff737224 */ /* 0x000fe400078e0028 */
[----:B------:R-:W-:Y:S02]  /*46450*/  IMAD.MOV.U32 R111, RZ, RZ, R41 ;  /* 0x000000ffff6f7224 */ /* 0x000fe400078e0029 */
[----:B---3--:R-:W-:Y:S02]  /*46460*/  IMAD.MOV.U32 R97, RZ, RZ, R14 ;  /* 0x000000ffff617224 */ /* 0x008fe400078e000e */
[----:B------:R-:W-:-:S02]  /*46470*/  IMAD.MOV.U32 R93, RZ, RZ, R15 ;  /* 0x000000ffff5d7224 */ /* 0x000fc400078e000f */
[----:B------:R-:W-:Y:S02]  /*46480*/  IMAD.MOV.U32 R103, RZ, RZ, R12 ;  /* 0x000000ffff677224 */ /* 0x000fe400078e000c */
[----:B------:R-:W-:Y:S02]  /*46490*/  IMAD.MOV.U32 R99, RZ, RZ, R13 ;  /* 0x000000ffff637224 */ /* 0x000fe400078e000d */
[----:B------:R-:W-:Y:S02]  /*464a0*/  IMAD.MOV.U32 R84, RZ, RZ, R10 ;  /* 0x000000ffff547224 */ /* 0x000fe400078e000a */
[----:B------:R-:W-:Y:S02]  /*464b0*/  IMAD.MOV.U32 R85, RZ, RZ, R11 ;  /* 0x000000ffff557224 */ /* 0x000fe400078e000b */
[----:B-1----:R-:W-:Y:S02]  /*464c0*/  IMAD.MOV.U32 R52, RZ, RZ, R8 ;  /* 0x000000ffff347224 */ /* 0x002fe400078e0008 */
[----:B------:R-:W-:-:S02]  /*464d0*/  IMAD.MOV.U32 R53, RZ, RZ, R9 ;  /* 0x000000ffff357224 */ /* 0x000fc400078e0009 */
[----:B------:R-:W-:Y:S02]  /*464e0*/  IMAD.MOV.U32 R88, RZ, RZ, R6 ;  /* 0x000000ffff587224 */ /* 0x000fe400078e0006 */
[----:B------:R-:W-:Y:S02]  /*464f0*/  IMAD.MOV.U32 R89, RZ, RZ, R7 ;  /* 0x000000ffff597224 */ /* 0x000fe400078e0007 */
[----:B------:R-:W-:Y:S02]  /*46500*/  IMAD.MOV.U32 R86, RZ, RZ, R4 ;  /* 0x000000ffff567224 */ /* 0x000fe400078e0004 */
[----:B------:R-:W-:Y:S02]  /*46510*/  IMAD.MOV.U32 R87, RZ, RZ, R5 ;  /* 0x000000ffff577224 */ /* 0x000fe400078e0005 */
[----:B------:R-:W-:Y:S02]  /*46520*/  IMAD.U32 R49, RZ, RZ, UR6 ;  /* 0x00000006ff317e24 */ /* 0x000fe4000f8e00ff */
[----:B------:R-:W-:-:S02]  /*46530*/  IMAD.U32 R121, RZ, RZ, UR6 ;  /* 0x00000006ff797e24 */ /* 0x000fc4000f8e00ff */
[----:B------:R-:W-:Y:S02]  /*46540*/  IMAD.U32 R50, RZ, RZ, UR5 ;  /* 0x00000005ff327e24 */ /* 0x000fe4000f8e00ff */
[----:B------:R-:W-:Y:S01]  /*46550*/  IMAD.U32 R123, RZ, RZ, UR5 ;  /* 0x00000005ff7b7e24 */ /* 0x000fe2000f8e00ff */
[----:B------:R-:W-:-:S06]  /*46560*/  UMOV UR5, URZ ;  /* 0x000000ff00057c82 */ /* 0x000fcc0008000000 */
.L_x_254:
[----:B------:R-:W-:-:S12]  /*46570*/  ULEA UR6, UR5, UR28, 0x4 ;  /* 0x0000001c05067291 */ /* 0x000fd8000f8e20ff */
        /* <DEDUP_REMOVED lines=14> */
[----:B------:R-:W0:Y:S01]  /*46660*/  LDCU.U8 UR12, c[0x3][UR6+0x3] ;  /* 0x00c00060060c77ac */ /* 0x000e220008000000 */
[----:B------:R-:W1:Y:S04]  /*46670*/  LDCU.U8 UR13, c[0x3][UR6+0x5] ;  /* 0x00c000a0060d77ac */ /* 0x000e680008000000 */
[----:B------:R-:W4:Y:S01]  /*46680*/  LDL.64 R60, [UR15] ;  /* 0x0000000fff3c7983 */ /* 0x000f220008100a00 */
[----:B------:R-:W1:Y:S01]  /*46690*/  LDCU.U8 UR14, c[0x3][UR6+0x7] ;  /* 0x00c000e0060e77ac */ /* 0x000e620008000000 */
[----:B0-----:R-:W-:Y:S02]  /*466a0*/  ULEA UR12, UR12, UR10, 0x3 ;  /* 0x0000000a0c0c7291 */ /* 0x001fe4000f8e18ff */
[----:B-1----:R-:W-:-:S07]  /*466b0*/  ULEA UR13, UR13, UR10, 0x3 ;  /* 0x0000000a0d0d7291 */ /* 0x002fce000f8e18ff */
[----:B------:R-:W4:Y:S04]  /*466c0*/  LDL.64 R62, [UR12] ;  /* 0x0000000cff3e7983 */ /* 0x000f280008100a00 */
[----:B------:R-:W4:Y:S01]  /*466d0*/  LDL.64 R64, [UR13] ;  /* 0x0000000dff407983 */ /* 0x000f220008100a00 */
[----:B------:R-:W0:Y:S01]  /*466e0*/  LDCU.U8 UR12, c[0x3][UR6+0x8] ;  /* 0x00c00100060c77ac */ /* 0x000e220008000000 */
[----:B------:R-:W-:Y:S01]  /*466f0*/  ULEA UR14, UR14, UR10, 0x3 ;  /* 0x0000000a0e0e7291 */ /* 0x000fe2000f8e18ff */
[----:B------:R-:W1:Y:S08]  /*46700*/  LDCU.U8 UR13, c[0x3][UR6+0xa] ;  /* 0x00c00140060d77ac */ /* 0x000e700008000000 */
[----:B------:R-:W4:Y:S01]  /*46710*/  LDL.64 R66, [UR14] ;  /* 0x0000000eff427983 */ /* 0x000f220008100a00 */
[----:B0-----:R-:W-:Y:S01]  /*46720*/  ULEA UR12, UR12, UR10, 0x3 ;  /* 0x0000000a0c0c7291 */ /* 0x001fe2000f8e18ff */
[----:B------:R-:W0:Y:S01]  /*46730*/  LDCU.U8 UR14, c[0x3][UR6+0xc] ;  /* 0x00c00180060e77ac */ /* 0x000e220008000000 */
[----:B-1----:R-:W-:-:S07]  /*46740*/  ULEA UR13, UR13, UR10, 0x3 ;  /* 0x0000000a0d0d7291 */ /* 0x002fce000f8e18ff */
[----:B------:R-:W4:Y:S01]  /*46750*/  LDL.64 R68, [UR12] ;  /* 0x0000000cff447983 */ /* 0x000f220008100a00 */
[----:B------:R-:W1:Y:S03]  /*46760*/  LDCU.U8 UR15, c[0x3][UR6+0xe] ;  /* 0x00c001c0060f77ac */ /* 0x000e660008000000 */
[----:B------:R-:W4:Y:S01]  /*46770*/  LDL.64 R70, [UR13] ;  /* 0x0000000dff467983 */ /* 0x000f220008100a00 */
[----:B------:R-:W1:Y:S01]  /*46780*/  LDCU.U8 UR12, c[0x3][UR6+0x9] ;  /* 0x00c00120060c77ac */ /* 0x000e620008000000 */
[----:B0-----:R-:W-:Y:S01]  /*46790*/  ULEA UR14, UR14, UR10, 0x3 ;  /* 0x0000000a0e0e7291 */ /* 0x001fe2000f8e18ff */
[----:B------:R-:W0:Y:S01]  /*467a0*/  LDCU.U8 UR13, c[0x3][UR6+0xb] ;  /* 0x00c00160060d77ac */ /* 0x000e220008000000 */
[----:B-1----:R-:W-:-:S07]  /*467b0*/  ULEA UR15, UR15, UR10, 0x3 ;  /* 0x0000000a0f0f7291 */ /* 0x002fce000f8e18ff */
[----:B------:R-:W4:Y:S01]  /*467c0*/  LDL.64 R72, [UR14] ;  /* 0x0000000eff487983 */ /* 0x000f220008100a00 */
[----:B------:R-:W-:Y:S01]  /*467d0*/  ULEA UR12, UR12, UR10, 0x3 ;  /* 0x0000000a0c0c7291 */ /* 0x000fe2000f8e18ff */
[----:B------:R-:W1:Y:S02]  /*467e0*/  LDCU.U8 UR14, c[0x3][UR6+0xd] ;  /* 0x00c001a0060e77ac */ /* 0x000e640008000000 */
[----:B------:R-:W4:Y:S01]  /*467f0*/  LDL.64 R74, [UR15] ;  /* 0x0000000fff4a7983 */ /* 0x000f220008100a00 */
[----:B------:R-:W1:Y:S05]  /*46800*/  LDCU.U8 UR6, c[0x3][UR6+0xf] ;  /* 0x00c001e0060677ac */ /* 0x000e6a0008000000 */
[----:B------:R-:W4:Y:S01]  /*46810*/  LDL.64 R76, [UR12] ;  /* 0x0000000cff4c7983 */ /* 0x000f220008100a00 */
[----:B0-----:R-:W-:-:S02]  /*46820*/  ULEA UR13, UR13, UR10, 0x3 ;  /* 0x0000000a0d0d7291 */ /* 0x001fc4000f8e18ff */
        /* <DEDUP_REMOVED lines=19> */
[----:B----4-:R-:W-:Y:S02]  /*46960*/  IADD3 R52, P0, P1, R86, R103, R58 ;  /* 0x0000006756347210 */ /* 0x010fe4000791e03a */
[----:B------:R-:W-:Y:S02]  /*46970*/  LOP3.LUT R100, R125, R56, RZ, 0x3c, !PT ;  /* 0x000000387d647212 */ /* 0x000fe400078e3cff */
[----:B------:R-:W-:Y:S02]  /*46980*/  IADD3.X R58, PT, PT, R87, R99, R59, P0, P1 ;  /* 0x00000063573a7210 */ /* 0x000fe400007e243b */
[----:B------:R-:W-:Y:S02]  /*46990*/  IADD3 R57, P0, P1, R88, R97, R60 ;  /* 0x0000006158397210 */ /* 0x000fe4000791e03c */
[----:B------:R-:W-:-:S02]  /*469a0*/  LOP3.LUT R59, R98, R55, RZ, 0x3c, !PT ;  /* 0x00000037623b7212 */ /* 0x000fc400078e3cff */
[----:B------:R-:W-:Y:S02]  /*469b0*/  IADD3.X R60, PT, PT, R89, R93, R61, P0, P1 ;  /* 0x0000005d593c7210 */ /* 0x000fe400007e243d */
[----:B------:R-:W-:Y:S02]  /*469c0*/  LOP3.LUT R98, R121, R58, RZ, 0x3c, !PT ;  /* 0x0000003a79627212 */ /* 0x000fe400078e3cff */
[----:B------:R-:W-:Y:S02]  /*469d0*/  IADD3 R107, P0, PT, R107, R100, RZ ;  /* 0x000000646b6b7210 */ /* 0x000fe40007f1e0ff */
[----:B------:R-:W-:Y:S02]  /*469e0*/  LOP3.LUT R104, R104, R115, RZ, 0x3c, !PT ;  /* 0x0000007368687212 */ /* 0x000fe400078e3cff */
[----:B------:R-:W-:Y:S01]  /*469f0*/  LOP3.LUT R61, R51, R54, RZ, 0x3c, !PT ;  /* 0x00000036333d7212 */ /* 0x000fe200078e3cff */
[----:B------:R-:W-:Y:S01]  /*46a00*/  IMAD.X R51, R94, 0x1, R59, P0 ;  /* 0x000000015e337824 */ /* 0x000fe200000e063b */
[----:B------:R-:W-:-:S02]  /*46a10*/  LOP3.LUT R123, R123, R52, RZ, 0x3c, !PT ;  /* 0x000000347b7b7212 */ /* 0x000fc400078e3cff */
[----:B------:R-:W-:Y:S02]  /*46a20*/  IADD3 R101, P1, PT, R101, R98, RZ ;  /* 0x0000006265657210 */ /* 0x000fe40007f3e0ff */
[----:B------:R-:W-:Y:S02]  /*46a30*/  SHF.L.W.U32.HI R96, R61, 0x10, R104 ;  /* 0x000000103d607819 */ /* 0x000fe40000010e68 */
[----:B------:R-:W-:Y:S01]  /*46a40*/  SHF.L.W.U32.HI R94, R104, 0x10, R61 ;  /* 0x00000010685e7819 */ /* 0x000fe20000010e3d */
[----:B------:R-:W-:Y:S01]  /*46a50*/  IMAD.X R61, R92, 0x1, R123, P1 ;  /* 0x000000015c3d7824 */ /* 0x000fe200008e067b */
        /* <DEDUP_REMOVED lines=8> */
[----:B------:R-:W-:-:S02]  /*46ae0*/  IADD3 R95, P2, PT, R95, R86, RZ ;  /* 0x000000565f5f7210 */ /* 0x000fc40007f5e0ff */
[----:B------:R-:W-:Y:S02]  /*46af0*/  SHF.L.W.U32.HI R97, R99, 0x8, R92 ;  /* 0x0000000863617819 */ /* 0x000fe40000010e5c */
[----:B------:R-:W-:Y:S01]  /*46b00*/  IADD3 R93, P0, P1, R55, R84, R62 ;  /* 0x00000054375d7210 */ /* 0x000fe2000791e03e */
[----:B------:R-:W-:Y:S01]  /*46b10*/  IMAD.X R55, R90, 0x1, R119, P2 ;  /* 0x000000015a377824 */ /* 0x000fe200010e0677 */
[----:B------:R-:W-:Y:S02]  /*46b20*/  SHF.L.W.U32.HI R99, R92, 0x8, R99 ;  /* 0x000000085c637819 */ /* 0x000fe40000010e63 */
[----:B------:R-:W-:Y:S02]  /*46b30*/  IADD3 R87, P2, P3, R52, R97, R64 ;  /* 0x0000006134577210 */ /* 0x000fe40007b5e040 */
[----:B------:R-:W-:Y:S02]  /*46b40*/  IADD3.X R63, PT, PT, R56, R85, R63, P0, P1 ;  /* 0x00000055383f7210 */ /* 0x000fe400007e243f */
[----:B------:R-:W-:-:S02]  /*46b50*/  IADD3.X R64, PT, PT, R58, R99, R65, P2, P3 ;  /* 0x000000633a407210 */ /* 0x000fc400017e6441 */
[----:B------:R-:W-:Y:S02]  /*46b60*/  LOP3.LUT R56, R100, R93, RZ, 0x3c, !PT ;  /* 0x0000005d64387212 */ /* 0x000fe400078e3cff */
[----:B------:R-:W-:Y:S02]  /*46b70*/  LOP3.LUT R65, R59, R63, RZ, 0x3c, !PT ;  /* 0x0000003f3b417212 */ /* 0x000fe400078e3cff */
[----:B------:R-:W-:Y:S02]  /*46b80*/  LOP3.LUT R52, R88, R95, RZ, 0x3c, !PT ;  /* 0x0000005f58347212 */ /* 0x000fe400078e3cff */
[----:B------:R-:W-:Y:S02]  /*46b90*/  LOP3.LUT R89, R89, R55, RZ, 0x3c, !PT ;  /* 0x0000003759597212 */ /* 0x000fe400078e3cff */
[----:B------:R-:W-:Y:S02]  /*46ba0*/  SHF.L.W.U32.HI R58, R65, 0x10, R56 ;  /* 0x00000010413a7819 */ /* 0x000fe40000010e38 */
[----:B------:R-:W-:-:S02]  /*46bb0*/  SHF.L.W.U32.HI R59, R52, 0x8, R89 ;  /* 0x00000008343b7819 */ /* 0x000fc40000010e59 */
[----:B------:R-:W-:Y:S02]  /*46bc0*/  LOP3.LUT R62, R98, R87, RZ, 0x3c, !PT ;  /* 0x00000057623e7212 */ /* 0x000fe400078e3cff */
[----:B------:R-:W-:Y:S02]  /*46bd0*/  LOP3.LUT R123, R123, R64, RZ, 0x3c, !PT ;  /* 0x000000407b7b7212 */ /* 0x000fe400078e3cff */
[----:B------:R-:W-:Y:S02]  /*46be0*/  SHF.L.W.U32.HI R56, R56, 0x10, R65 ;  /* 0x0000001038387819 */ /* 0x000fe40000010e41 */
[----:B------:R-:W-:Y:S02]  /*46bf0*/  SHF.L.W.U32.HI R65, R89, 0x8, R52 ;  /* 0x0000000859417819 */ /* 0x000fe40000010e34 */
[----:B------:R-:W-:Y:S02]  /*46c00*/  SHF.L.W.U32.HI R52, R62, 0x10, R123 ;  /* 0x000000103e347819 */ /* 0x000fe40000010e7b */
[----:B------:R-:W-:-:S02]  /*46c10*/  IADD3 R57, P2, P3, R57, R59, R66 ;  /* 0x0000003b39397210 */ /* 0x000fc40007b5e042 */
[----:B------:R-:W-:Y:S02]  /*46c20*/  IADD3 R107, P0, PT, R56, R107, RZ ;  /* 0x0000006b386b7210 */ /* 0x000fe40007f1e0ff */
[----:B------:R-:W-:Y:S02]  /*46c30*/  SHF.L.W.U32.HI R62, R123, 0x10, R62 ;  /* 0x000000107b3e7819 */ /* 0x000fe40000010e3e */
[----:B------:R-:W-:Y:S02]  /*46c40*/  IADD3 R88, P1, PT, R52, R101, RZ ;  /* 0x0000006534587210 */ /* 0x000fe40007f3e0ff */
[----:B------:R-:W-:Y:S01]  /*46c50*/  IADD3.X R67, PT, PT, R60, R65, R67, P2, P3 ;  /* 0x000000413c437210 */ /* 0x000fe200017e6443 */
[----:B------:R-:W-:Y:S01]  /*46c60*/  IMAD.X R60, R58, 0x1, R51, P0 ;  /* 0x000000013a3c7824 */ /* 0x000fe200000e0633 */
[----:B------:R-:W-:Y:S01]  /*46c70*/  LOP3.LUT R84, R84, R107, RZ, 0x3c, !PT ;  /* 0x0000006b54547212 */ /* 0x000fe200078e3cff */
[----:B------:R-:W-:-:S03]  /*46c80*/  IMAD.X R92, R62, 0x1, R61, P1 ;  /* 0x000000013e5c7824 */ /* 0x000fc600008e063d */
[----:B------:R-:W-:Y:S02]  /*46c90*/  LOP3.LUT R51, R85, R60, RZ, 0x3c, !PT ;  /* 0x0000003c55337212 */ /* 0x000fe400078e3cff */
[----:B------:R-:W-:Y:S02]  /*46ca0*/  LOP3.LUT R85, R97, R88, RZ, 0x3c, !PT ;  /* 0x0000005861557212 */ /* 0x000fe400078e3cff */
[----:B------:R-:W-:Y:S02]  /*46cb0*/  LOP3.LUT R66, R99, R92, RZ, 0x3c, !PT ;  /* 0x0000005c63427212 */ /* 0x000fe400078e3cff */
[----:B------:R-:W-:Y:S02]  /*46cc0*/  SHF.L.W.U32.HI R97, R51, 0x1, R84 ;  /* 0x0000000133617819 */ /* 0x000fe40000010e54 */
[----:B------:R-:W-:Y:S02]  /*46cd0*/  LOP3.LUT R86, R86, R57, RZ, 0x3c, !PT ;  /* 0x0000003956567212 */ /* 0x000fe400078e3cff */
[----:B------:R-:W-:-:S02]  /*46ce0*/  LOP3.LUT R119, R119, R67, RZ, 0x3c, !PT ;  /* 0x0000004377777212 */ /* 0x000fc400078e3cff */
[----:B------:R-:W-:Y:S02]  /*46cf0*/  SHF.L.W.U32.HI R89, R84, 0x1, R51 ;  /* 0x0000000154597819 */ /* 0x000fe40000010e33 */
[----:B------:R-:W-:Y:S02]  /*46d00*/  SHF.L.W.U32.HI R61, R85, 0x1, R66 ;  /* 0x00000001553d7819 */ /* 0x000fe40000010e42 */
[----:B------:R-:W-:Y:S02]  /*46d10*/  IADD3 R51, P2, P3, R97, R115, R68 ;  /* 0x0000007361337210 */ /* 0x000fe40007b5e044 */
[----:B------:R-:W-:Y:S02]  /*46d20*/  SHF.L.W.U32.HI R85, R66, 0x1, R85 ;  /* 0x0000000142557819 */ /* 0x000fe40000010e55 */
[----:B------:R-:W-:Y:S02]  /*46d30*/  IADD3 R68, P0, PT, R94, R113, RZ ;  /* 0x000000715e447210 */ /* 0x000fe40007f1e0ff */
[----:B------:R-:W-:-:S02]  /*46d40*/  SHF.L.W.U32.HI R66, R86, 0x10, R119 ;  /* 0x0000001056427819 */ /* 0x000fc40000010e77 */
[----:B------:R-:W-:Y:S01]  /*46d50*/  IADD3 R93, P4, P5, R85, R93, R70 ;  /* 0x0000005d555d7210 */ /* 0x000fe20007d9e046 */
[----:B------:R-:W-:Y:S01]  /*46d60*/  IMAD.X R70, R96, 0x1, R91, P0 ;  /* 0x0000000160467824 */ /* 0x000fe200000e065b */
[----:B------:R-:W-:Y:S02]  /*46d70*/  SHF.L.W.U32.HI R84, R119, 0x10, R86 ;  /* 0x0000001077547819 */ /* 0x000fe40000010e56 */
[----:B------:R-:W-:Y:S02]  /*46d80*/  IADD3 R95, P1, PT, R66, R95, RZ ;  /* 0x0000005f425f7210 */ /* 0x000fe40007f3e0ff */
[----:B------:R-:W-:Y:S02]  /*46d90*/  IADD3.X R69, PT, PT, R89, R54, R69, P2, P3 ;  /* 0x0000003659457210 */ /* 0x000fe400017e6445 */
[----:B------:R-:W-:Y:S01]  /*46da0*/  IADD3.X R63, PT, PT, R61, R63, R71, P4, P5 ;  /* 0x0000003f3d3f7210 */ /* 0x000fe200027ea447 */
[----:B------:R-:W-:Y:S01]  /*46db0*/  IMAD.X R71, R84, 0x1, R55, P1 ;  /* 0x0000000154477824 */ /* 0x000fe200008e0637 */
[----:B------:R-:W-:-:S02]  /*46dc0*/  LOP3.LUT R100, R53, R70, RZ, 0x3c, !PT ;  /* 0x0000004635647212 */ /* 0x000fc400078e3cff */
[----:B------:R-:W-:Y:S02]  /*46dd0*/  LOP3.LUT R53, R84, R69, RZ, 0x3c, !PT ;  /* 0x0000004554357212 */ /* 0x000fe400078e3cff */
[----:B------:R-:W-:Y:S02]  /*46de0*/  LOP3.LUT R59, R59, R95, RZ, 0x3c, !PT ;  /* 0x0000005f3b3b7212 */ /* 0x000fe400078e3cff */
[----:B------:R-:W-:Y:S02]  /*46df0*/  IADD3 R86, P0, PT, R53, R88, RZ ;  /* 0x0000005835567210 */ /* 0x000fe40007f1e0ff */
[----:B------:R-:W-:Y:S02]  /*46e00*/  LOP3.LUT R98, R65, R71, RZ, 0x3c, !PT ;  /* 0x0000004741627212 */ /* 0x000fe400078e3cff */
[----:B------:R-:W-:Y:S02]  /*46e10*/  LOP3.LUT R53, R66, R51, RZ, 0x3c, !PT ;  /* 0x0000003342357212 */ /* 0x000fe400078e3cff */
[----:B------:R-:W-:-:S02]  /*46e20*/  LOP3.LUT R54, R96, R63, RZ, 0x3c, !PT ;  /* 0x0000003f60367212 */ /* 0x000fc400078e3cff */
[----:B------:R-:W-:Y:S01]  /*46e30*/  SHF.L.W.U32.HI R65, R59, 0x1, R98 ;  /* 0x000000013b417819 */ /* 0x000fe20000010e62 */
[----:B------:R-:W-:Y:S01]  /*46e40*/  IMAD.X R92, R53, 0x1, R92, P0 ;  /* 0x00000001355c7824 */ /* 0x000fe200000e065c */
[----:B------:R-:W-:Y:S02]  /*46e50*/  LOP3.LUT R111, R111, R68, RZ, 0x3c, !PT ;  /* 0x000000446f6f7212 */ /* 0x000fe400078e3cff */
[----:B------:R-:W-:Y:S02]  /*46e60*/  SHF.L.W.U32.HI R98, R98, 0x1, R59 ;  /* 0x0000000162627819 */ /* 0x000fe40000010e3b */
[----:B------:R-:W-:Y:S02]  /*46e70*/  IADD3 R54, P1, PT, R54, R95, RZ ;  /* 0x0000005f36367210 */ /* 0x000fe40007f3e0ff */
[----:B------:R-:W-:Y:S02]  /*46e80*/  LOP3.LUT R90, R94, R93, RZ, 0x3c, !PT ;  /* 0x0000005d5e5a7212 */ /* 0x000fe400078e3cff */
[----:B------:R-:W-:-:S02]  /*46e90*/  IADD3 R87, P2, P3, R98, R87, R72 ;  /* 0x0000005762577210 */ /* 0x000fc40007b5e048 */
[----:B------:R-:W-:Y:S02]  /*46ea0*/  SHF.L.W.U32.HI R59, R100, 0x1, R111 ;  /* 0x00000001643b7819 */ /* 0x000fe40000010e6f */
[----:B------:R-:W-:Y:S02]  /*46eb0*/  LOP3.LUT R97, R97, R86, RZ, 0x3c, !PT ;  /* 0x0000005661617212 */ /* 0x000fe400078e3cff */
[----:B------:R-:W-:Y:S01]  /*46ec0*/  LOP3.LUT R72, R89, R92, RZ, 0x3c, !PT ;  /* 0x0000005c59487212 */ /* 0x000fe200078e3cff */
[----:B------:R-:W-:Y:S01]  /*46ed0*/  IMAD.X R90, R90, 0x1, R71, P1 ;  /* 0x000000015a5a7824 */ /* 0x000fe200008e0647 */
[----:B------:R-:W-:Y:S02]  /*46ee0*/  SHF.L.W.U32.HI R55, R111, 0x1, R100 ;  /* 0x000000016f377819 */ /* 0x000fe40000010e64 */
[----:B------:R-:W-:Y:S02]  /*46ef0*/  IADD3.X R73, PT, PT, R65, R64, R73, P2, P3 ;  /* 0x0000004041497210 */ /* 0x000fe400017e6449 */
[----:B------:R-:W-:-:S02]  /*46f00*/  IADD3 R57, P0, P1, R59, R57, R74 ;  /* 0x000000393b397210 */ /* 0x000fc4000791e04a */
[----:B------:R-:W-:Y:S02]  /*46f10*/  SHF.L.W.U32.HI R74, R97, 0x8, R72 ;  /* 0x00000008614a7819 */ /* 0x000fe40000010e48 */
[----:B------:R-:W-:Y:S02]  /*46f20*/  LOP3.LUT R71, R61, R90, RZ, 0x3c, !PT ;  /* 0x0000005a3d477212 */ /* 0x000fe400078e3cff */
[----:B------:R-:W-:Y:S02]  /*46f30*/  IADD3.X R67, PT, PT, R55, R67, R75, P0, P1 ;  /* 0x0000004337437210 */ /* 0x000fe400007e244b */
[----:B------:R-:W-:Y:S02]  /*46f40*/  LOP3.LUT R113, R58, R73, RZ, 0x3c, !PT ;  /* 0x000000493a717212 */ /* 0x000fe400078e3cff */
[----:B------:R-:W-:Y:S02]  /*46f50*/  SHF.L.W.U32.HI R61, R72, 0x8, R97 ;  /* 0x00000008483d7819 */ /* 0x000fe40000010e61 */
[----:B------:R-:W-:-:S02]  /*46f60*/  IADD3 R115, P0, P1, R51, R74, R76 ;  /* 0x0000004a33737210 */ /* 0x000fc4000791e04c */
[----:B------:R-:W-:Y:S02]  /*46f70*/  LOP3.LUT R64, R85, R54, RZ, 0x3c, !PT ;  /* 0x0000003655407212 */ /* 0x000fe400078e3cff */
[----:B------:R-:W-:Y:S02]  /*46f80*/  IADD3 R113, P2, PT, R113, R68, RZ ;  /* 0x0000004471717210 */ /* 0x000fe40007f5e0ff */
[----:B------:R-:W-:Y:S02]  /*46f90*/  LOP3.LUT R75, R56, R87, RZ, 0x3c, !PT ;  /* 0x00000057384b7212 */ /* 0x000fe400078e3cff */
[----:B------:R-:W-:Y:S02]  /*46fa0*/  LOP3.LUT R72, R62, R67, RZ, 0x3c, !PT ;  /* 0x000000433e487212 */ /* 0x000fe400078e3cff */
[----:B------:R-:W-:Y:S02]  /*46fb0*/  IADD3.X R111, PT, PT, R69, R61, R77, P0, P1 ;  /* 0x0000003d456f7210 */ /* 0x000fe400007e244d */
[----:B------:R-:W-:Y:S01]  /*46fc0*/  SHF.L.W.U32.HI R53, R71, 0x8, R64 ;  /* 0x0000000847357819 */ /* 0x000fe20000010e40 */
[----:B------:R-:W-:Y:S01]  /*46fd0*/  IMAD.X R70, R75, 0x1, R70, P2 ;  /* 0x000000014b467824 */ /* 0x000fe200010e0646 */
[----:B------:R-:W-:-:S02]  /*46fe0*/  SHF.L.W.U32.HI R64, R64, 0x8, R71 ;  /* 0x0000000840407819 */ /* 0x000fc40000010e47 */
[----:B------:R-:W-:Y:S02]  /*46ff0*/  IADD3 R68, P3, PT, R72, R107, RZ ;  /* 0x0000006b48447210 */ /* 0x000fe40007f7e0ff */
        /* <DEDUP_REMOVED lines=8> */
[----:B------:R-:W-:Y:S02]  /*47080*/  LOP3.LUT R66, R59, R68, RZ, 0x3c, !PT ;  /* 0x000000443b427212 */ /* 0x000fe400078e3cff */
[----:B------:R-:W-:Y:S02]  /*47090*/  IADD3 R101, P0, PT, R119, R86, RZ ;  /* 0x0000005677657210 */ /* 0x000fe40007f1e0ff */
[----:B------:R-:W-:Y:S02]  /*470a0*/  SHF.L.W.U32.HI R59, R65, 0x8, R72 ;  /* 0x00000008413b7819 */ /* 0x000fe40000010e48 */
[----:B------:R-:W-:-:S02]  /*470b0*/  LOP3.LUT R51, R55, R60, RZ, 0x3c, !PT ;  /* 0x0000003c37337212 */ /* 0x000fc400078e3cff */
[----:B------:R-:W-:Y:S01]  /*470c0*/  SHF.L.W.U32.HI R72, R72, 0x8, R65 ;  /* 0x0000000848487819 */ /* 0x000fe20000010e41 */
[----:B------:R-:W-:Y:S01]  /*470d0*/  IMAD.X R92, R117, 0x1, R92, P0 ;  /* 0x00000001755c7824 */ /* 0x000fe200000e065c */
[----:B------:R-:W-:Y:S02]  /*470e0*/  SHF.L.W.U32.HI R55, R51, 0x8, R66 ;  /* 0x0000000833377819 */ /* 0x000fe40000010e42 */
[----:B------:R-:W-:Y:S01]  /*470f0*/  SHF.L.W.U32.HI R66, R66, 0x8, R51 ;  /* 0x0000000842427819 */ /* 0x000fe20000010e33 */
[----:B------:R-:W-:-:S04]  /*47100*/  UIADD3 UR5, UPT, UPT, UR5, 0x1, URZ ;  /* 0x0000000105057890 */ /* 0x000fc8000fffe0ff */
[----:B------:R-:W-:Y:S01]  /*47110*/  UISETP.NE.AND UP0, UPT, UR5, 0xc, UPT ;  /* 0x0000000c0500788c */ /* 0x000fe2000bf05270 */
[----:B--2---:R-:W-:-:S04]  /*47120*/  IADD3 R109, P1, P2, R93, R64, R78 ;  /* 0x000000405d6d7210 */ /* 0x004fc80007a3e04e */
[----:B------:R-:W-:Y:S02]  /*47130*/  IADD3.X R105, PT, PT, R63, R53, R79, P1, P2 ;  /* 0x000000353f697210 */ /* 0x000fe40000fe444f */
[----:B------:R-:W-:-:S04]  /*47140*/  IADD3 R103, P0, P1, R87, R72, R80 ;  /* 0x0000004857677210 */ /* 0x000fc8000791e050 */
[----:B------:R-:W-:Y:S02]  /*47150*/  IADD3.X R99, PT, PT, R73, R59, R81, P0, P1 ;  /* 0x0000003b49637210 */ /* 0x000fe400007e2451 */
[----:B------:R-:W-:Y:S02]  /*47160*/  IADD3 R97, P0, P1, R57, R66, R82 ;  /* 0x0000004239617210 */ /* 0x000fe4000791e052 */
[----:B------:R-:W-:Y:S02]  /*47170*/  LOP3.LUT R51, R109, R96, R63, 0x96, !PT ;  /* 0x000000606d337212 */ /* 0x000fe400078e963f */
[----:B------:R-:W-:Y:S02]  /*47180*/  LOP3.LUT R94, R105, R94, R93, 0x96, !PT ;  /* 0x0000005e695e7212 */ /* 0x000fe400078e965d */
[----:B------:R-:W-:Y:S02]  /*47190*/  IADD3.X R93, PT, PT, R67, R55, R83, P0, P1 ;  /* 0x00000037435d7210 */ /* 0x000fe400007e2453 */
[----:B------:R-:W-:-:S02]  /*471a0*/  SHF.L.W.U32.HI R91, R94, 0x10, R51 ;  /* 0x000000105e5b7819 */ /* 0x000fc40000010e33 */
[----:B------:R-:W-:Y:S02]  /*471b0*/  SHF.L.W.U32.HI R51, R51, 0x10, R94 ;  /* 0x0000001033337819 */ /* 0x000fe40000010e5e */
[----:B------:R-:W-:Y:S02]  /*471c0*/  LOP3.LUT R62, R97, R62, R67, 0x96, !PT ;  /* 0x0000003e613e7212 */ /* 0x000fe400078e9643 */
[----:B------:R-:W-:Y:S02]  /*471d0*/  LOP3.LUT R57, R93, R52, R57, 0x96, !PT ;  /* 0x000000345d397212 */ /* 0x000fe400078e9639 */
[----:B------:R-:W-:Y:S02]  /*471e0*/  LOP3.LUT R58, R103, R58, R73, 0x96, !PT ;  /* 0x0000003a673a7212 */ /* 0x000fe400078e9649 */
[----:B------:R-:W-:Y:S02]  /*471f0*/  LOP3.LUT R87, R99, R56, R87, 0x96, !PT ;  /* 0x0000003863577212 */ /* 0x000fe400078e9657 */
[----:B------:R-:W-:-:S02]  /*47200*/  IADD3 R95, P0, PT, R51, R54, RZ ;  /* 0x00000036335f7210 */ /* 0x000fc40007f1e0ff */
[----:B------:R-:W-:Y:S02]  /*47210*/  SHF.L.W.U32.HI R123, R62, 0x10, R57 ;  /* 0x000000103e7b7819 */ /* 0x000fe40000010e39 */
[----:B------:R-:W-:Y:S01]  /*47220*/  SHF.L.W.U32.HI R98, R58, 0x10, R87 ;  /* 0x000000103a627819 */ /* 0x000fe20000010e57 */
[----:B------:R-:W-:Y:S01]  /*47230*/  IMAD.X R90, R91, 0x1, R90, P0 ;  /* 0x000000015b5a7824 */ /* 0x000fe200000e065a */
[----:B------:R-:W-:Y:S02]  /*47240*/  SHF.L.W.U32.HI R121, R57, 0x10, R62 ;  /* 0x0000001039797819 */ /* 0x000fe40000010e3e */
[----:B------:R-:W-:Y:S02]  /*47250*/  IADD3 R107, P1, PT, R123, R68, RZ ;  /* 0x000000447b6b7210 */ /* 0x000fe40007f3e0ff */
        /* <DEDUP_REMOVED lines=20> */
[----:B------:R-:W-:Y:S06]  /*473a0*/  BRA.U UP0, `(.L_x_254) ;  /* 0xfffffff100707547 */ /* 0x000fec000b83ffff */
[----:B------:R0:W5:Y:S01]  /*473b0*/  LDL R58, [R1+0x3958] ;  /* 0x00395800013a7983 */ /* 0x0001620000100800 */
        /* <DEDUP_REMOVED lines=9> */
[----:B------:R-:W-:Y:S01]  /*47450*/  STL.128 [R1+0x20], R20 ;  /* 0x0000201401007387 */ /* 0x000fe20000100c00 */
[----:B------:R-:W-:Y:S01]  /*47460*/  LOP3.LUT R52, R91, R53, R9, 0x96, !PT ;  /* 0x000000355b347212 */ /* 0x000fe200078e9609 */
[----:B------:R-:W-:Y:S01]  /*47470*/  ULOP3.LUT UR5, UR20, 0x80, URZ, 0x3c, !UPT ;  /* 0x0000008014057892 */ /* 0x000fe2000f8e3cff */
[----:B------:R-:W-:Y:S01]  /*47480*/  LOP3.LUT R53, R98, R84, R10, 0x96, !PT ;  /* 0x0000005462357212 */ /* 0x000fe200078e960a */
[----:B------:R1:W-:Y:S01]  /*47490*/  STL.128 [R1], R4 ;  /* 0x0000000401007387 */ /* 0x0003e20000100c00 */
[----:B------:R-:W-:Y:S01]  /*474a0*/  LOP3.LUT R84, R125, R85, R11, 0x96, !PT ;  /* 0x000000557d547212 */ /* 0x000fe200078e960b */
[----:B------:R-:W-:Y:S01]  /*474b0*/  IMAD.U32 R100, RZ, RZ, UR39 ;  /* 0x00000027ff647e24 */ /* 0x000fe2000f8e00ff */
[----:B------:R-:W-:Y:S01]  /*474c0*/  LOP3.LUT R8, R113, R115, R40, 0x96, !PT ;  /* 0x0000007371087212 */ /* 0x000fe200078e9628 */
[----:B------:R-:W-:Y:S01]  /*474d0*/  STL.128 [R1+0x30], R16 ;  /* 0x0000301001007387 */ /* 0x000fe20000100c00 */
        /* <DEDUP_REMOVED lines=11> */
[----:B-1----:R-:W-:Y:S01]  /*47590*/  IMAD.MOV.U32 R4, RZ, RZ, R30 ;  /* 0x000000ffff047224 */ /* 0x002fe200078e001e */
[----:B------:R-:W-:Y:S01]  /*475a0*/  LOP3.LUT R15, R90, R93, R15, 0x96, !PT ;  /* 0x0000005d5a0f7212 */ /* 0x000fe200078e960f */
[----:B------:R-:W-:-:S02]  /*475b0*/  IMAD.MOV.U32 R5, RZ, RZ, R31 ;  /* 0x000000ffff057224 */ /* 0x000fc400078e001f */
[----:B------:R-:W-:Y:S02]  /*475c0*/  IMAD.MOV.U32 R6, RZ, RZ, R32 ;  /* 0x000000ffff067224 */ /* 0x000fe400078e0020 */
[----:B------:R-:W-:Y:S02]  /*475d0*/  IMAD.MOV.U32 R7, RZ, RZ, R33 ;  /* 0x000000ffff077224 */ /* 0x000fe400078e0021 */
[----:B------:R-:W-:Y:S02]  /*475e0*/  IMAD.U32 R95, RZ, RZ, UR39 ;  /* 0x00000027ff5f7e24 */ /* 0x000fe4000f8e00ff */
[----:B------:R-:W-:Y:S01]  /*475f0*/  IMAD.U32 R88, RZ, RZ, UR41 ;  /* 0x00000029ff587e24 */ /* 0x000fe2000f8e00ff */
[----:B------:R1:W-:Y:S01]  /*47600*/  STL.128 [R1+0x10], R4 ;  /* 0x0000100401007387 */ /* 0x0003e20000100c00 */
        /* <DEDUP_REMOVED lines=8> */
[----:B-1----:R-:W-:Y:S02]  /*47690*/  IMAD.MOV.U32 R4, RZ, RZ, R8 ;  /* 0x000000ffff047224 */ /* 0x002fe400078e0008 */
[----:B------:R-:W-:Y:S02]  /*476a0*/  IMAD.MOV.U32 R5, RZ, RZ, R9 ;  /* 0x000000ffff057224 */ /* 0x000fe400078e0009 */
[----:B------:R-:W-:Y:S02]  /*476b0*/  IMAD.MOV.U32 R6, RZ, RZ, R10 ;  /* 0x000000ffff067224 */ /* 0x000fe400078e000a */
[----:B------:R-:W-:Y:S02]  /*476c0*/  IMAD.MOV.U32 R7, RZ, RZ, R11 ;  /* 0x000000ffff077224 */ /* 0x000fe400078e000b */
[----:B------:R-:W-:Y:S02]  /*476d0*/  IMAD.U32 R8, RZ, RZ, UR38 ;  /* 0x00000026ff087e24 */ /* 0x000fe4000f8e00ff */
[----:B------:R-:W-:Y:S01]  /*476e0*/  IMAD.U32 R98, RZ, RZ, UR33 ;  /* 0x00000021ff627e24 */ /* 0x000fe2000f8e00ff */
[----:B------:R-:W-:Y:S01]  /*476f0*/  STL.128 [R1+0x35a0], R4 ;  /* 0x0035a00401007387 */ /* 0x000fe20000100c00 */
[----:B------:R-:W-:-:S02]  /*47700*/  IMAD.U32 R94, RZ, RZ, UR22 ;  /* 0x00000016ff5e7e24 */ /* 0x000fc4000f8e00ff */
[----:B------:R-:W-:Y:S01]  /*47710*/  IMAD.U32 R96, RZ, RZ, UR23 ;  /* 0x00000017ff607e24 */ /* 0x000fe2000f8e00ff */
[----:B------:R1:W-:Y:S01]  /*47720*/  STL.128 [R1+0x40], R4 ;  /* 0x0000400401007387 */ /* 0x0003e20000100c00 */
[----:B------:R-:W-:Y:S02]  /*47730*/  IMAD.U32 R59, RZ, RZ, UR22 ;  /* 0x00000016ff3b7e24 */ /* 0x000fe4000f8e00ff */
[----:B------:R-:W-:Y:S02]  /*47740*/  IMAD.U32 R9, RZ, RZ, UR33 ;  /* 0x00000021ff097e24 */ /* 0x000fe4000f8e00ff */
[----:B------:R-:W-:Y:S02]  /*47750*/  IMAD.U32 R103, RZ, RZ, UR36 ;  /* 0x00000024ff677e24 */ /* 0x000fe4000f8e00ff */
[----:B------:R-:W-:Y:S02]  /*47760*/  IMAD.U32 R102, RZ, RZ, UR37 ;  /* 0x00000025ff667e24 */ /* 0x000fe4000f8e00ff */
[----:B------:R-:W-:-:S02]  /*47770*/  IMAD.U32 R89, RZ, RZ, UR37 ;  /* 0x00000025ff597e24 */ /* 0x000fc4000f8e00ff */
[----:B------:R-:W-:Y:S01]  /*47780*/  IMAD.U32 R90, RZ, RZ, UR5 ;  /* 0x00000005ff5a7e24 */ /* 0x000fe2000f8e00ff */
[----:B------:R-:W-:Y:S01]  /*47790*/  UMOV UR5, URZ ;  /* 0x000000ff00057c82 */ /* 0x000fe20008000000 */
[----:B-1----:R-:W-:Y:S02]  /*477a0*/  IMAD.MOV.U32 R4, RZ, RZ, R12 ;  /* 0x000000ffff047224 */ /* 0x002fe400078e000c */
[----:B------:R-:W-:Y:S02]  /*477b0*/  IMAD.MOV.U32 R5, RZ, RZ, R13 ;  /* 0x000000ffff057224 */ /* 0x000fe400078e000d */
[----:B------:R-:W-:Y:S02]  /*477c0*/  IMAD.MOV.U32 R6, RZ, RZ, R14 ;  /* 0x000000ffff067224 */ /* 0x000fe400078e000e */
[----:B------:R-:W-:Y:S02]  /*477d0*/  IMAD.MOV.U32 R7, RZ, RZ, R15 ;  /* 0x000000ffff077224 */ /* 0x000fe400078e000f */
[----:B------:R-:W-:-:S02]  /*477e0*/  IMAD.U32 R14, RZ, RZ, UR25 ;  /* 0x00000019ff0e7e24 */ /* 0x000fc4000f8e00ff */
[----:B------:R-:W-:Y:S01]  /*477f0*/  IMAD.U32 R13, RZ, RZ, UR25 ;  /* 0x00000019ff0d7e24 */ /* 0x000fe2000f8e00ff */
[----:B------:R-:W-:Y:S01]  /*47800*/  STL.128 [R1+0x35b0], R4 ;  /* 0x0035b00401007387 */ /* 0x000fe20000100c00 */
[----:B------:R-:W1:Y:S01]  /*47810*/  LDCU UR25, c[0x3][URZ] ;  /* 0x00c00000ff1977ac */ /* 0x000e620008000800 */
[----:B------:R-:W-:Y:S02]  /*47820*/  IMAD.U32 R15, RZ, RZ, UR24 ;  /* 0x00000018ff0f7e24 */ /* 0x000fe4000f8e00ff */
[----:B------:R2:W-:Y:S01]  /*47830*/  STL.128 [R1+0x50], R4 ;  /* 0x0000500401007387 */ /* 0x0005e20000100c00 */
[----:B------:R-:W-:Y:S01]  /*47840*/  IMAD.U32 R12, RZ, RZ, UR24 ;  /* 0x00000018ff0c7e24 */ /* 0x000fe2000f8e00ff */
[----:B-1----:R-:W-:Y:S01]  /*47850*/  ULOP3.LUT UR6, UR25, 0x1010040, URZ, 0x3c, !UPT ;  /* 0x0101004019067892 */ /* 0x002fe2000f8e3cff */
[----:B--2---:R-:W-:Y:S02]  /*47860*/  IMAD.MOV.U32 R4, RZ, RZ, R51 ;  /* 0x000000ffff047224 */ /* 0x004fe400078e0033 */
[----:B------:R-:W-:-:S02]  /*47870*/  IMAD.MOV.U32 R5, RZ, RZ, R52 ;  /* 0x000000ffff057224 */ /* 0x000fc400078e0034 */
[----:B------:R-:W-:Y:S02]  /*47880*/  IMAD.MOV.U32 R6, RZ, RZ, R53 ;  /* 0x000000ffff067224 */ /* 0x000fe400078e0035 */
[----:B------:R-:W-:Y:S02]  /*47890*/  IMAD.MOV.U32 R7, RZ, RZ, R84 ;  /* 0x000000ffff077224 */ /* 0x000fe400078e0054 */
[----:B------:R-:W-:Y:S02]  /*478a0*/  IMAD.U32 R51, RZ, RZ, UR23 ;  /* 0x00000017ff337e24 */ /* 0x000fe4000f8e00ff */
[----:B------:R-:W-:Y:S01]  /*478b0*/  IMAD.U32 R84, RZ, RZ, UR32 ;  /* 0x00000020ff547e24 */ /* 0x000fe2000f8e00ff */
[----:B------:R-:W-:Y:S01]  /*478c0*/  STL.128 [R1+0x35c0], R4 ;  /* 0x0035c00401007387 */ /* 0x000fe20000100c00 */
[----:B------:R-:W-:Y:S02]  /*478d0*/  IMAD.U32 R86, RZ, RZ, UR6 ;  /* 0x00000006ff567e24 */ /* 0x000fe4000f8e00ff */
[----:B------:R-:W-:Y:S01]  /*478e0*/  IMAD.U32 R91, RZ, RZ, UR6 ;  /* 0x00000006ff5b7e24 */ /* 0x000fe2000f8e00ff */
[----:B------:R1:W-:Y:S02]  /*478f0*/  STL.128 [R1+0x60], R4 ;  /* 0x0000600401007387 */ /* 0x0003e40000100c00 */
[----:B-1----:R-:W-:-:S02]  /*47900*/  IMAD.MOV.U32 R4, RZ, RZ, R54 ;  /* 0x000000ffff047224 */ /* 0x002fc400078e0036 */
[----:B------:R-:W-:Y:S02]  /*47910*/  IMAD.MOV.U32 R5, RZ, RZ, R55 ;  /* 0x000000ffff057224 */ /* 0x000fe400078e0037 */
[----:B------:R-:W-:Y:S02]  /*47920*/  IMAD.MOV.U32 R6, RZ, RZ, R56 ;  /* 0x000000ffff067224 */ /* 0x000fe400078e0038 */
[----:B------:R-:W-:-:S05]  /*47930*/  IMAD.MOV.U32 R7, RZ, RZ, R57 ;  /* 0x000000ffff077224 */ /* 0x000fca00078e0039 */
[----:B------:R0:W-:Y:S04]  /*47940*/  STL.128 [R1+0x35d0], R4 ;  /* 0x0035d00401007387 */ /* 0x0001e80000100c00 */
[----:B------:R0:W-:Y:S02]  /*47950*/  STL.128 [R1+0x70], R4 ;  /* 0x0000700401007387 */ /* 0x0001e40000100c00 */
.L_x_255:
[----:B------:R-:W-:-:S12]  /*47960*/  ULEA UR6, UR5, UR28, 0x4 ;  /* 0x0000001c05067291 */ /* 0x000fd8000f8e20ff */
[----:B------:R-:W1:Y:S01]  /*47970*/  LDCU.U8 UR12, c[0x3][UR6] ;  /* 0x00c00000060c77ac */ /* 0x000e620008000000 */
[----:B------:R-:W2:Y:S01]  /*47980*/  LDCU.U8 UR13, c[0x3][UR6+0x1] ;  /* 0x00c00020060d77ac */ /* 0x000ea20008000000 */
[----:B-1----:R-:W-:-:S09]  /*47990*/  ULEA UR12, UR12, UR16, 0x3 ;  /* 0x000000100c0c7291 */ /* 0x002fd2000f8e18ff */
[----:B0-----:R-:W3:Y:S01]  /*479a0*/  LDL.64 R4, [UR12] ;  /* 0x0000000cff047983 */ /* 0x001ee20008100a00 */
[----:B------:R-:W0:Y:S01]  /*479b0*/  LDCU.U8 UR14, c[0x3][UR6+0x4] ;  /* 0x00c00080060e77ac */ /* 0x000e220008000000 */
[----:B------:R-:W1:Y:S01]  /*479c0*/  LDCU.U8 UR12, c[0x3][UR6+0x2] ;  /* 0x00c00040060c77ac */ /* 0x000e620008000000 */
[----:B------:R-:W4:Y:S01]  /*479d0*/  LDCU.U8 UR15, c[0x3][UR6+0x6] ;  /* 0x00c000c0060f77ac */ /* 0x000f220008000000 */
[----:B--2---:R-:W-:Y:S02]  /*479e0*/  ULEA UR13, UR13, UR16, 0x3 ;  /* 0x000000100d0d7291 */ /* 0x004fe4000f8e18ff */
[----:B0-----:R-:W-:-:S07]  /*479f0*/  ULEA UR14, UR14, UR16, 0x3 ;  /* 0x000000100e0e7291 */ /* 0x001fce000f8e18ff */
[----:B------:R-:W2:Y:S01]  /*47a00*/  LDL.64 R6, [UR13] ;  /* 0x0000000dff067983 */ /* 0x000ea20008100a00 */
[----:B-1----:R-:W-:-:S03]  /*47a10*/  ULEA UR12, UR12, UR16, 0x3 ;  /* 0x000000100c0c7291 */ /* 0x002fc6000f8e18ff */
[----:B------:R-:W2:Y:S06]  /*47a20*/  LDL.64 R52, [UR14] ;  /* 0x0000000eff347983 */ /* 0x000eac0008100a00 */
[----:B------:R-:W2:Y:S02]  /*47a30*/  LDL.64 R10, [UR12] ;  /* 0x0000000cff0a7983 */ /* 0x000ea40008100a00 */
[----:B------:R-:W0:Y:S01]  /*47a40*/  LDCU.U8 UR12, c[0x3][UR6+0x3] ;  /* 0x00c00060060c77ac */ /* 0x000e220008000000 */
[----:B----4-:R-:W-:Y:S01]  /*47a50*/  ULEA UR15, UR15, UR16, 0x3 ;  /* 0x000000100f0f7291 */ /* 0x010fe2000f8e18ff */
[----:B------:R-:W1:Y:S08]  /*47a60*/  LDCU.U8 UR13, c[0x3][UR6+0x5] ;  /* 0x00c000a0060d77ac */ /* 0x000e700008000000 */
        /* <DEDUP_REMOVED lines=43> */
[----:B------:R-:W-:Y:S02]  /*47d20*/  IADD3 R101, P2, P3, R59, R84, R10 ;  /* 0x000000543b657210 */ /* 0x000fe40007b5e00a */
[----:B------:R-:W-:Y:S02]  /*47d30*/  IADD3.X R7, PT, PT, R5, R85, R7, P0, P1 ;  /* 0x0000005505077210 */ /* 0x000fe400007e2407 */
[----:B------:R-:W-:-:S02]  /*47d40*/  IADD3.X R105, PT, PT, R51, R9, R11, P2, P3 ;  /* 0x0000000933697210 */ /* 0x000fc400017e640b */
[----:B------:R-:W-:Y:S02]  /*47d50*/  IADD3 R11, P0, P1, R99, R82, R52 ;  /* 0x00000052630b7210 */ /* 0x000fe4000791e034 */
[----:B------:R-:W-:Y:S02]  /*47d60*/  LOP3.LUT R96, R96, R105, RZ, 0x3c, !PT ;  /* 0x0000006960607212 */ /* 0x000fe400078e3cff */
[----:B------:R-:W-:Y:S02]  /*47d70*/  IADD3.X R103, PT, PT, R95, R83, R53, P0, P1 ;  /* 0x000000535f677210 */ /* 0x000fe400007e2435 */
[----:B------:R-:W-:Y:S02]  /*47d80*/  LOP3.LUT R4, R92, R93, RZ, 0x3c, !PT ;  /* 0x0000005d5c047212 */ /* 0x000fe400078e3cff */
[----:B------:R-:W-:Y:S02]  /*47d90*/  LOP3.LUT R9, R90, R7, RZ, 0x3c, !PT ;  /* 0x000000075a097212 */ /* 0x000fe400078e3cff */
[----:B------:R-:W-:-:S02]  /*47da0*/  LOP3.LUT R94, R94, R101, RZ, 0x3c, !PT ;  /* 0x000000655e5e7212 */ /* 0x000fc400078e3cff */
[----:B------:R-:W-:Y:S02]  /*47db0*/  LOP3.LUT R100, R100, R103, RZ, 0x3c, !PT ;  /* 0x0000006764647212 */ /* 0x000fe400078e3cff */
[----:B------:R-:W-:Y:S02]  /*47dc0*/  IADD3 R10, P0, PT, R97, R96, RZ ;  /* 0x00000060610a7210 */ /* 0x000fe40007f1e0ff */
[----:B------:R-:W-:Y:S02]  /*47dd0*/  SHF.L.W.U32.HI R5, R9, 0x10, R4 ;  /* 0x0000001009057819 */ /* 0x000fe40000010e04 */
[----:B------:R-:W-:Y:S01]  /*47de0*/  SHF.L.W.U32.HI R4, R4, 0x10, R9 ;  /* 0x0000001004047819 */ /* 0x000fe20000010e09 */
[----:B------:R-:W-:Y:S01]  /*47df0*/  IMAD.X R98, R98, 0x1, R94, P0 ;  /* 0x0000000162627824 */ /* 0x000fe200000e065e */
[----:B----4-:R-:W-:Y:S02]  /*47e00*/  IADD3 R9, P2, P3, R43, R12, R54 ;  /* 0x0000000c2b097210 */ /* 0x010fe40007b5e036 */
[----:B------:R-:W-:-:S02]  /*47e10*/  LOP3.LUT R8, R8, R11, RZ, 0x3c, !PT ;  /* 0x0000000b08087212 */ /* 0x000fc400078e3cff */
[----:B------:R-:W-:Y:S02]  /*47e20*/  IADD3 R81, P1, PT, R81, R100, RZ ;  /* 0x0000006451517210 */ /* 0x000fe40007f3e0ff */
[----:B------:R-:W-:Y:S02]  /*47e30*/  IADD3.X R82, PT, PT, R42, R13, R55, P2, P3 ;  /* 0x0000000d2a527210 */ /* 0x000fe400017e6437 */
[----:B------:R-:W-:Y:S01]  /*47e40*/  LOP3.LUT R13, R59, R10, RZ, 0x3c, !PT ;  /* 0x0000000a3b0d7212 */ /* 0x000fe200078e3cff */
[----:B------:R-:W-:Y:S01]  /*47e50*/  IMAD.X R84, R80, 0x1, R8, P1 ;  /* 0x0000000150547824 */ /* 0x000fe200008e0608 */
[----:B------:R-:W-:Y:S02]  /*47e60*/  LOP3.LUT R52, R51, R98, RZ, 0x3c, !PT ;  /* 0x0000006233347212 */ /* 0x000fe400078e3cff */
[----:B------:R-:W-:Y:S02]  /*47e70*/  LOP3.LUT R54, R41, R82, RZ, 0x3c, !PT ;  /* 0x0000005229367212 */ /* 0x000fe400078e3cff */
[----:B------:R-:W-:-:S02]  /*47e80*/  LOP3.LUT R59, R99, R81, RZ, 0x3c, !PT ;  /* 0x00000051633b7212 */ /* 0x000fc400078e3cff */
[----:B------:R-:W-:Y:S02]  /*47e90*/  LOP3.LUT R6, R95, R84, RZ, 0x3c, !PT ;  /* 0x000000545f067212 */ /* 0x000fe400078e3cff */
        /* <DEDUP_REMOVED lines=16> */
[----:B------:R-:W-:Y:S02]  /*47fa0*/  SHF.L.W.U32.HI R8, R6, 0x10, R55 ;  /* 0x0000001006087819 */ /* 0x000fe40000010e37 */
[----:B------:R-:W-:-:S02]  /*47fb0*/  SHF.L.W.U32.HI R57, R43, 0x8, R42 ;  /* 0x000000082b397819 */ /* 0x000fc40000010e2a */
[----:B------:R-:W-:Y:S02]  /*47fc0*/  LOP3.LUT R11, R100, R53, RZ, 0x3c, !PT ;  /* 0x00000035640b7212 */ /* 0x000fe400078e3cff */
[----:B------:R-:W-:Y:S02]  /*47fd0*/  SHF.L.W.U32.HI R13, R55, 0x10, R6 ;  /* 0x00000010370d7819 */ /* 0x000fe40000010e06 */
[----:B------:R-:W-:Y:S02]  /*47fe0*/  IADD3 R10, P0, PT, R8, R10, RZ ;  /* 0x0000000a080a7210 */ /* 0x000fe40007f1e0ff */
[----:B------:R-:W-:Y:S02]  /*47ff0*/  SHF.L.W.U32.HI R6, R11, 0x10, R14 ;  /* 0x000000100b067819 */ /* 0x000fe40000010e0e */
[----:B------:R-:W-:Y:S01]  /*48000*/  IADD3 R55, P2, P3, R9, R57, R62 ;  /* 0x0000003909377210 */ /* 0x000fe20007b5e03e */
[----:B------:R-:W-:Y:S01]  /*48010*/  IMAD.X R9, R13, 0x1, R98, P0 ;  /* 0x000000010d097824 */ /* 0x000fe200000e0662 */
[----:B------:R-:W-:-:S02]  /*48020*/  SHF.L.W.U32.HI R43, R42, 0x8, R43 ;  /* 0x000000082a2b7819 */ /* 0x000fc40000010e2b */
[----:B------:R-:W-:Y:S02]  /*48030*/  SHF.L.W.U32.HI R11, R14, 0x10, R11 ;  /* 0x000000100e0b7819 */ /* 0x000fe40000010e0b */
[----:B------:R-:W-:Y:S02]  /*48040*/  IADD3 R80, P1, PT, R6, R81, RZ ;  /* 0x0000005106507210 */ /* 0x000fe40007f3e0ff */
[----:B------:R-:W-:Y:S02]  /*48050*/  IADD3.X R63, PT, PT, R82, R43, R63, P2, P3 ;  /* 0x0000002b523f7210 */ /* 0x000fe400017e643f */
[----:B------:R-:W-:Y:S02]  /*48060*/  LOP3.LUT R14, R54, R55, RZ, 0x3c, !PT ;  /* 0x00000037360e7212 */ /* 0x000fe400078e3cff */
[----:B------:R-:W-:Y:S02]  /*48070*/  LOP3.LUT R54, R51, R10, RZ, 0x3c, !PT ;  /* 0x0000000a33367212 */ /* 0x000fe400078e3cff */
[----:B------:R-:W-:Y:S01]  /*48080*/  LOP3.LUT R81, R12, R9, RZ, 0x3c, !PT ;  /* 0x000000090c517212 */ /* 0x000fe200078e3cff */
[----:B------:R-:W-:Y:S01]  /*48090*/  IMAD.X R82, R11, 0x1, R84, P1 ;  /* 0x000000010b527824 */ /* 0x000fe200008e0654 */
[----:B------:R-:W-:-:S02]  /*480a0*/  LOP3.LUT R51, R52, R63, RZ, 0x3c, !PT ;  /* 0x0000003f34337212 */ /* 0x000fc400078e3cff */
[----:B------:R-:W-:Y:S02]  /*480b0*/  SHF.L.W.U32.HI R52, R54, 0x1, R81 ;  /* 0x0000000136347819 */ /* 0x000fe40000010e51 */
[----:B------:R-:W-:Y:S02]  /*480c0*/  SHF.L.W.U32.HI R54, R81, 0x1, R54 ;  /* 0x0000000151367819 */ /* 0x000fe40000010e36 */
[----:B------:R-:W-:Y:S02]  /*480d0*/  SHF.L.W.U32.HI R12, R14, 0x10, R51 ;  /* 0x000000100e0c7819 */ /* 0x000fe40000010e33 */
[----:B------:R-:W-:Y:S02]  /*480e0*/  LOP3.LUT R60, R83, R80, RZ, 0x3c, !PT ;  /* 0x00000050533c7212 */ /* 0x000fe400078e3cff */
[----:B------:R-:W-:Y:S02]  /*480f0*/  LOP3.LUT R59, R59, R82, RZ, 0x3c, !PT ;  /* 0x000000523b3b7212 */ /* 0x000fe400078e3cff */
[----:B------:R-:W-:-:S02]  /*48100*/  IADD3 R93, P2, P3, R54, R93, R64 ;  /* 0x0000005d365d7210 */ /* 0x000fc40007b5e040 */
[----:B------:R-:W-:Y:S02]  /*48110*/  SHF.L.W.U32.HI R14, R51, 0x10, R14 ;  /* 0x00000010330e7819 */ /* 0x000fe40000010e0e */
[----:B------:R-:W-:Y:S02]  /*48120*/  IADD3 R62, P1, PT, R12, R40, RZ ;  /* 0x000000280c3e7210 */ /* 0x000fe40007f3e0ff */
[----:B------:R-:W-:Y:S02]  /*48130*/  SHF.L.W.U32.HI R56, R60, 0x1, R59 ;  /* 0x000000013c387819 */ /* 0x000fe40000010e3b */
[----:B------:R-:W-:Y:S02]  /*48140*/  SHF.L.W.U32.HI R60, R59, 0x1, R60 ;  /* 0x000000013b3c7819 */ /* 0x000fe40000010e3c */
[----:B------:R-:W-:Y:S01]  /*48150*/  IADD3.X R83, PT, PT, R52, R7, R65, P2, P3 ;  /* 0x0000000734537210 */ /* 0x000fe200017e6441 */
[----:B------:R-:W-:Y:S01]  /*48160*/  IMAD.X R64, R14, 0x1, R41, P1 ;  /* 0x000000010e407824 */ /* 0x000fe200008e0629 */
[----:B------:R-:W-:-:S02]  /*48170*/  IADD3 R90, P0, PT, R4, R91, RZ ;  /* 0x0000005b045a7210 */ /* 0x000fc40007f1e0ff */
[----:B------:R-:W-:Y:S02]  /*48180*/  IADD3 R15, P4, P5, R60, R15, R66 ;  /* 0x0000000f3c0f7210 */ /* 0x000fe40007d9e042 */
[----:B------:R-:W-:Y:S01]  /*48190*/  LOP3.LUT R81, R14, R83, RZ, 0x3c, !PT ;  /* 0x000000530e517212 */ /* 0x000fe200078e3cff */
[----:B------:R-:W-:Y:S01]  /*481a0*/  IMAD.X R88, R5, 0x1, R88, P0 ;  /* 0x0000000105587824 */ /* 0x000fe200000e0658 */
[----:B------:R-:W-:Y:S02]  /*481b0*/  IADD3.X R66, PT, PT, R56, R95, R67, P4, P5 ;  /* 0x0000005f38427210 */ /* 0x000fe400027ea443 */
[----:B------:R-:W-:Y:S02]  /*481c0*/  LOP3.LUT R41, R57, R62, RZ, 0x3c, !PT ;  /* 0x0000003e39297212 */ /* 0x000fe400078e3cff */
[----:B------:R-:W-:Y:S02]  /*481d0*/  LOP3.LUT R42, R43, R64, RZ, 0x3c, !PT ;  /* 0x000000402b2a7212 */ /* 0x000fe400078e3cff */
[----:B------:R-:W-:-:S02]  /*481e0*/  IADD3 R81, P0, PT, R81, R80, RZ ;  /* 0x0000005051517210 */ /* 0x000fc40007f1e0ff */
[----:B------:R-:W-:Y:S02]  /*481f0*/  LOP3.LUT R80, R12, R93, RZ, 0x3c, !PT ;  /* 0x0000005d0c507212 */ /* 0x000fe400078e3cff */
[----:B------:R-:W-:Y:S02]  /*48200*/  LOP3.LUT R43, R5, R66, RZ, 0x3c, !PT ;  /* 0x00000042052b7212 */ /* 0x000fe400078e3cff */
[----:B------:R-:W-:Y:S01]  /*48210*/  SHF.L.W.U32.HI R40, R41, 0x1, R42 ;  /* 0x0000000129287819 */ /* 0x000fe20000010e2a */
[----:B------:R-:W-:Y:S01]  /*48220*/  IMAD.X R80, R80, 0x1, R82, P0 ;  /* 0x0000000150507824 */ /* 0x000fe200000e0652 */
[----:B------:R-:W-:Y:S02]  /*48230*/  LOP3.LUT R51, R89, R90, RZ, 0x3c, !PT ;  /* 0x0000005a59337212 */ /* 0x000fe400078e3cff */
[----:B------:R-:W-:Y:S02]  /*48240*/  LOP3.LUT R84, R85, R88, RZ, 0x3c, !PT ;  /* 0x0000005855547212 */ /* 0x000fe400078e3cff */
[----:B------:R-:W-:-:S02]  /*48250*/  SHF.L.W.U32.HI R41, R42, 0x1, R41 ;  /* 0x000000012a297819 */ /* 0x000fc40000010e29 */
[----:B------:R-:W-:Y:S02]  /*48260*/  IADD3 R43, P1, PT, R43, R62, RZ ;  /* 0x0000003e2b2b7210 */ /* 0x000fe40007f3e0ff */
[----:B------:R-:W-:Y:S02]  /*48270*/  LOP3.LUT R7, R4, R15, RZ, 0x3c, !PT ;  /* 0x0000000f04077212 */ /* 0x000fe400078e3cff */
        /* <DEDUP_REMOVED lines=9> */
[----:B------:R-:W-:Y:S02]  /*48310*/  LOP3.LUT R54, R60, R43, RZ, 0x3c, !PT ;  /* 0x0000002b3c367212 */ /* 0x000fe400078e3cff */
[----:B------:R-:W-:-:S02]  /*48320*/  SHF.L.W.U32.HI R52, R57, 0x8, R52 ;  /* 0x0000000839347819 */ /* 0x000fc40000010e34 */
[----:B------:R-:W-:Y:S02]  /*48330*/  LOP3.LUT R60, R13, R61, RZ, 0x3c, !PT ;  /* 0x0000003d0d3c7212 */ /* 0x000fe400078e3cff */
        /* <DEDUP_REMOVED lines=11> */
[----:B------:R-:W-:-:S02]  /*483f0*/  LOP3.LUT R93, R89, R12, R93, 0x96, !PT ;  /* 0x0000000c595d7212 */ /* 0x000fc400078e965d */
[----:B------:R-:W-:Y:S02]  /*48400*/  SHF.L.W.U32.HI R57, R65, 0x8, R54 ;  /* 0x0000000841397819 */ /* 0x000fe40000010e36 */
[----:B------:R-:W-:Y:S01]  /*48410*/  SHF.L.W.U32.HI R54, R54, 0x8, R65 ;  /* 0x0000000836367819 */ /* 0x000fe20000010e41 */
[----:B------:R-:W-:Y:S01]  /*48420*/  IMAD.X R65, R10, 0x1, R9, P3 ;  /* 0x000000010a417824 */ /* 0x000fe200018e0609 */
[----:B------:R-:W-:Y:S02]  /*48430*/  LOP3.LUT R12, R40, R67, RZ, 0x3c, !PT ;  /* 0x00000043280c7212 */ /* 0x000fe400078e3cff */
[----:B------:R-:W-:Y:S02]  /*48440*/  SHF.L.W.U32.HI R40, R14, 0x10, R93 ;  /* 0x000000100e287819 */ /* 0x000fe40000010e5d */
[----:B------:R-:W-:Y:S02]  /*48450*/  LOP3.LUT R9, R41, R60, RZ, 0x3c, !PT ;  /* 0x0000003c29097212 */ /* 0x000fe400078e3cff */
[----:B------:R-:W-:-:S02]  /*48460*/  SHF.L.W.U32.HI R41, R93, 0x10, R14 ;  /* 0x000000105d297819 */ /* 0x000fc40000010e0e */
[----:B------:R-:W-:Y:S02]  /*48470*/  IADD3 R81, P0, PT, R40, R81, RZ ;  /* 0x0000005128517210 */ /* 0x000fe40007f1e0ff */
[----:B------:R-:W-:Y:S02]  /*48480*/  LOP3.LUT R56, R42, R65, RZ, 0x3c, !PT ;  /* 0x000000412a387212 */ /* 0x000fe400078e3cff */
[----:B------:R-:W-:Y:S02]  /*48490*/  IADD3 R84, P1, P2, R15, R54, R74 ;  /* 0x000000360f547210 */ /* 0x000fe40007a3e04a */
[----:B------:R-:W-:Y:S02]  /*484a0*/  LOP3.LUT R51, R51, R97, RZ, 0x3c, !PT ;  /* 0x0000006133337212 */ /* 0x000fe400078e3cff */
[----:B------:R-:W-:Y:S01]  /*484b0*/  SHF.L.W.U32.HI R42, R9, 0x8, R12 ;  /* 0x00000008092a7819 */ /* 0x000fe20000010e0c */
[----:B------:R-:W-:Y:S01]  /*484c0*/  IMAD.X R80, R41, 0x1, R80, P0 ;  /* 0x0000000129507824 */ /* 0x000fe200000e0650 */
[----:B------:R-:W-:-:S02]  /*484d0*/  SHF.L.W.U32.HI R10, R12, 0x8, R9 ;  /* 0x000000080c0a7819 */ /* 0x000fc40000010e09 */
[----:B------:R-:W-:Y:S02]  /*484e0*/  IADD3.X R9, PT, PT, R66, R57, R75, P1, P2 ;  /* 0x0000003942097210 */ /* 0x000fe40000fe444b */
[----:B------:R-:W-:Y:S02]  /*484f0*/  SHF.L.W.U32.HI R63, R56, 0x8, R51 ;  /* 0x00000008383f7819 */ /* 0x000fe40000010e33 */
[----:B------:R-:W-:Y:S02]  /*48500*/  IADD3 R82, P0, P1, R53, R42, R76 ;  /* 0x0000002a35527210 */ /* 0x000fe4000791e04c */
[----:B------:R-:W-:Y:S02]  /*48510*/  SHF.L.W.U32.HI R56, R51, 0x8, R56 ;  /* 0x0000000833387819 */ /* 0x000fe40000010e38 */
[----:B------:R-:W-:Y:S02]  /*48520*/  IADD3.X R83, PT, PT, R61, R10, R77, P0, P1 ;  /* 0x0000000a3d537210 */ /* 0x000fe400007e244d */
[----:B------:R-:W-:-:S02]  /*48530*/  IADD3 R12, P0, P1, R55, R56, R78 ;  /* 0x00000038370c7210 */ /* 0x000fc4000791e04e */
[----:B------:R-:W-:Y:S02]  /*48540*/  LOP3.LUT R5, R84, R5, R66, 0x96, !PT ;  /* 0x0000000554057212 */ /* 0x000fe400078e9642 */
[----:B------:R-:W-:Y:S02]  /*48550*/  LOP3.LUT R4, R9, R4, R15, 0x96, !PT ;  /* 0x0000000409047212 */ /* 0x000fe400078e960f */
[----:B------:R-:W-:Y:S02]  /*48560*/  LOP3.LUT R61, R82, R13, R61, 0x96, !PT ;  /* 0x0000000d523d7212 */ /* 0x000fe400078e963d */
[----:B------:R-:W-:Y:S02]  /*48570*/  IADD3.X R13, PT, PT, R70, R63, R79, P0, P1 ;  /* 0x0000003f460d7210 */ /* 0x000fe400007e244f */
[----:B------:R-:W-:Y:S02]  /*48580*/  SHF.L.W.U32.HI R90, R5, 0x10, R4 ;  /* 0x00000010055a7819 */ /* 0x000fe40000010e04 */
[----:B------:R-:W-:-:S02]  /*48590*/  LOP3.LUT R8, R83, R8, R53, 0x96, !PT ;  /* 0x0000000853087212 */ /* 0x000fc400078e9635 */
[----:B------:R-:W-:Y:S02]  /*485a0*/  LOP3.LUT R11, R12, R11, R70, 0x96, !PT ;  /* 0x0000000b0c0b7212 */ /* 0x000fe400078e9646 */
[----:B------:R-:W-:Y:S02]  /*485b0*/  LOP3.LUT R6, R13, R6, R55, 0x96, !PT ;  /* 0x000000060d067212 */ /* 0x000fe400078e9637 */
[----:B------:R-:W-:Y:S02]  /*485c0*/  SHF.L.W.U32.HI R88, R4, 0x10, R5 ;  /* 0x0000001004587819 */ /* 0x000fe40000010e05 */
[----:B------:R-:W-:Y:S02]  /*485d0*/  IADD3 R15, P0, PT, R90, R43, RZ ;  /* 0x0000002b5a0f7210 */ /* 0x000fe40007f1e0ff */
[----:B------:R-:W-:Y:S02]  /*485e0*/  SHF.L.W.U32.HI R96, R8, 0x10, R61 ;  /* 0x0000001008607819 */ /* 0x000fe40000010e3d */
[----:B------:R-:W-:-:S02]  /*485f0*/  SHF.L.W.U32.HI R94, R61, 0x10, R8 ;  /* 0x000000103d5e7819 */ /* 0x000fc40000010e08 */
[----:B------:R-:W-:Y:S01]  /*48600*/  SHF.L.W.U32.HI R8, R11, 0x10, R6 ;  /* 0x000000100b087819 */ /* 0x000fe20000010e06 */
[----:B------:R-:W-:Y:S01]  /*48610*/  IMAD.X R14, R88, 0x1, R7, P0 ;  /* 0x00000001580e7824 */ /* 0x000fe200000e0607 */
[----:B------:R-:W-:Y:S01]  /*48620*/  IADD3 R103, P0, PT, R94, R60, RZ ;  /* 0x0000003c5e677210 */ /* 0x000fe20007f1e0ff */
[----:B------:R-:W-:Y:S01]  /*48630*/  UIADD3 UR5, UPT, UPT, UR5, 0x1, URZ ;  /* 0x0000000105057890 */ /* 0x000fe2000fffe0ff */
        /* <DEDUP_REMOVED lines=21> */
[----:B------:R-:W-:Y:S06]  /*48790*/  BRA.U UP0, `(.L_x_255) ;  /* 0xfffffff100707547 */ /* 0x000fec000b83ffff */
[----:B------:R-:W0:Y:S01]  /*487a0*/  LDCU.128 UR12, c[0x3][0x10] ;  /* 0x00c00200ff0c77ac */ /* 0x000e220008000c00 */
[----:B------:R-:W-:Y:S01]  /*487b0*/  STL.128 [R1+0x10], RZ ;  /* 0x000010ff01007387 */ /* 0x000fe20000100c00 */
[----:B------:R-:W-:Y:S02]  /*487c0*/  CS2R R6, SRZ ;  /* 0x0000000000067805 */ /* 0x000fe4000001ff00 */
[----:B------:R-:W-:Y:S01]  /*487d0*/  LOP3.LUT R92, R8, UR30, R99, 0x96, !PT ;  /* 0x0000001e085c7c12 */ /* 0x000fe2000f8e9663 */
[----:B------:R-:W1:Y:S01]  /*487e0*/  LDCU.64 UR38, c[0x3][0x8] ;  /* 0x00c00100ff2677ac */ /* 0x000e620008000a00 */
[----:B------:R-:W-:Y:S01]  /*487f0*/  STL.128 [R1+0x20], RZ ;  /* 0x000020ff01007387 */ /* 0x000fe20000100c00 */
[----:B-----5:R-:W-:Y:S01]  /*48800*/  IMAD.MOV.U32 R4, RZ, RZ, R58 ;  /* 0x000000ffff047224 */ /* 0x020fe200078e003a */
[----:B------:R-:W-:Y:S01]  /*48810*/  LOP3.LUT R91, R86, R103, R91, 0x96, !PT ;  /* 0x00000067565b7212 */ /* 0x000fe200078e965b */
[----:B------:R-:W2:Y:S01]  /*48820*/  LDCU.64 UR40, c[0x3][0x28] ;  /* 0x00c00500ff2877ac */ /* 0x000ea20008000a00 */
[----:B------:R-:W-:Y:S01]  /*48830*/  STL.128 [R1+0x30], RZ ;  /* 0x000030ff01007387 */ /* 0x000fe20000100c00 */
[----:B------:R-:W-:Y:S01]  /*48840*/  IMAD.MOV.U32 R5, RZ, RZ, RZ ;  /* 0x000000ffff057224 */ /* 0x000fe200078e00ff */
[----:B------:R-:W-:Y:S01]  /*48850*/  LOP3.LUT R89, R87, R102, R89, 0x96, !PT ;  /* 0x0000006657597212 */ /* 0x000fe200078e9659 */
[----:B------:R-:W3:Y:S01]  /*48860*/  LDCU.64 UR42, c[0x3][0x38] ;  /* 0x00c00700ff2a77ac */ /* 0x000ee20008000a00 */
[----:B------:R-:W-:Y:S01]  /*48870*/  STL.128 [R1+0x40], RZ ;  /* 0x000040ff01007387 */ /* 0x000fe20000100c00 */
[----:B------:R-:W-:Y:S01]  /*48880*/  LOP3.LUT R90, R90, UR20, R85, 0x96, !PT ;  /* 0x000000145a5a7c12 */ /* 0x000fe2000f8e9655 */
[----:B------:R-:W-:Y:S01]  /*48890*/  IMAD.U32 R114, RZ, RZ, UR36 ;  /* 0x00000024ff727e24 */ /* 0x000fe2000f8e00ff */
[----:B------:R-:W4:Y:S01]  /*488a0*/  LDCU.64 UR26, c[0x3][0x18] ;  /* 0x00c00300ff1a77ac */ /* 0x000f220008000a00 */
[----:B------:R-:W-:Y:S01]  /*488b0*/  STL.128 [R1+0x50], RZ ;  /* 0x000050ff01007387 */ /* 0x000fe20000100c00 */
[----:B0-----:R-:W-:Y:S01]  /*488c0*/  LOP3.LUT R12, R15, UR14, R12, 0x96, !PT ;  /* 0x0000000e0f0c7c12 */ /* 0x001fe2000f8e960c */
[----:B------:R-:W-:Y:S01]  /*488d0*/  IMAD.U32 R116, RZ, RZ, UR37 ;  /* 0x00000025ff747e24 */ /* 0x000fe2000f8e00ff */
[----:B------:R-:W0:Y:S01]  /*488e0*/  LDCU.64 UR44, c[0x3][0x38] ;  /* 0x00c00700ff2c77ac */ /* 0x000e220008000a00 */
[----:B------:R-:W-:Y:S01]  /*488f0*/  STL.128 [R1+0x60], RZ ;  /* 0x000060ff01007387 */ /* 0x000fe20000100c00 */
[----:B------:R-:W-:Y:S01]  /*48900*/  LOP3.LUT R13, R14, UR15, R13, 0x96, !PT ;  /* 0x0000000f0e0d7c12 */ /* 0x000fe2000f8e960d */
[----:B------:R-:W-:Y:S01]  /*48910*/  IMAD.MOV.U32 R104, RZ, RZ, R92 ;  /* 0x000000ffff687224 */ /* 0x000fe200078e005c */
[----:B------:R-:W3:Y:S01]  /*48920*/  LDCU UR6, c[0x3][0x24] ;  /* 0x00c00480ff0677ac */ /* 0x000ee20008000800 */
[----:B------:R-:W-:Y:S01]  /*48930*/  STL.128 [R1+0x70], RZ ;  /* 0x000070ff01007387 */ /* 0x000fe20000100c00 */
[----:B------:R-:W-:Y:S01]  /*48940*/  LOP3.LUT R88, R88, UR21, R101, 0x96, !PT ;  /* 0x0000001558587c12 */ /* 0x000fe2000f8e9665 */
[----:B------:R-:W-:Y:S01]  /*48950*/  IMAD.MOV.U32 R112, RZ, RZ, R90 ;  /* 0x000000ffff707224 */ /* 0x000fe200078e005a */
[----:B------:R-:W-:Y:S01]  /*48960*/  LOP3.LUT R93, R100, UR31, R95, 0x96, !PT ;  /* 0x0000001f645d7c12 */ /* 0x000fe2000f8e965f */
[----:B------:R-:W-:Y:S01]  /*48970*/  ULOP3.LUT UR5, UR20, 0x84, URZ, 0x3c, !UPT ;  /* 0x0000008414057892 */ /* 0x000fe2000f8e3cff */
[----:B-1----:R-:W-:Y:S01]  /*48980*/  LOP3.LUT R8, R97, UR38, R84, 0x96, !PT ;  /* 0x0000002661087c12 */ /* 0x002fe2000f8e9654 */
[----:B------:R1:W-:Y:S01]  /*48990*/  STL.128 [R1], R4 ;  /* 0x0000000401007387 */ /* 0x0003e20000100c00 */
[----:B------:R-:W-:Y:S01]  /*489a0*/  LOP3.LUT R9, R98, UR39, R9, 0x96, !PT ;  /* 0x0000002762097c12 */ /* 0x000fe2000f8e9609 */
[----:B------:R-:W-:Y:S01]  /*489b0*/  IMAD.U32 R84, RZ, RZ, UR23 ;  /* 0x00000017ff547e24 */ /* 0x000fe2000f8e00ff */
[----:B------:R-:W-:Y:S01]  /*489c0*/  LOP3.LUT R10, R81, UR12, R82, 0x96, !PT ;  /* 0x0000000c510a7c12 */ /* 0x000fe2000f8e9652 */
[----:B----4-:R-:W-:Y:S01]  /*489d0*/  IMAD.U32 R100, RZ, RZ, UR26 ;  /* 0x0000001aff647e24 */ /* 0x010fe2000f8e00ff */
[----:B------:R-:W-:Y:S01]  /*489e0*/  LOP3.LUT R11, R80, UR13, R83, 0x96, !PT ;  /* 0x0000000d500b7c12 */ /* 0x000fe2000f8e9653 */
[----:B------:R-:W-:Y:S01]  /*489f0*/  IMAD.U32 R106, RZ, RZ, UR27 ;  /* 0x0000001bff6a7e24 */ /* 0x000fe2000f8e00ff */
[----:B--2---:R-:W-:Y:S01]  /*48a00*/  LOP3.LUT R14, R94, UR40, R59, 0x96, !PT ;  /* 0x000000285e0e7c12 */ /* 0x004fe2000f8e963b */
[----:B0-----:R-:W-:Y:S01]  /*48a10*/  IMAD.U32 R101, RZ, RZ, UR44 ;  /* 0x0000002cff657e24 */ /* 0x001fe2000f8e00ff */
[----:B------:R-:W-:Y:S01]  /*48a20*/  LOP3.LUT R15, R96, UR41, R51, 0x96, !PT ;  /* 0x00000029600f7c12 */ /* 0x000fe2000f8e9633 */
[----:B------:R-:W-:Y:S01]  /*48a30*/  IMAD.U32 R94, RZ, RZ, UR45 ;  /* 0x0000002dff5e7e24 */ /* 0x000fe2000f8e00ff */
[----:B---3--:R-:W-:Y:S01]  /*48a40*/  LOP3.LUT R40, R40, UR42, R43, 0x96, !PT ;  /* 0x0000002a28287c12 */ /* 0x008fe2000f8e962b */
[----:B------:R-:W-:Y:S01]  /*48a50*/  IMAD.MOV.U32 R51, RZ, RZ, R50 ;  /* 0x000000ffff337224 */ /* 0x000fe200078e0032 */
[----:B------:R-:W-:Y:S01]  /*48a60*/  LOP3.LUT R41, R41, UR43, R42, 0x96, !PT ;  /* 0x0000002b29297c12 */ /* 0x000fe2000f8e962a */
[----:B------:R-:W-:-:S02]  /*48a70*/  IMAD.MOV.U32 R82, RZ, RZ, R49 ;  /* 0x000000ffff527224 */ /* 0x000fc400078e0031 */
[----:B-1----:R-:W-:Y:S02]  /*48a80*/  IMAD.U32 R5, RZ, RZ, UR34 ;  /* 0x00000022ff057e24 */ /* 0x002fe4000f8e00ff */
[----:B------:R-:W-:Y:S02]  /*48a90*/  IMAD.U32 R4, RZ, RZ, UR35 ;  /* 0x00000023ff047e24 */ /* 0x000fe4000f8e00ff */
[----:B------:R-:W-:Y:S02]  /*48aa0*/  IMAD.U32 R81, RZ, RZ, UR32 ;  /* 0x00000020ff517e24 */ /* 0x000fe4000f8e00ff */
[----:B------:R-:W-:Y:S02]  /*48ab0*/  IMAD.U32 R80, RZ, RZ, UR33 ;  /* 0x00000021ff507e24 */ /* 0x000fe4000f8e00ff */
[----:B------:R-:W-:Y:S02]  /*48ac0*/  IMAD.U32 R83, RZ, RZ, UR22 ;  /* 0x00000016ff537e24 */ /* 0x000fe4000f8e00ff */
[----:B------:R-:W-:-:S02]  /*48ad0*/  IMAD.U32 R113, RZ, RZ, UR6 ;  /* 0x00000006ff717e24 */ /* 0x000fc4000f8e00ff */
        /* <DEDUP_REMOVED lines=14> */
[----:B------:R-:W-:Y:S01]  /*48bc0*/  IMAD.U32 R85, RZ, RZ, UR5 ;  /* 0x00000005ff557e24 */ /* 0x000fe2000f8e00ff */
[----:B------:R-:W-:-:S06]  /*48bd0*/  UMOV UR5, URZ ;  /* 0x000000ff00057c82 */ /* 0x000fcc0008000000 */
.L_x_256:
        /* <DEDUP_REMOVED lines=11> */
[----:B---3--:R-:W-:Y:S01]  /*48c90*/  ULEA UR18, UR18, UR16, 0x3 ;  /* 0x0000001012127291 */ /* 0x008fe2000f8e18ff */
[----:B------:R-:W0:Y:S02]  /*48ca0*/  LDCU.U8 UR24, c[0x3][UR6+0x5] ;  /* 0x00c000a0061877ac */ /* 0x000e240008000000 */
[----:B------:R-:W3:Y:S06]  /*48cb0*/  LDL.64 R54, [UR26] ;  /* 0x0000001aff367983 */ /* 0x000eec0008100a00 */
[----:B------:R-:W3:Y:S01]  /*48cc0*/  LDL.64 R52, [UR18] ;  /* 0x00000012ff347983 */ /* 0x000ee20008100a00 */
        /* <DEDUP_REMOVED lines=8> */
[----:B------:R-:W-:Y:S01]  /*48d50*/  ULEA UR26, UR26, UR16, 0x3 ;  /* 0x000000101a1a7291 */ /* 0x000fe2000f8e18ff */
[----:B------:R-:W0:Y:S01]  /*48d60*/  LDCU.U8 UR24, c[0x3][UR6+0xa] ;  /* 0x00c00140061877ac */ /* 0x000e220008000000 */
[----:B------:R-:W1:Y:S07]  /*48d70*/  LDCU.U8 UR18, c[0x3][UR6+0x8] ;  /* 0x00c00100061277ac */ /* 0x000e6e0008000000 */
[----:B------:R-:W4:Y:S02]  /*48d80*/  LDL.64 R62, [UR26] ;  /* 0x0000001aff3e7983 */ /* 0x000f240008100a00 */
[----:B------:R-:W1:Y:S01]  /*48d90*/  LDCU.U8 UR26, c[0x3][UR6+0xc] ;  /* 0x00c00180061a77ac */ /* 0x000e620008000000 */
[----:B0-----:R-:W-:-:S02]  /*48da0*/  ULEA UR24, UR24, UR16, 0x3 ;  /* 0x0000001018187291 */ /* 0x001fc4000f8e18ff */
[----:B-1----:R-:W-:Y:S01]  /*48db0*/  ULEA UR18, UR18, UR16, 0x3 ;  /* 0x0000001012127291 */ /* 0x002fe2000f8e18ff */
[----:B------:R-:W0:Y:S06]  /*48dc0*/  LDCU.U8 UR27, c[0x3][UR6+0xe] ;  /* 0x00c001c0061b77ac */ /* 0x000e2c0008000000 */
[----:B------:R-:W4:Y:S04]  /*48dd0*/  LDL.64 R66, [UR24] ;  /* 0x00000018ff427983 */ /* 0x000f280008100a00 */
[----:B------:R-:W4:Y:S01]  /*48de0*/  LDL.64 R64, [UR18] ;  /* 0x00000012ff407983 */ /* 0x000f220008100a00 */
[----:B------:R-:W1:Y:S01]  /*48df0*/  LDCU.U8 UR18, c[0x3][UR6+0x9] ;  /* 0x00c00120061277ac */ /* 0x000e620008000000 */
[----:B------:R-:W-:-:S02]  /*48e00*/  ULEA UR26, UR26, UR16, 0x3 ;  /* 0x000000101a1a7291 */ /* 0x000fc4000f8e18ff */
        /* <DEDUP_REMOVED lines=25> */
[----:B---3--:R-:W-:Y:S02]  /*48fa0*/  IADD3 R52, P2, P3, R97, R110, R52 ;  /* 0x0000006e61347210 */ /* 0x008fe40007b5e034 */
[----:B------:R-:W-:Y:S02]  /*48fb0*/  IADD3.X R43, PT, PT, R122, R85, R43, P0, P1 ;  /* 0x000000557a2b7210 */ /* 0x000fe400007e242b */
[----:B------:R-:W-:-:S02]  /*48fc0*/  IADD3 R54, P0, P1, R104, R103, R54 ;  /* 0x0000006768367210 */ /* 0x000fc4000791e036 */
[----:B------:R-:W-:Y:S02]  /*48fd0*/  IADD3.X R113, PT, PT, R99, R96, R53, P2, P3 ;  /* 0x0000006063717210 */ /* 0x000fe400017e6435 */
[----:B------:R-:W-:Y:S02]  /*48fe0*/  LOP3.LUT R42, R117, R109, RZ, 0x3c, !PT ;  /* 0x0000006d752a7212 */ /* 0x000fe400078e3cff */
[----:B------:R-:W-:Y:S02]  /*48ff0*/  LOP3.LUT R103, R118, R43, RZ, 0x3c, !PT ;  /* 0x0000002b76677212 */ /* 0x000fe400078e3cff */
[----:B------:R-:W-:Y:S02]  /*49000*/  IADD3.X R55, PT, PT, R111, R108, R55, P0, P1 ;  /* 0x0000006c6f377210 */ /* 0x000fe400007e2437 */
[----:B------:R-:W-:Y:S02]  /*49010*/  LOP3.LUT R84, R84, R113, RZ, 0x3c, !PT ;  /* 0x0000007154547212 */ /* 0x000fe400078e3cff */
[----:B------:R-:W-:-:S02]  /*49020*/  SHF.L.W.U32.HI R53, R103, 0x10, R42 ;  /* 0x0000001067357819 */ /* 0x000fc40000010e2a */
[----:B------:R-:W-:Y:S02]  /*49030*/  SHF.L.W.U32.HI R42, R42, 0x10, R103 ;  /* 0x000000102a2a7819 */ /* 0x000fe40000010e67 */
[----:B------:R-:W-:Y:S02]  /*49040*/  LOP3.LUT R96, R82, R55, RZ, 0x3c, !PT ;  /* 0x0000003752607212 */ /* 0x000fe400078e3cff */
[----:B------:R-:W-:Y:S02]  /*49050*/  LOP3.LUT R103, R83, R52, RZ, 0x3c, !PT ;  /* 0x0000003453677212 */ /* 0x000fe400078e3cff */
[----:B------:R-:W-:Y:S02]  /*49060*/  IADD3 R82, P0, PT, R81, R84, RZ ;  /* 0x0000005451527210 */ /* 0x000fe40007f1e0ff */
[----:B----4-:R-:W-:Y:S02]  /*49070*/  IADD3 R83, P2, P3, R102, R95, R56 ;  /* 0x0000005f66537210 */ /* 0x010fe40007b5e038 */
[----:B------:R-:W-:-:S02]  /*49080*/  LOP3.LUT R51, R51, R54, RZ, 0x3c, !PT ;  /* 0x0000003633337212 */ /* 0x000fc400078e3cff */
        /* <DEDUP_REMOVED lines=11> */
[----:B------:R-:W-:Y:S02]  /*49140*/  LOP3.LUT R101, R101, R83, RZ, 0x3c, !PT ;  /* 0x0000005365657212 */ /* 0x000fe400078e3cff */
[----:B------:R-:W-:Y:S02]  /*49150*/  IADD3 R81, P2, PT, R100, R94, RZ ;  /* 0x0000005e64517210 */ /* 0x000fe40007f5e0ff */
        /* <DEDUP_REMOVED lines=18> */
[----:B------:R-:W-:Y:S02]  /*49280*/  IADD3 R83, P2, P3, R83, R98, R62 ;  /* 0x0000006253537210 */ /* 0x000fe40007b5e03e */
[----:B------:R-:W-:Y:S02]  /*49290*/  IADD3 R4, P0, PT, R55, R82, RZ ;  /* 0x0000005237047210 */ /* 0x000fe40007f1e0ff */
[----:B------:R-:W-:Y:S02]  /*492a0*/  SHF.L.W.U32.HI R54, R103, 0x10, R54 ;  /* 0x0000001067367819 */ /* 0x000fe40000010e36 */
        /* <DEDUP_REMOVED lines=16> */
[----:B------:R-:W-:Y:S02]  /*493b0*/  IADD3 R95, P2, P3, R101, R109, R64 ;  /* 0x0000006d655f7210 */ /* 0x000fe40007b5e040 */
[----:B------:R-:W-:Y:S02]  /*493c0*/  SHF.L.W.U32.HI R59, R82, 0x10, R59 ;  /* 0x00000010523b7819 */ /* 0x000fe40000010e3b */
        /* <DEDUP_REMOVED lines=13> */
[----:B------:R-:W-:Y:S02]  /*494a0*/  SHF.L.W.U32.HI R82, R65, 0x1, R96 ;  /* 0x0000000141527819 */ /* 0x000fe40000010e60 */
[----:B------:R-:W-:Y:S01]  /*494b0*/  LOP3.LUT R106, R42, R57, RZ, 0x3c, !PT ;  /* 0x000000392a6a7212 */ /* 0x000fe200078e3cff */
[----:B------:R-:W-:Y:S01]  /*494c0*/  IMAD.X R81, R81, 0x1, R60, P0 ;  /* 0x0000000151517824 */ /* 0x000fe200000e063c */
[----:B------:R-:W-:Y:S02]  /*494d0*/  SHF.L.W.U32.HI R65, R96, 0x1, R65 ;  /* 0x0000000160417819 */ /* 0x000fe40000010e41 */
        /* <DEDUP_REMOVED lines=10> */
[----:B------:R-:W-:Y:S02]  /*49580*/  SHF.L.W.U32.HI R69, R43, 0x8, R68 ;  /* 0x000000082b457819 */ /* 0x000fe40000010e44 */
[----:B------:R-:W-:Y:S02]  /*49590*/  SHF.L.W.U32.HI R68, R68, 0x8, R43 ;  /* 0x0000000844447819 */ /* 0x000fe40000010e2b */
[----:B------:R-:W-:Y:S02]  /*495a0*/  IADD3.X R71, PT, PT, R66, R63, R71, P0, P1 ;  /* 0x0000003f42477210 */ /* 0x000fe400007e2447 */
[----:B------:R-:W-:Y:S02]  /*495b0*/  LOP3.LUT R67, R52, R61, RZ, 0x3c, !PT ;  /* 0x0000003d34437212 */ /* 0x000fe400078e3cff */
[----:B------:R-:W-:Y:S02]  /*495c0*/  IADD3 R107, P0, P1, R95, R68, R72 ;  /* 0x000000445f6b7210 */ /* 0x000fe4000791e048 */
[----:B------:R-:W-:-:S02]  /*495d0*/  LOP3.LUT R7, R99, R100, RZ, 0x3c, !PT ;  /* 0x0000006463077212 */ /* 0x000fc400078e3cff */
[----:B------:R-:W-:Y:S02]  /*495e0*/  LOP3.LUT R60, R97, R106, RZ, 0x3c, !PT ;  /* 0x0000006a613c7212 */ /* 0x000fe400078e3cff */
[----:B------:R-:W-:Y:S02]  /*495f0*/  LOP3.LUT R63, R54, R71, RZ, 0x3c, !PT ;  /* 0x00000047363f7212 */ /* 0x000fe400078e3cff */
[----:B------:R-:W-:Y:S02]  /*49600*/  IADD3 R114, P2, PT, R67, R114, RZ ;  /* 0x0000007243727210 */ /* 0x000fe40007f5e0ff */
[----:B------:R-:W-:Y:S02]  /*49610*/  LOP3.LUT R85, R55, R6, RZ, 0x3c, !PT ;  /* 0x0000000637557212 */ /* 0x000fe400078e3cff */
[----:B------:R-:W-:Y:S02]  /*49620*/  IADD3.X R109, PT, PT, R64, R69, R73, P0, P1 ;  /* 0x00000045406d7210 */ /* 0x000fe400007e2449 */
[----:B------:R-:W-:-:S02]  /*49630*/  SHF.L.W.U32.HI R43, R60, 0x8, R7 ;  /* 0x000000083c2b7819 */ /* 0x000fc40000010e07 */
[----:B------:R-:W-:Y:S02]  /*49640*/  SHF.L.W.U32.HI R7, R7, 0x8, R60 ;  /* 0x0000000807077819 */ /* 0x000fe40000010e3c */
[----:B------:R-:W-:Y:S01]  /*49650*/  IADD3 R60, P3, PT, R63, R4, RZ ;  /* 0x000000043f3c7210 */ /* 0x000fe20007f7e0ff */
[----:B------:R-:W-:Y:S01]  /*49660*/  IMAD.X R63, R85, 0x1, R84, P2 ;  /* 0x00000001553f7824 */ /* 0x000fe200010e0654 */
[----:B------:R-:W-:Y:S02]  /*49670*/  LOP3.LUT R67, R51, R83, RZ, 0x3c, !PT ;  /* 0x0000005333437212 */ /* 0x000fe400078e3cff */
[----:B------:R-:W-:Y:S02]  /*49680*/  LOP3.LUT R64, R107, R59, R64, 0x96, !PT ;  /* 0x0000003b6b407212 */ /* 0x000fe400078e9640 */
[----:B------:R-:W-:Y:S01]  /*49690*/  LOP3.LUT R95, R109, R56, R95, 0x96, !PT ;  /* 0x000000386d5f7212 */ /* 0x000fe200078e965f */
[----:B------:R-:W-:Y:S01]  /*496a0*/  IMAD.X R59, R67, 0x1, R80, P3 ;  /* 0x00000001433b7824 */ /* 0x000fe200018e0650 */
[----:B------:R-:W-:-:S02]  /*496b0*/  LOP3.LUT R73, R65, R114, RZ, 0x3c, !PT ;  /* 0x0000007241497212 */ /* 0x000fc400078e3cff */
[----:B------:R-:W-:Y:S02]  /*496c0*/  SHF.L.W.U32.HI R101, R64, 0x10, R95 ;  /* 0x0000001040657819 */ /* 0x000fe40000010e5f */
[----:B------:R-:W-:Y:S02]  /*496d0*/  LOP3.LUT R82, R82, R63, RZ, 0x3c, !PT ;  /* 0x0000003f52527212 */ /* 0x000fe400078e3cff */
[----:B------:R-:W-:Y:S02]  /*496e0*/  LOP3.LUT R56, R5, R60, RZ, 0x3c, !PT ;  /* 0x0000003c05387212 */ /* 0x000fe400078e3cff */
[----:B------:R-:W-:Y:S02]  /*496f0*/  SHF.L.W.U32.HI R94, R95, 0x10, R64 ;  /* 0x000000105f5e7819 */ /* 0x000fe40000010e40 */
[----:B------:R-:W-:Y:S02]  /*49700*/  IADD3 R5, P0, PT, R101, R62, RZ ;  /* 0x0000003e65057210 */ /* 0x000fe40007f1e0ff */
[----:B------:R-:W-:-:S02]  /*49710*/  SHF.L.W.U32.HI R65, R82, 0x8, R73 ;  /* 0x0000000852417819 */ /* 0x000fc40000010e49 */
[----:B------:R-:W-:Y:S02]  /*49720*/  IADD3 R110, P1, P2, R57, R7, R74 ;  /* 0x00000007396e7210 */ /* 0x000fe40007a3e04a */
        /* <DEDUP_REMOVED lines=13> */
[----:B------:R-:W-:Y:S02]  /*49800*/  SHF.L.W.U32.HI R113, R42, 0x10, R53 ;  /* 0x000000102a717819 */ /* 0x000fe40000010e35 */
[----:B------:R-:W-:Y:S02]  /*49810*/  LOP3.LUT R52, R103, R52, R61, 0x96, !PT ;  /* 0x0000003467347212 */ /* 0x000fe400078e963d */
[----:B------:R-:W-:Y:S02]  /*49820*/  LOP3.LUT R55, R108, R55, R6, 0x96, !PT ;  /* 0x000000376c377212 */ /* 0x000fe400078e9606 */
[----:B------:R-:W-:Y:S02]  /*49830*/  LOP3.LUT R54, R95, R54, R71, 0x96, !PT ;  /* 0x000000365f367212 */ /* 0x000fe400078e9647 */
[----:B------:R-:W-:-:S02]  /*49840*/  LOP3.LUT R53, R98, R51, R83, 0x96, !PT ;  /* 0x0000003362357212 */ /* 0x000fc400078e9653 */
        /* <DEDUP_REMOVED lines=29> */
[----:B------:R-:W-:Y:S01]  /*49a20*/  LOP3.LUT R91, R91, R114, R107, 0x96, !PT ;  /* 0x000000725b5b7212 */ /* 0x000fe200078e966b */
[----:B------:R-:W-:Y:S01]  /*49a30*/  STL.128 [R1+0x50], RZ ;  /* 0x000050ff01007387 */ /* 0x000fe20000100c00 */
[----:B------:R-:W-:Y:S01]  /*49a40*/  LOP3.LUT R10, R10, R5, R103, 0x96, !PT ;  /* 0x000000050a0a7212 */ /* 0x000fe200078e9667 */
[----:B------:R-:W0:Y:S01]  /*49a50*/  LDCU.64 UR26, c[0x3][0x38] ;  /* 0x00c00700ff1a77ac */ /* 0x000e220008000a00 */
[----:B------:R-:W-:Y:S01]  /*49a60*/  LOP3.LUT R11, R11, R4, R108, 0x96, !PT ;  /* 0x000000040b0b7212 */ /* 0x000fe200078e966c */
[----:B------:R-:W-:Y:S01]  /*49a70*/  IMAD.MOV.U32 R4, RZ, RZ, 0x2000 ;  /* 0x00002000ff047424 */ /* 0x000fe200078e00ff */
[----:B------:R-:W-:Y:S01]  /*49a80*/  LOP3.LUT R6, R89, R116, R109, 0x96, !PT ;  /* 0x0000007459067212 */ /* 0x000fe200078e966d */
[----:B------:R-:W-:Y:S01]  /*49a90*/  IMAD.MOV.U32 R5, RZ, RZ, R91 ;  /* 0x000000ffff057224 */ /* 0x000fe200078e005b */
[----:B------:R-:W-:Y:S01]  /*49aa0*/  LOP3.LUT R7, R8, R81, R110, 0x96, !PT ;  /* 0x0000005108077212 */ /* 0x000fe200078e966e */
[----:B------:R-:W-:Y:S01]  /*49ab0*/  STL.128 [R1+0x60], RZ ;  /* 0x000060ff01007387 */ /* 0x000fe20000100c00 */
[----:B------:R-:W-:Y:S01]  /*49ac0*/  LOP3.LUT R9, R9, R80, R96, 0x96, !PT ;  /* 0x0000005009097212 */ /* 0x000fe200078e9660 */
[----:B------:R-:W1:Y:S01]  /*49ad0*/  LDCU.64 UR36, c[0x3][0x18] ;  /* 0x00c00300ff2477ac */ /* 0x000e620008000a00 */
[----:B------:R-:W-:Y:S01]  /*49ae0*/  LOP3.LUT R12, R12, R100, R95, 0x96, !PT ;  /* 0x000000640c0c7212 */ /* 0x000fe200078e965f */
[----:B------:R-:W-:Y:S01]  /*49af0*/  STL.128 [R1+0x70], RZ ;  /* 0x000070ff01007387 */ /* 0x000fe20000100c00 */
[----:B------:R-:W-:Y:S01]  /*49b00*/  LOP3.LUT R106, R13, R106, R98, 0x96, !PT ;  /* 0x0000006a0d6a7212 */ /* 0x000fe200078e9662 */
[----:B------:R-:W2:Y:S01]  /*49b10*/  LDCU UR6, c[0x3][0x24] ;  /* 0x00c00480ff0677ac */ /* 0x000ea20008000800 */
[----:B------:R-:W-:Y:S01]  /*49b20*/  LOP3.LUT R85, R90, R85, R112, 0x96, !PT ;  /* 0x000000555a557212 */ /* 0x000fe200078e9670 */
[----:B------:R3:W-:Y:S01]  /*49b30*/  STL.128 [R1], R4 ;  /* 0x0000000401007387 */ /* 0x0007e20000100c00 */
[----:B------:R-:W-:Y:S01]  /*49b40*/  LOP3.LUT R113, R88, R113, R115, 0x96, !PT ;  /* 0x0000007158717212 */ /* 0x000fe200078e9673 */
[----:B------:R-:W-:Y:S01]  /*49b50*/  ULOP3.LUT UR5, UR20, 0x44, URZ, 0x3c, !UPT ;  /* 0x0000004414057892 */ /* 0x000fe2000f8e3cff */
[----:B------:R-:W-:Y:S01]  /*49b60*/  LOP3.LUT R14, R14, R83, R97, 0x96, !PT ;  /* 0x000000530e0e7212 */ /* 0x000fe200078e9661 */
[----:B------:R-:W-:Y:S01]  /*49b70*/  IMAD.U32 R13, RZ, RZ, UR23 ;  /* 0x00000017ff0d7e24 */ /* 0x000fe2000f8e00ff */
[----:B------:R-:W-:-:S02]  /*49b80*/  LOP3.LUT R15, R15, R84, R99, 0x96, !PT ;  /* 0x000000540f0f7212 */ /* 0x000fc400078e9663 */
[----:B------:R-:W-:Y:S02]  /*49b90*/  LOP3.LUT R92, R92, R51, R104, 0x96, !PT ;  /* 0x000000335c5c7212 */ /* 0x000fe400078e9668 */
[----:B------:R-:W-:Y:S01]  /*49ba0*/  LOP3.LUT R93, R93, R82, R111, 0x96, !PT ;  /* 0x000000525d5d7212 */ /* 0x000fe200078e966f */
[----:B------:R-:W-:Y:S01]  /*49bb0*/  IMAD.U32 R82, RZ, RZ, UR5 ;  /* 0x00000005ff527e24 */ /* 0x000fe2000f8e00ff */
[----:B------:R-:W-:Y:S01]  /*49bc0*/  LOP3.LUT R40, R40, R101, R102, 0x96, !PT ;  /* 0x0000006528287212 */ /* 0x000fe200078e9666 */
[----:B-1----:R-:W-:Y:S01]  /*49bd0*/  IMAD.U32 R78, RZ, RZ, UR37 ;  /* 0x00000025ff4e7e24 */ /* 0x002fe2000f8e00ff */
[----:B------:R-:W-:Y:S01]  /*49be0*/  LOP3.LUT R8, R41, R94, R105, 0x96, !PT ;  /* 0x0000005e29087212 */ /* 0x000fe200078e9669 */
[----:B------:R-:W-:Y:S01]  /*49bf0*/  UMOV UR5, URZ ;  /* 0x000000ff00057c82 */ /* 0x000fe20008000000 */
[----:B---3--:R-:W-:Y:S02]  /*49c00*/  IMAD.MOV.U32 R4, RZ, RZ, R9 ;  /* 0x000000ffff047224 */ /* 0x008fe400078e0009 */
[----:B------:R-:W-:-:S02]  /*49c10*/  IMAD.MOV.U32 R5, RZ, RZ, R10 ;  /* 0x000000ffff057224 */ /* 0x000fc400078e000a */
[----:B------:R-:W-:Y:S01]  /*49c20*/  IMAD.MOV.U32 R6, RZ, RZ, R11 ;  /* 0x000000ffff067224 */ /* 0x000fe200078e000b */
[----:B------:R-:W-:Y:S01]  /*49c30*/  CS2R R10, SRZ ;  /* 0x00000000000a7805 */ /* 0x000fe2000001ff00 */
[----:B------:R-:W-:Y:S02]  /*49c40*/  IMAD.MOV.U32 R7, RZ, RZ, R12 ;  /* 0x000000ffff077224 */ /* 0x000fe400078e000c */
[----:B------:R-:W-:Y:S02]  /*49c50*/  IMAD.MOV.U32 R9, RZ, RZ, RZ ;  /* 0x000000ffff097224 */ /* 0x000fe400078e00ff */
[----:B------:R-:W-:Y:S01]  /*49c60*/  IMAD.U32 R12, RZ, RZ, UR22 ;  /* 0x00000016ff0c7e24 */ /* 0x000fe2000f8e00ff */
[----:B------:R1:W-:Y:S01]  /*49c70*/  STL.128 [R1+0x10], R4 ;  /* 0x0000100401007387 */ /* 0x0003e20000100c00 */
[----:B--2---:R-:W-:-:S03]  /*49c80*/  IMAD.U32 R83, RZ, RZ, UR6 ;  /* 0x00000006ff537e24 */ /* 0x004fc6000f8e00ff */
[----:B------:R0:W-:Y:S01]  /*49c90*/  STL.128 [R1+0x40], R8 ;  /* 0x0000400801007387 */ /* 0x0001e20000100c00 */
[----:B-1----:R-:W-:Y:S02]  /*49ca0*/  IMAD.MOV.U32 R4, RZ, RZ, R106 ;  /* 0x000000ffff047224 */ /* 0x002fe400078e006a */
[----:B------:R-:W-:Y:S02]  /*49cb0*/  IMAD.MOV.U32 R5, RZ, RZ, R85 ;  /* 0x000000ffff057224 */ /* 0x000fe400078e0055 */
[----:B------:R-:W-:Y:S02]  /*49cc0*/  IMAD.MOV.U32 R6, RZ, RZ, R113 ;  /* 0x000000ffff067224 */ /* 0x000fe400078e0071 */
[----:B------:R-:W-:Y:S02]  /*49cd0*/  IMAD.MOV.U32 R7, RZ, RZ, R14 ;  /* 0x000000ffff077224 */ /* 0x000fe400078e000e */
[----:B------:R-:W-:Y:S02]  /*49ce0*/  IMAD.U32 R14, RZ, RZ, UR34 ;  /* 0x00000022ff0e7e24 */ /* 0x000fe4000f8e00ff */
[----:B0-----:R-:W-:Y:S01]  /*49cf0*/  IMAD.U32 R11, RZ, RZ, UR26 ;  /* 0x0000001aff0b7e24 */ /* 0x001fe2000f8e00ff */
[----:B------:R0:W-:Y:S01]  /*49d00*/  STL.128 [R1+0x20], R4 ;  /* 0x0000200401007387 */ /* 0x0001e20000100c00 */
[----:B------:R-:W-:-:S02]  /*49d10*/  IMAD.U32 R9, RZ, RZ, UR27 ;  /* 0x0000001bff097e24 */ /* 0x000fc4000f8e00ff */
[----:B0-----:R-:W-:Y:S02]  /*49d20*/  IMAD.MOV.U32 R4, RZ, RZ, R15 ;  /* 0x000000ffff047224 */ /* 0x001fe400078e000f */
[----:B------:R-:W-:Y:S02]  /*49d30*/  IMAD.MOV.U32 R5, RZ, RZ, R92 ;  /* 0x000000ffff057224 */ /* 0x000fe400078e005c */
[----:B------:R-:W-:Y:S02]  /*49d40*/  IMAD.MOV.U32 R6, RZ, RZ, R93 ;  /* 0x000000ffff067224 */ /* 0x000fe400078e005d */
[----:B------:R-:W-:Y:S02]  /*49d50*/  IMAD.MOV.U32 R7, RZ, RZ, R40 ;  /* 0x000000ffff077224 */ /* 0x000fe400078e0028 */
[----:B------:R-:W-:-:S03]  /*49d60*/  IMAD.U32 R15, RZ, RZ, UR35 ;  /* 0x00000023ff0f7e24 */ /* 0x000fc6000f8e00ff */
[----:B------:R0:W-:Y:S02]  /*49d70*/  STL.128 [R1+0x30], R4 ;  /* 0x0000300401007387 */ /* 0x0001e40000100c00 */
[----:B0-----:R-:W-:Y:S02]  /*49d80*/  IMAD.U32 R4, RZ, RZ, UR32 ;  /* 0x00000020ff047e24 */ /* 0x001fe4000f8e00ff */
[----:B------:R-:W-:Y:S02]  /*49d90*/  IMAD.U32 R5, RZ, RZ, UR33 ;  /* 0x00000021ff057e24 */ /* 0x000fe4000f8e00ff */
[----:B------:R-:W-:-:S07]  /*49da0*/  IMAD.U32 R6, RZ, RZ, UR36 ;  /* 0x00000024ff067e24 */ /* 0x000fce000f8e00ff */
.L_x_257:
        /* <DEDUP_REMOVED lines=11> */
[----:B---3--:R-:W-:-:S03]  /*49e60*/  ULEA UR18, UR18, UR16, 0x3 ;  /* 0x0000001012127291 */ /* 0x008fc6000f8e18ff */
[----:B------:R-:W3:Y:S06]  /*49e70*/  LDL.64 R74, [UR23] ;  /* 0x00000017ff4a7983 */ /* 0x000eec0008100a00 */
[----:B------:R-:W3:Y:S01]  /*49e80*/  LDL.64 R76, [UR18] ;  /* 0x00000012ff4c7983 */ /* 0x000ee20008100a00 */
[----:B----4-:R-:W-:Y:S01]  /*49e90*/  ULEA UR24, UR24, UR16, 0x3 ;  /* 0x0000001018187291 */ /* 0x010fe2000f8e18ff */
[----:B------:R-:W0:Y:S01]  /*49ea0*/  LDCU.U8 UR18, c[0x3][UR6+0x3] ;  /* 0x00c00060061277ac */ /* 0x000e220008000000 */
[----:B------:R-:W1:Y:S07]  /*49eb0*/  LDCU.U8 UR22, c[0x3][UR6+0x5] ;  /* 0x00c000a0061677ac */ /* 0x000e6e0008000000 */
        /* <DEDUP_REMOVED lines=20> */
[----:B-1----:R-:W-:-:S03]  /*4a000*/  ULEA UR18, UR18, UR16, 0x3 ;  /* 0x0000001012127291 */ /* 0x002fc6000f8e18ff */
[----:B------:R-:W4:Y:S01]  /*4a010*/  LDL.64 R62, [UR24] ;  /* 0x00000018ff3e7983 */ /* 0x000f220008100a00 */
[----:B------:R-:W0:Y:S01]  /*4a020*/  LDCU.U8 UR22, c[0x3][UR6+0xb] ;  /* 0x00c00160061677ac */ /* 0x000e220008000000 */
[----:B------:R-:W1:Y:S04]  /*4a030*/  LDCU.U8 UR23, c[0x3][UR6+0xd] ;  /* 0x00c001a0061777ac */ /* 0x000e680008000000 */
[----:B------:R-:W4:Y:S01]  /*4a040*/  LDL.64 R52, [UR18] ;  /* 0x00000012ff347983 */ /* 0x000f220008100a00 */
[----:B------:R-:W1:Y:S01]  /*4a050*/  LDCU.U8 UR6, c[0x3][UR6+0xf] ;  /* 0x00c001e0060677ac */ /* 0x000e620008000000 */
[----:B0-----:R-:W-:Y:S02]  /*4a060*/  ULEA UR22, UR22, UR16, 0x3 ;  /* 0x0000001016167291 */ /* 0x001fe4000f8e18ff */
[----:B-1----:R-:W-:-:S02]  /*4a070*/  ULEA UR23, UR23, UR16, 0x3 ;  /* 0x0000001017177291 */ /* 0x002fc4000f8e18ff */
[----:B------:R-:W-:-:S05]  /*4a080*/  ULEA UR6, UR6, UR16, 0x3 ;  /* 0x0000001006067291 */ /* 0x000fca000f8e18ff */
[----:B------:R-:W4:Y:S04]  /*4a090*/  LDL.64 R64, [UR22] ;  /* 0x00000016ff407983 */ /* 0x000f280008100a00 */
        /* <DEDUP_REMOVED lines=15> */
[----:B------:R-:W-:-:S02]  /*4a190*/  IADD3.X R83, PT, PT, R13, R5, R77, P2, P3 ;  /* 0x000000050d537210 */ /* 0x000fc400017e644d */
[----:B------:R-:W-:Y:S02]  /*4a1a0*/  IADD3 R77, P0, P1, R45, R14, R74 ;  /* 0x0000000e2d4d7210 */ /* 0x000fe4000791e04a */
[----:B------:R-:W-:Y:S02]  /*4a1b0*/  LOP3.LUT R10, R24, R83, RZ, 0x3c, !PT ;  /* 0x00000053180a7212 */ /* 0x000fe400078e3cff */
[----:B------:R-:W-:Y:S02]  /*4a1c0*/  IADD3.X R74, PT, PT, R46, R15, R75, P0, P1 ;  /* 0x0000000f2e4a7210 */ /* 0x000fe400007e244b */
[----:B------:R-:W-:Y:S02]  /*4a1d0*/  LOP3.LUT R81, R3, R48, RZ, 0x3c, !PT ;  /* 0x0000003003517212 */ /* 0x000fe400078e3cff */
[----:B------:R-:W-:Y:S02]  /*4a1e0*/  LOP3.LUT R4, R49, R74, RZ, 0x3c, !PT ;  /* 0x0000004a31047212 */ /* 0x000fe400078e3cff */
[----:B------:R-:W-:-:S02]  /*4a1f0*/  IADD3 R75, P0, PT, R37, R10, RZ ;  /* 0x0000000a254b7210 */ /* 0x000fc40007f1e0ff */
[----:B----4-:R-:W-:Y:S02]  /*4a200*/  IADD3 R49, P2, P3, R11, R6, R70 ;  /* 0x000000060b317210 */ /* 0x010fe40007b5e046 */
[----:B------:R-:W-:Y:S01]  /*4a210*/  LOP3.LUT R3, R50, R77, RZ, 0x3c, !PT ;  /* 0x0000004d32037212 */ /* 0x000fe200078e3cff */
[----:B------:R-:W-:Y:S01]  /*4a220*/  IMAD.X R6, R38, 0x1, R81, P0 ;  /* 0x0000000126067824 */ /* 0x000fe200000e0651 */
[----:B------:R-:W-:Y:S02]  /*4a230*/  IADD3 R24, P1, PT, R35, R4, RZ ;  /* 0x0000000423187210 */ /* 0x000fe40007f3e0ff */
[----:B------:R-:W-:Y:S02]  /*4a240*/  LOP3.LUT R8, R8, R79, RZ, 0x3c, !PT ;  /* 0x0000004f08087212 */ /* 0x000fe400078e3cff */
[----:B------:R-:W-:Y:S01]  /*4a250*/  LOP3.LUT R5, R7, R73, RZ, 0x3c, !PT ;  /* 0x0000004907057212 */ /* 0x000fe200078e3cff */
[----:B------:R-:W-:Y:S01]  /*4a260*/  IMAD.X R36, R36, 0x1, R3, P1 ;  /* 0x0000000124247824 */ /* 0x000fe200008e0603 */
[----:B------:R-:W-:-:S02]  /*4a270*/  IADD3.X R71, PT, PT, R9, R78, R71, P2, P3 ;  /* 0x0000004e09477210 */ /* 0x000fc400017e6447 */
[----:B------:R-:W-:Y:S02]  /*4a280*/  LOP3.LUT R12, R12, R75, RZ, 0x3c, !PT ;  /* 0x0000004b0c0c7212 */ /* 0x000fe400078e3cff */
[----:B------:R-:W-:Y:S02]  /*4a290*/  LOP3.LUT R13, R13, R6, RZ, 0x3c, !PT ;  /* 0x000000060d0d7212 */ /* 0x000fe400078e3cff */
[----:B------:R-:W-:Y:S02]  /*4a2a0*/  SHF.L.W.U32.HI R7, R5, 0x10, R8 ;  /* 0x0000001005077819 */ /* 0x000fe40000010e08 */
[----:B------:R-:W-:Y:S02]  /*4a2b0*/  LOP3.LUT R2, R2, R71, RZ, 0x3c, !PT ;  /* 0x0000004702027212 */ /* 0x000fe400078e3cff */
[----:B------:R-:W-:Y:S02]  /*4a2c0*/  SHF.L.W.U32.HI R8, R8, 0x10, R5 ;  /* 0x0000001008087819 */ /* 0x000fe40000010e05 */
        /* <DEDUP_REMOVED lines=25> */
[----:B------:R-:W-:-:S02]  /*4a460*/  IADD3 R48, P0, PT, R10, R75, RZ ;  /* 0x0000004b0a307210 */ /* 0x000fc40007f1e0ff */
[----:B------:R-:W-:Y:S02]  /*4a470*/  SHF.L.W.U32.HI R37, R0, 0x8, R37 ;  /* 0x0000000800257819 */ /* 0x000fe40000010e25 */
[----:B------:R-:W-:Y:S01]  /*4a480*/  IADD3 R14, P2, P3, R49, R45, R54 ;  /* 0x0000002d310e7210 */ /* 0x000fe20007b5e036 */
[----:B------:R-:W-:Y:S02]  /*4a490*/  IMAD.X R36, R9, 0x1, R36, P1 ;  /* 0x0000000109247824 */ /* 0x000fe400008e0624 */
[----:B------:R-:W-:Y:S01]  /*4a4a0*/  IMAD.X R66, R11, 0x1, R6, P0 ;  /* 0x000000010b427824 */ /* 0x000fe200000e0606 */
        /* <DEDUP_REMOVED lines=10> */
[----:B------:R-:W-:Y:S02]  /*4a550*/  SHF.L.W.U32.HI R4, R49, 0x10, R6 ;  /* 0x0000001031047819 */ /* 0x000fe40000010e06 */
[----:B------:R-:W-:Y:S02]  /*4a560*/  SHF.L.W.U32.HI R2, R5, 0x1, R2 ;  /* 0x0000000105027819 */ /* 0x000fe40000010e02 */
[----:B------:R-:W-:Y:S02]  /*4a570*/  SHF.L.W.U32.HI R49, R6, 0x10, R49 ;  /* 0x0000001006317819 */ /* 0x000fe40000010e31 */
[----:B------:R-:W-:Y:S02]  /*4a580*/  IADD3 R5, P1, PT, R4, R12, RZ ;  /* 0x0000000c04057210 */ /* 0x000fe40007f3e0ff */
[----:B------:R-:W-:-:S02]  /*4a590*/  IADD3 R79, P2, P3, R2, R79, R58 ;  /* 0x0000004f024f7210 */ /* 0x000fc40007b5e03a */
[----:B------:R-:W-:Y:S01]  /*4a5a0*/  IADD3 R67, P0, PT, R8, R51, RZ ;  /* 0x0000003308437210 */ /* 0x000fe20007f1e0ff */
[----:B------:R-:W-:Y:S01]  /*4a5b0*/  IMAD.X R12, R49, 0x1, R34, P1 ;  /* 0x00000001310c7824 */ /* 0x000fe200008e0622 */
[----:B------:R-:W-:Y:S02]  /*4a5c0*/  IADD3.X R58, PT, PT, R0, R73, R59, P2, P3 ;  /* 0x00000049003a7210 */ /* 0x000fe400017e643b */
[----:B------:R-:W-:Y:S01]  /*4a5d0*/  IADD3 R13, P4, P5, R35, R50, R56 ;  /* 0x00000032230d7210 */ /* 0x000fe20007d9e038 */
[----:B------:R-:W-:Y:S01]  /*4a5e0*/  IMAD.X R59, R7, 0x1, R44, P0 ;  /* 0x00000001073b7824 */ /* 0x000fe200000e062c */
[----:B------:R-:W-:Y:S02]  /*4a5f0*/  LOP3.LUT R51, R49, R58, RZ, 0x3c, !PT ;  /* 0x0000003a31337212 */ /* 0x000fe400078e3cff */
[----:B------:R-:W-:Y:S02]  /*4a600*/  LOP3.LUT R45, R45, R5, RZ, 0x3c, !PT ;  /* 0x000000052d2d7212 */ /* 0x000fe400078e3cff */
[----:B------:R-:W-:-:S02]  /*4a610*/  LOP3.LUT R6, R37, R12, RZ, 0x3c, !PT ;  /* 0x0000000c25067212 */ /* 0x000fc400078e3cff */
[----:B------:R-:W-:Y:S02]  /*4a620*/  IADD3.X R56, PT, PT, R25, R46, R57, P4, P5 ;  /* 0x0000002e19387210 */ /* 0x000fe400027ea439 */
[----:B------:R-:W-:Y:S02]  /*4a630*/  LOP3.LUT R44, R39, R59, RZ, 0x3c, !PT ;  /* 0x0000003b272c7212 */ /* 0x000fe400078e3cff */
[----:B------:R-:W-:Y:S02]  /*4a640*/  IADD3 R51, P0, PT, R51, R24, RZ ;  /* 0x0000001833337210 */ /* 0x000fe40007f1e0ff */
[----:B------:R-:W-:Y:S02]  /*4a650*/  LOP3.LUT R57, R4, R79, RZ, 0x3c, !PT ;  /* 0x0000004f04397212 */ /* 0x000fe400078e3cff */
[----:B------:R-:W-:Y:S02]  /*4a660*/  SHF.L.W.U32.HI R39, R6, 0x1, R45 ;  /* 0x0000000106277819 */ /* 0x000fe40000010e2d */
[----:B------:R-:W-:Y:S01]  /*4a670*/  LOP3.LUT R34, R7, R56, RZ, 0x3c, !PT ;  /* 0x0000003807227212 */ /* 0x000fe200078e3cff */
[----:B------:R-:W-:Y:S01]  /*4a680*/  IMAD.X R57, R57, 0x1, R36, P0 ;  /* 0x0000000139397824 */ /* 0x000fe200000e0624 */
[----:B------:R-:W-:-:S02]  /*4a690*/  LOP3.LUT R15, R47, R67, RZ, 0x3c, !PT ;  /* 0x000000432f0f7212 */ /* 0x000fc400078e3cff */
[----:B------:R-:W-:Y:S02]  /*4a6a0*/  SHF.L.W.U32.HI R37, R45, 0x1, R6 ;  /* 0x000000012d257819 */ /* 0x000fe40000010e06 */
[----:B------:R-:W-:Y:S02]  /*4a6b0*/  IADD3 R55, P2, P3, R39, R38, R42 ;  /* 0x0000002627377210 */ /* 0x000fe40007b5e02a */
[----:B------:R-:W-:Y:S02]  /*4a6c0*/  IADD3 R34, P1, PT, R34, R5, RZ ;  /* 0x0000000522227210 */ /* 0x000fe40007f3e0ff */
[----:B------:R-:W-:Y:S02]  /*4a6d0*/  LOP3.LUT R50, R8, R13, RZ, 0x3c, !PT ;  /* 0x0000000d08327212 */ /* 0x000fe400078e3cff */
[----:B------:R-:W-:Y:S02]  /*4a6e0*/  SHF.L.W.U32.HI R5, R15, 0x1, R44 ;  /* 0x000000010f057819 */ /* 0x000fe40000010e2c */
[----:B------:R-:W-:-:S02]  /*4a6f0*/  SHF.L.W.U32.HI R15, R44, 0x1, R15 ;  /* 0x000000012c0f7819 */ /* 0x000fc40000010e0f */
[----:B------:R-:W-:Y:S02]  /*4a700*/  IADD3.X R24, PT, PT, R37, R68, R43, P2, P3 ;  /* 0x0000004425187210 */ /* 0x000fe400017e642b */
[----:B------:R-:W-:Y:S02]  /*4a710*/  LOP3.LUT R2, R2, R51, RZ, 0x3c, !PT ;  /* 0x0000003302027212 */ /* 0x000fe400078e3cff */
[----:B------:R-:W-:Y:S01]  /*4a720*/  LOP3.LUT R43, R0, R57, RZ, 0x3c, !PT ;  /* 0x00000039002b7212 */ /* 0x000fe200078e3cff */
[----:B------:R-:W-:Y:S01]  /*4a730*/  IMAD.X R50, R50, 0x1, R12, P1 ;  /* 0x0000000132327824 */ /* 0x000fe200008e060c */
[----:B------:R-:W-:Y:S02]  /*4a740*/  IADD3 R45, P0, P1, R15, R14, R62 ;  /* 0x0000000e0f2d7210 */ /* 0x000fe4000791e03e */
[----:B------:R-:W-:Y:S02]  /*4a750*/  SHF.L.W.U32.HI R6, R2, 0x8, R43 ;  /* 0x0000000802067819 */ /* 0x000fe40000010e2b */
[----:B------:R-:W-:-:S02]  /*4a760*/  LOP3.LUT R46, R11, R24, RZ, 0x3c, !PT ;  /* 0x000000180b2e7212 */ /* 0x000fc400078e3cff */
[----:B------:R-:W-:Y:S02]  /*4a770*/  LOP3.LUT R38, R25, R50, RZ, 0x3c, !PT ;  /* 0x0000003219267212 */ /* 0x000fe400078e3cff */
[----:B------:R-:W-:Y:S02]  /*4a780*/  IADD3.X R62, PT, PT, R5, R54, R63, P0, P1 ;  /* 0x00000036053e7210 */ /* 0x000fe400007e243f */
[----:B------:R-:W-:Y:S02]  /*4a790*/  SHF.L.W.U32.HI R25, R43, 0x8, R2 ;  /* 0x000000082b197819 */ /* 0x000fe40000010e02 */
[----:B------:R-:W-:Y:S02]  /*4a7a0*/  IADD3 R86, P0, P1, R79, R6, R52 ;  /* 0x000000064f567210 */ /* 0x000fe4000791e034 */
[----:B------:R-:W-:Y:S02]  /*4a7b0*/  LOP3.LUT R35, R35, R34, RZ, 0x3c, !PT ;  /* 0x0000002223237212 */ /* 0x000fe400078e3cff */
[----:B------:R-:W-:-:S02]  /*4a7c0*/  IADD3 R46, P2, PT, R46, R67, RZ ;  /* 0x000000432e2e7210 */ /* 0x000fc40007f5e0ff */
[----:B------:R-:W-:Y:S02]  /*4a7d0*/  LOP3.LUT R0, R10, R55, RZ, 0x3c, !PT ;  /* 0x000000370a007212 */ /* 0x000fe400078e3cff */
[----:B------:R-:W-:Y:S02]  /*4a7e0*/  IADD3.X R87, PT, PT, R58, R25, R53, P0, P1 ;  /* 0x000000193a577210 */ /* 0x000fe400007e2435 */
[----:B------:R-:W-:Y:S01]  /*4a7f0*/  SHF.L.W.U32.HI R43, R38, 0x8, R35 ;  /* 0x00000008262b7819 */ /* 0x000fe20000010e23 */
[----:B------:R-:W-:Y:S01]  /*4a800*/  IMAD.X R53, R0, 0x1, R59, P2 ;  /* 0x0000000100357824 */ /* 0x000fe200010e063b */
[----:B------:R-:W-:Y:S02]  /*4a810*/  SHF.L.W.U32.HI R38, R35, 0x8, R38 ;  /* 0x0000000823267819 */ /* 0x000fe40000010e26 */
[----:B------:R-:W-:Y:S02]  /*4a820*/  LOP3.LUT R0, R86, R49, R58, 0x96, !PT ;  /* 0x0000003156007212 */ /* 0x000fe400078e963a */
[----:B------:R-:W-:-:S02]  /*4a830*/  LOP3.LUT R35, R87, R4, R79, 0x96, !PT ;  /* 0x0000000457237212 */ /* 0x000fc400078e964f */
[----:B------:R-:W-:Y:S02]  /*4a840*/  LOP3.LUT R44, R9, R62, RZ, 0x3c, !PT ;  /* 0x0000003e092c7212 */ /* 0x000fe400078e3cff */
[----:B------:R-:W-:Y:S02]  /*4a850*/  SHF.L.W.U32.HI R2, R35, 0x10, R0 ;  /* 0x0000001023027819 */ /* 0x000fe40000010e00 */
[----:B------:R-:W-:Y:S02]  /*4a860*/  IADD3 R44, P3, PT, R44, R48, RZ ;  /* 0x000000302c2c7210 */ /* 0x000fe40007f7e0ff */
[----:B------:R-:W-:Y:S02]  /*4a870*/  LOP3.LUT R52, R3, R45, RZ, 0x3c, !PT ;  /* 0x0000002d03347212 */ /* 0x000fe400078e3cff */
[----:B------:R-:W-:Y:S02]  /*4a880*/  SHF.L.W.U32.HI R0, R0, 0x10, R35 ;  /* 0x0000001000007819 */ /* 0x000fe40000010e23 */
[----:B------:R-:W-:Y:S01]  /*4a890*/  LOP3.LUT R39, R39, R46, RZ, 0x3c, !PT ;  /* 0x0000002e27277212 */ /* 0x000fe200078e3cff */
[----:B------:R-:W-:Y:S01]  /*4a8a0*/  IMAD.X R52, R52, 0x1, R66, P3 ;  /* 0x0000000134347824 */ /* 0x000fe200018e0642 */
[----:B------:R-:W-:-:S02]  /*4a8b0*/  IADD3 R35, P0, PT, R0, R51, RZ ;  /* 0x0000003300237210 */ /* 0x000fc40007f1e0ff */
[----:B------:R-:W-:Y:S02]  /*4a8c0*/  LOP3.LUT R42, R37, R53, RZ, 0x3c, !PT ;  /* 0x00000035252a7212 */ /* 0x000fe400078e3cff */
[----:B------:R-:W-:Y:S01]  /*4a8d0*/  IADD3 R4, P1, P2, R13, R38, R64 ;  /* 0x000000260d047210 */ /* 0x000fe20007a3e040 */
[----:B------:R-:W-:Y:S01]  /*4a8e0*/  IMAD.X R36, R2, 0x1, R57, P0 ;  /* 0x0000000102247824 */ /* 0x000fe200000e0639 */
[----:B------:R-:W-:Y:S02]  /*4a8f0*/  SHF.L.W.U32.HI R47, R42, 0x8, R39 ;  /* 0x000000082a2f7819 */ /* 0x000fe40000010e27 */
[----:B------:R-:W-:Y:S02]  /*4a900*/  LOP3.LUT R15, R15, R44, RZ, 0x3c, !PT ;  /* 0x0000002c0f0f7212 */ /* 0x000fe400078e3cff */
[----:B------:R-:W-:Y:S02]  /*4a910*/  LOP3.LUT R48, R5, R52, RZ, 0x3c, !PT ;  /* 0x0000003405307212 */ /* 0x000fe400078e3cff */
[----:B------:R-:W-:-:S02]  /*4a920*/  SHF.L.W.U32.HI R42, R39, 0x8, R42 ;  /* 0x00000008272a7819 */ /* 0x000fc40000010e2a */
[----:B------:R-:W-:Y:S02]  /*4a930*/  IADD3.X R5, PT, PT, R56, R43, R65, P1, P2 ;  /* 0x0000002b38057210 */ /* 0x000fe40000fe4441 */
[----:B------:R-:W-:Y:S02]  /*4a940*/  SHF.L.W.U32.HI R51, R48, 0x8, R15 ;  /* 0x0000000830337819 */ /* 0x000fe40000010e0f */
[----:B------:R-:W-:Y:S02]  /*4a950*/  LOP3.LUT R6, R6, R35, RZ, 0x3c, !PT ;  /* 0x0000002306067212 */ /* 0x000fe400078e3cff */
[----:B------:R-:W-:Y:S02]  /*4a960*/  LOP3.LUT R25, R25, R36, RZ, 0x3c, !PT ;  /* 0x0000002419197212 */ /* 0x000fe400078e3cff */
[----:B------:R-:W-:Y:S02]  /*4a970*/  IADD3 R14, P0, P1, R55, R42, R60 ;  /* 0x0000002a370e7210 */ /* 0x000fe4000791e03c */
[----:B------:R-:W-:-:S02]  /*4a980*/  SHF.L.W.U32.HI R48, R15, 0x8, R48 ;  /* 0x000000080f307819 */ /* 0x000fc40000010e30 */
[----:B------:R-:W-:Y:S02]  /*4a990*/  LOP3.LUT R7, R4, R7, R56, 0x96, !PT ;  /* 0x0000000704077212 */ /* 0x000fe400078e9638 */
[----:B------:R-:W-:Y:S02]  /*4a9a0*/  LOP3.LUT R8, R5, R8, R13, 0x96, !PT ;  /* 0x0000000805087212 */ /* 0x000fe400078e960d */
[----:B------:R-:W-:Y:S02]  /*4a9b0*/  SHF.L.W.U32.HI R13, R6, 0x1, R25 ;  /* 0x00000001060d7819 */ /* 0x000fe40000010e19 */
[----:B------:R-:W-:Y:S02]  /*4a9c0*/  SHF.L.W.U32.HI R12, R25, 0x1, R6 ;  /* 0x00000001190c7819 */ /* 0x000fe40000010e06 */
[----:B------:R-:W-:Y:S02]  /*4a9d0*/  IADD3.X R15, PT, PT, R24, R47, R61, P0, P1 ;  /* 0x0000002f180f7210 */ /* 0x000fe400007e243d */
[----:B------:R-:W-:-:S02]  /*4a9e0*/  IADD3 R6, P0, P1, R45, R48, R40 ;  /* 0x000000302d067210 */ /* 0x000fc4000791e028 */
[----:B------:R-:W-:Y:S02]  /*4a9f0*/  SHF.L.W.U32.HI R82, R7, 0x10, R8 ;  /* 0x0000001007527819 */ /* 0x000fe40000010e08 */
[----:B------:R-:W-:Y:S02]  /*4aa00*/  IADD3.X R78, PT, PT, R62, R51, R41, P0, P1 ;  /* 0x000000333e4e7210 */ /* 0x000fe400007e2429 */
[----:B------:R-:W-:Y:S02]  /*4aa10*/  SHF.L.W.U32.HI R83, R8, 0x10, R7 ;  /* 0x0000001008537819 */ /* 0x000fe40000010e07 */
[----:B------:R-:W-:Y:S02]  /*4aa20*/  IADD3 R25, P0, PT, R82, R34, RZ ;  /* 0x0000002252197210 */ /* 0x000fe40007f1e0ff */
[----:B------:R-:W-:Y:S02]  /*4aa30*/  LOP3.LUT R11, R14, R11, R24, 0x96, !PT ;  /* 0x0000000b0e0b7212 */ /* 0x000fe400078e9618 */
[----:B------:R-:W-:-:S02]  /*4aa40*/  LOP3.LUT R10, R15, R10, R55, 0x96, !PT ;  /* 0x0000000a0f0a7212 */ /* 0x000fc400078e9637 */
[----:B------:R-:W-:Y:S02]  /*4aa50*/  LOP3.LUT R9, R6, R9, R62, 0x96, !PT ;  /* 0x0000000906097212 */ /* 0x000fe400078e963e */
[----:B------:R-:W-:Y:S01]  /*4aa60*/  LOP3.LUT R8, R78, R3, R45, 0x96, !PT ;  /* 0x000000034e087212 */ /* 0x000fe200078e962d */
[----:B------:R-:W-:Y:S01]  /*4aa70*/  IMAD.X R34, R83, 0x1, R50, P0 ;  /* 0x0000000153227824 */ /* 0x000fe200000e0632 */
[----:B------:R-:W-:Y:S02]  /*4aa80*/  SHF.L.W.U32.HI R3, R11, 0x10, R10 ;  /* 0x000000100b037819 */ /* 0x000fe40000010e0a */
[----:B------:R-:W-:Y:S01]  /*4aa90*/  SHF.L.W.U32.HI R50, R9, 0x10, R8 ;  /* 0x0000001009327819 */ /* 0x000fe20000010e08 */
[----:B------:R-:W-:Y:S01]  /*4aaa0*/  UIADD3 UR5, UPT, UPT, UR5, 0x1, URZ ;  /* 0x0000000105057890 */ /* 0x000fe2000fffe0ff */
[----:B------:R-:W-:Y:S02]  /*4aab0*/  SHF.L.W.U32.HI R24, R10, 0x10, R11 ;  /* 0x000000100a187819 */ /* 0x000fe40000010e0b */
[----:B------:R-:W-:-:S02]  /*4aac0*/  IADD3 R39, P0, PT, R3, R46, RZ ;  /* 0x0000002e03277210 */ /* 0x000fc40007f1e0ff */
[----:B------:R-:W-:Y:S02]  /*4aad0*/  LOP3.LUT R38, R38, R25, RZ, 0x3c, !PT ;  /* 0x0000001926267212 */ /* 0x000fe400078e3cff */
[----:B------:R-:W-:Y:S02]  /*4aae0*/  LOP3.LUT R43, R43, R34, RZ, 0x3c, !PT ;  /* 0x000000222b2b7212 */ /* 0x000fe400078e3cff */
[----:B------:R-:W-:Y:S02]  /*4aaf0*/  SHF.L.W.U32.HI R49, R8, 0x10, R9 ;  /* 0x0000001008317819 */ /* 0x000fe40000010e09 */
[----:B------:R-:W-:Y:S01]  /*4ab00*/  IADD3 R37, P1, PT, R50, R44, RZ ;  /* 0x0000002c32257210 */ /* 0x000fe20007f3e0ff */
[----:B------:R-:W-:Y:S01]  /*4ab10*/  IMAD.X R44, R24, 0x1, R53, P0 ;  /* 0x00000001182c7824 */ /* 0x000fe200000e0635 */
[----:B------:R-:W-:Y:S01]  /*4ab20*/  SHF.L.W.U32.HI R46, R38, 0x1, R43 ;  /* 0x00000001262e7819 */ /* 0x000fe20000010e2b */
[----:B------:R-:W-:Y:S01]  /*4ab30*/  UISETP.NE.AND UP0, UPT, UR5, 0xc, UPT ;  /* 0x0000000c0500788c */ /* 0x000fe2000bf05270 */
        /* <DEDUP_REMOVED lines=11> */
[----:B------:R-:W-:Y:S01]  /*4abf0*/  LOP3.LUT R64, R34, UR15, R78, 0x96, !PT ;  /* 0x0000000f22407c12 */ /* 0x000fe2000f8e964e */
[----:B------:R-:W0:Y:S01]  /*4ac00*/  LDCU UR5, c[0x3][0x4] ;  /* 0x00c00080ff0577ac */ /* 0x000e220008000800 */
[----:B------:R-:W-:Y:S02]  /*4ac10*/  LOP3.LUT R43, R35, UR12, R14, 0x96, !PT ;  /* 0x0000000c232b7c12 */ /* 0x000fe4000f8e960e */
[----:B------:R-:W-:Y:S01]  /*4ac20*/  LOP3.LUT R42, R36, UR13, R15, 0x96, !PT ;  /* 0x0000000d242a7c12 */ /* 0x000fe2000f8e960f */
[----:B------:R-:W-:Y:S01]  /*4ac30*/  UMOV UR6, 0x1fc0 ;  /* 0x00001fc000067882 */ /* 0x000fe20000000000 */
[----:B------:R-:W-:Y:S02]  /*4ac40*/  LOP3.LUT R51, R25, UR14, R6, 0x96, !PT ;  /* 0x0000000e19337c12 */ /* 0x000fe4000f8e9606 */
[----:B------:R-:W-:Y:S02]  /*4ac50*/  LOP3.LUT R45, R50, UR30, R45, 0x96, !PT ;  /* 0x0000001e322d7c12 */ /* 0x000fe4000f8e962d */
[----:B------:R-:W-:-:S02]  /*4ac60*/  SHF.R.U32.HI R63, RZ, 0x8, R64 ;  /* 0x00000008ff3f7819 */ /* 0x000fc40000011640 */
[--C-:B------:R-:W-:Y:S02]  /*4ac70*/  SHF.R.U32.HI R55, RZ, 0x10, R64.reuse ;  /* 0x00000010ff377819 */ /* 0x100fe40000011640 */
[--C-:B------:R-:W-:Y:S02]  /*4ac80*/  SHF.R.U32.HI R68, RZ, 0x18, R64.reuse ;  /* 0x00000018ff447819 */ /* 0x100fe40000011640 */
[C-C-:B------:R-:W-:Y:S02]  /*4ac90*/  SHF.R.U64 R56, R51.reuse, 0x8, R64.reuse ;  /* 0x0000000833387819 */ /* 0x140fe40000001240 */
[C-C-:B------:R-:W-:Y:S02]  /*4aca0*/  SHF.R.U64 R65, R51.reuse, 0x10, R64.reuse ;  /* 0x0000001033417819 */ /* 0x140fe40000001240 */
[----:B------:R-:W-:Y:S02]  /*4acb0*/  SHF.R.U64 R70, R51, 0x18, R64 ;  /* 0x0000001833467819 */ /* 0x000fe40000001240 */
[----:B------:R-:W-:-:S02]  /*4acc0*/  SHF.R.U32.HI R54, RZ, 0x8, R42 ;  /* 0x00000008ff367819 */ /* 0x000fc4000001162a */
[--C-:B------:R-:W-:Y:S02]  /*4acd0*/  SHF.R.U32.HI R67, RZ, 0x10, R42.reuse ;  /* 0x00000010ff437819 */ /* 0x100fe4000001162a */
[--C-:B------:R-:W-:Y:S02]  /*4ace0*/  SHF.R.U32.HI R72, RZ, 0x18, R42.reuse ;  /* 0x00000018ff487819 */ /* 0x100fe4000001162a */
[C-C-:B------:R-:W-:Y:S02]  /*4acf0*/  SHF.R.U64 R50, R43.reuse, 0x8, R42.reuse ;  /* 0x000000082b327819 */ /* 0x140fe4000000122a */
[C-C-:B------:R-:W-:Y:S02]  /*4ad00*/  SHF.R.U64 R69, R43.reuse, 0x10, R42.reuse ;  /* 0x000000102b457819 */ /* 0x140fe4000000122a */
[----:B------:R-:W-:Y:S02]  /*4ad10*/  SHF.R.U64 R74, R43, 0x18, R42 ;  /* 0x000000182b4a7819 */ /* 0x000fe4000000122a */
[----:B------:R-:W-:-:S02]  /*4ad20*/  LOP3.LUT R52, R37, UR38, R4, 0x96, !PT ;  /* 0x0000002625347c12 */ /* 0x000fc4000f8e9604 */
[----:B------:R-:W-:Y:S02]  /*4ad30*/  LOP3.LUT R66, R83, UR21, R48, 0x96, !PT ;  /* 0x0000001553427c12 */ /* 0x000fe4000f8e9630 */
[----:B------:R-:W-:Y:S02]  /*4ad40*/  LOP3.LUT R59, R38, UR39, R5, 0x96, !PT ;  /* 0x00000027263b7c12 */ /* 0x000fe4000f8e9605 */
[----:B------:R-:W-:Y:S02]  /*4ad50*/  LOP3.LUT R53, R3, UR40, R12, 0x96, !PT ;  /* 0x0000002803357c12 */ /* 0x000fe4000f8e960c */
[----:B------:R-:W-:Y:S01]  /*4ad60*/  LOP3.LUT R48, R24, UR41, R13, 0x96, !PT ;  /* 0x0000002918307c12 */ /* 0x000fe2000f8e960d */
[----:B------:R-:W-:Y:S01]  /*4ad70*/  IMAD.MOV.U32 R24, RZ, RZ, 0x40 ;  /* 0x00000040ff187424 */ /* 0x000fe200078e00ff */
        /* <DEDUP_REMOVED lines=12> */
[----:B------:R-:W-:Y:S02]  /*4ae40*/  LOP3.LUT R86, R39, UR25, R86, 0x96, !PT ;  /* 0x0000001927567c12 */ /* 0x000fe4000f8e9656 */
[--C-:B------:R-:W-:Y:S01]  /*4ae50*/  SHF.R.U32.HI R39, RZ, 0x8, R59.reuse ;  /* 0x00000008ff277819 */ /* 0x100fe2000001163b */
[----:B------:R-:W-:Y:S01]  /*4ae60*/  STL.128 [R1+0x2010], R4 ;  /* 0x0020100401007387 */ /* 0x000fe20000100c00 */
[----:B------:R-:W-:-:S02]  /*4ae70*/  SHF.R.U32.HI R38, RZ, 0x10, R59 ;  /* 0x00000010ff267819 */ /* 0x000fc4000001163b */
[--C-:B------:R-:W-:Y:S01]  /*4ae80*/  SHF.R.U32.HI R37, RZ, 0x18, R59.reuse ;  /* 0x00000018ff257819 */ /* 0x100fe2000001163b */
[----:B------:R1:W-:Y:S01]  /*4ae90*/  STL.128 [R1+0x10], R4 ;  /* 0x0000100401007387 */ /* 0x0003e20000100c00 */
        /* <DEDUP_REMOVED lines=11> */
[----:B------:R-:W-:Y:S02]  /*4af50*/  LOP3.LUT R60, R2, UR43, R9, 0x96, !PT ;  /* 0x0000002b023c7c12 */ /* 0x000fe4000f8e9609 */
[----:B0-----:R-:W-:Y:S02]  /*4af60*/  LOP3.LUT R58, R44, UR5, R87, 0x96, !PT ;  /* 0x000000052c3a7c12 */ /* 0x001fe4000f8e9657 */
[----:B------:R-:W-:Y:S02]  /*4af70*/  PRMT R15, R38, 0x3340, R37 ;  /* 0x00003340260f7816 */ /* 0x000fe40000000025 */
[----:B------:R-:W-:Y:S02]  /*4af80*/  PRMT R0, R59, 0x3340, R39 ;  /* 0x000033403b007816 */ /* 0x000fe40000000027 */
[----:B------:R-:W-:Y:S02]  /*4af90*/  PRMT R14, R3, 0x3340, R36 ;  /* 0x00003340030e7816 */ /* 0x000fe40000000024 */
[----:B-1----:R-:W-:-:S02]  /*4afa0*/  PRMT R5, R52, 0x3340, R41 ;  /* 0x0000334034057816 */ /* 0x002fc40000000029 */
[----:B------:R-:W-:Y:S02]  /*4afb0*/  PRMT R7, R34, 0x3340, R35 ;  /* 0x0000334022077816 */ /* 0x000fe40000000023 */
[----:B------:R-:W-:Y:S02]  /*4afc0*/  PRMT R2, R48, 0x3340, R25 ;  /* 0x0000334030027816 */ /* 0x000fe40000000019 */
[----:B------:R-:W-:Y:S02]  /*4afd0*/  PRMT R6, R61, 0x3340, R62 ;  /* 0x000033403d067816 */ /* 0x000fe4000000003e */
[----:B------:R-:W-:Y:S02]  /*4afe0*/  PRMT R9, R53, 0x3340, R40 ;  /* 0x0000334035097816 */ /* 0x000fe40000000028 */
        /* <DEDUP_REMOVED lines=13> */
[----:B------:R-:W-:-:S02]  /*4b0c0*/  LOP3.LUT R49, R86, 0x1010040, RZ, 0x3c, !PT ;  /* 0x0101004056317812 */ /* 0x000fc400078e3cff */
        /* <DEDUP_REMOVED lines=42> */
[----:B------:R0:W-:Y:S04]  /*4b370*/  STL.128 [R1+0x2030], R8 ;  /* 0x0020300801007387 */ /* 0x0001e80000100c00 */
[----:B------:R0:W-:Y:S04]  /*4b380*/  STL.128 [R1+0x30], R8 ;  /* 0x0000300801007387 */ /* 0x0001e80000100c00 */
[----:B------:R0:W-:Y:S04]  /*4b390*/  STL.128 [R1+0x2000], R12 ;  /* 0x0020000c01007387 */ /* 0x0001e80000100c00 */
[----:B------:R0:W-:Y:S02]  /*4b3a0*/  STL.128 [R1], R12 ;  /* 0x0000000c01007387 */ /* 0x0001e40000100c00 */
.L_x_265:
[----:B01234-:R-:W-:Y:S01]  /*4b3b0*/  IMAD.SHL.U32 R5, R41, 0x100, RZ ;  /* 0x0000010029057824 */ /* 0x01ffe200078e00ff */
[----:B------:R-:W0:Y:S01]  /*4b3c0*/  LDCU.64 UR14, c[0x3][0x30] ;  /* 0x00c00600ff0e77ac */ /* 0x000e220008000a00 */
[----:B------:R-:W-:Y:S01]  /*4b3d0*/  IMAD.SHL.U32 R0, R50, 0x100, RZ ;  /* 0x0000010032007824 */ /* 0x000fe200078e00ff */
[----:B------:R-:W-:Y:S01]  /*4b3e0*/  STL.128 [R1+0x40], RZ ;  /* 0x000040ff01007387 */ /* 0x000fe20000100c00 */
        /* <DEDUP_REMOVED lines=51> */
[----:B------:R-:W-:Y:S01]  /*4b720*/  LOP3.LUT R5, R5, 0xff00, RZ, 0xc0, !PT ;  /* 0x0000ff0005057812 */ /* 0x000fe200078ec0ff */
[----:B------:R-:W1:Y:S01]  /*4b730*/  LDCU.64 UR28, c[0x3][0x20] ;  /* 0x00c00400ff1c77ac */ /* 0x000e620008000a00 */
[----:B------:R-:W-:Y:S01]  /*4b740*/  LOP3.LUT R7, R7, 0xff00, RZ, 0xc0, !PT ;  /* 0x0000ff0007077812 */ /* 0x000fe200078ec0ff */
        /* <DEDUP_REMOVED lines=8> */
[----:B------:R-:W2:Y:S01]  /*4b7d0*/  LDCU.64 UR22, c[0x3][0x18] ;  /* 0x00c00300ff1677ac */ /* 0x000ea20008000a00 */
[----:B------:R-:W-:Y:S01]  /*4b7e0*/  LOP3.LUT R2, R2, 0xff00, RZ, 0xc0, !PT ;  /* 0x0000ff0002027812 */ /* 0x000fe200078ec0ff */
[----:B------:R-:W-:Y:S01]  /*4b7f0*/  IMAD.U32 R3, R77, 0x10000, RZ ;  /* 0x000100004d037824 */ /* 0x000fe200078e00ff */
[----:B------:R-:W-:Y:S01]  /*4b800*/  LOP3.LUT R7, R7, 0xff, R46, 0xf8, !PT ;  /* 0x000000ff07077812 */ /* 0x000fe200078ef82e */
[----:B------:R-:W-:Y:S01]  /*4b810*/  IMAD.SHL.U32 R38, R84, 0x1000000, RZ ;  /* 0x0100000054267824 */ /* 0x000fe200078e00ff */
[----:B------:R-:W-:Y:S01]  /*4b820*/  LOP3.LUT R43, R8, 0xff000000, R43, 0xf8, !PT ;  /* 0xff000000082b7812 */ /* 0x000fe200078ef82b */
[----:B------:R-:W-:Y:S01]  /*4b830*/  IMAD.SHL.U32 R8, R76, 0x1000000, RZ ;  /* 0x010000004c087824 */ /* 0x000fe200078e00ff */
[----:B------:R-:W-:Y:S01]  /*4b840*/  LOP3.LUT R0, R5, 0xff0000, R0, 0xf8, !PT ;  /* 0x00ff000005007812 */ /* 0x000fe200078ef800 */
[----:B------:R-:W-:Y:S01]  /*4b850*/  IMAD.U32 R10, R85, 0x10000, RZ ;  /* 0x00010000550a7824 */ /* 0x000fe200078e00ff */
[----:B------:R-:W-:Y:S01]  /*4b860*/  LOP3.LUT R53, R2, 0xff, R53, 0xf8, !PT ;  /* 0x000000ff02357812 */ /* 0x000fe200078ef835 */
[----:B------:R-:W-:Y:S01]  /*4b870*/  IMAD.SHL.U32 R2, R82, 0x100, RZ ;  /* 0x0000010052027824 */ /* 0x000fe200078e00ff */
[----:B------:R-:W-:Y:S01]  /*4b880*/  LOP3.LUT R15, R42, 0xff0000, R15, 0xf8, !PT ;  /* 0x00ff00002a0f7812 */ /* 0x000fe200078ef80f */
[----:B------:R-:W-:Y:S01]  /*4b890*/  IMAD.SHL.U32 R42, R89, 0x1000000, RZ ;  /* 0x01000000592a7824 */ /* 0x000fe200078e00ff */
[----:B------:R-:W-:Y:S01]  /*4b8a0*/  LOP3.LUT R13, R66, 0xff0000, R13, 0xf8, !PT ;  /* 0x00ff0000420d7812 */ /* 0x000fe200078ef80d */
[----:B------:R-:W3:Y:S01]  /*4b8b0*/  LDCU.64 UR12, c[0x3][0x38] ;  /* 0x00c00700ff0c77ac */ /* 0x000ee20008000a00 */
[----:B------:R-:W-:Y:S01]  /*4b8c0*/  LOP3.LUT R4, R7, 0xff0000, R4, 0xf8, !PT ;  /* 0x00ff000007047812 */ /* 0x000fe200078ef804 */
[----:B------:R-:W-:Y:S01]  /*4b8d0*/  IMAD.SHL.U32 R7, R37, 0x1000000, RZ ;  /* 0x0100000025077824 */ /* 0x000fe200078e00ff */
[----:B------:R-:W-:Y:S01]  /*4b8e0*/  LOP3.LUT R5, R87, R40, RZ, 0xfc, !PT ;  /* 0x0000002857057212 */ /* 0x000fe200078efcff */
[----:B------:R-:W-:Y:S01]  /*4b8f0*/  IMAD.SHL.U32 R40, R36, 0x1000000, RZ ;  /* 0x0100000024287824 */ /* 0x000fe200078e00ff */
[----:B------:R-:W-:Y:S01]  /*4b900*/  LOP3.LUT R39, R52, 0xff0000, R39, 0xf8, !PT ;  /* 0x00ff000034277812 */ /* 0x000fe200078ef827 */
[----:B------:R-:W-:Y:S01]  /*4b910*/  IMAD.SHL.U32 R37, R86, 0x1000000, RZ ;  /* 0x0100000056257824 */ /* 0x000fe200078e00ff */
[----:B------:R-:W-:Y:S01]  /*4b920*/  LOP3.LUT R12, R59, 0xff0000, R12, 0xf8, !PT ;  /* 0x00ff00003b0c7812 */ /* 0x000fe200078ef80c */
[----:B------:R-:W-:Y:S01]  /*4b930*/  IMAD.SHL.U32 R36, R90, 0x1000000, RZ ;  /* 0x010000005a247824 */ /* 0x000fe200078e00ff */
[----:B------:R-:W-:Y:S01]  /*4b940*/  LOP3.LUT R8, R8, R13, RZ, 0xfc, !PT ;  /* 0x0000000d08087212 */ /* 0x000fe200078efcff */
[----:B------:R-:W-:Y:S01]  /*4b950*/  IMAD.SHL.U32 R13, R62, 0x1000000, RZ ;  /* 0x010000003e0d7824 */ /* 0x000fe200078e00ff */
[----:B------:R-:W-:Y:S01]  /*4b960*/  LOP3.LUT R2, R2, 0xff00, RZ, 0xc0, !PT ;  /* 0x0000ff0002027812 */ /* 0x000fe200078ec0ff */
[----:B------:R-:W4:Y:S01]  /*4b970*/  LDCU UR5, c[0x3][URZ] ;  /* 0x00c00000ff0577ac */ /* 0x000f220008000800 */
        /* <DEDUP_REMOVED lines=9> */
[----:B------:R-:W5:Y:S01]  /*4ba10*/  LDCU.64 UR20, c[0x3][0x30] ;  /* 0x00c00600ff1477ac */ /* 0x000f620008000a00 */
[----:B------:R-:W-:Y:S01]  /*4ba20*/  LOP3.LUT R25, R64, 0xff0000, R25, 0xf8, !PT ;  /* 0x00ff000040197812 */ /* 0x000fe200078ef819 */
[----:B------:R-:W-:Y:S01]  /*4ba30*/  STL.128 [R1+0x60], RZ ;  /* 0x000060ff01007387 */ /* 0x000fe20000100c00 */
[----:B------:R-:W-:Y:S01]  /*4ba40*/  LOP3.LUT R2, R2, 0xff, R57, 0xf8, !PT ;  /* 0x000000ff02027812 */ /* 0x000fe200078ef839 */
[----:B------:R-:W5:Y:S01]  /*4ba50*/  LDCU UR25, c[0x3][0x20] ;  /* 0x00c00400ff1977ac */ /* 0x000f620008000800 */
[----:B------:R-:W-:Y:S01]  /*4ba60*/  LOP3.LUT R13, R6, 0xff000000, R13, 0xf8, !PT ;  /* 0xff000000060d7812 */ /* 0x000fe200078ef80d */
[----:B------:R-:W-:Y:S01]  /*4ba70*/  IMAD.MOV.U32 R6, RZ, RZ, R40 ;  /* 0x000000ffff067224 */ /* 0x000fe200078e0028 */
[----:B------:R-:W-:Y:S01]  /*4ba80*/  LOP3.LUT R37, R37, R4, RZ, 0xfc, !PT ;  /* 0x0000000425257212 */ /* 0x000fe200078efcff */
[----:B------:R-:W-:Y:S01]  /*4ba90*/  IMAD.MOV.U32 R4, RZ, RZ, R42 ;  /* 0x000000ffff047224 */ /* 0x000fe200078e002a */
[----:B------:R-:W-:Y:S01]  /*4baa0*/  LOP3.LUT R34, R34, R15, RZ, 0xfc, !PT ;  /* 0x0000000f22227212 */ /* 0x000fe200078efcff */
[----:B------:R-:W-:Y:S01]  /*4bab0*/  IMAD.SHL.U32 R15, R44, 0x1000000, RZ ;  /* 0x010000002c0f7824 */ /* 0x000fe200078e00ff */
[----:B------:R-:W-:Y:S01]  /*4bac0*/  LOP3.LUT R41, R14, 0xff000000, R41, 0xf8, !PT ;  /* 0xff0000000e297812 */ /* 0x000fe200078ef829 */
[----:B------:R-:W-:Y:S01]  /*4bad0*/  STL.128 [R1+0x70], RZ ;  /* 0x000070ff01007387 */ /* 0x000fe20000100c00 */
[----:B------:R-:W-:Y:S01]  /*4bae0*/  LOP3.LUT R12, R12, R25, RZ, 0xfc, !PT ;  /* 0x000000190c0c7212 */ /* 0x000fe200078efcff */
[----:B-1----:R-:W-:Y:S01]  /*4baf0*/  IMAD.U32 R14, RZ, RZ, UR29 ;  /* 0x0000001dff0e7e24 */ /* 0x002fe2000f8e00ff */
[----:B------:R-:W-:Y:S01]  /*4bb00*/  LOP3.LUT R3, R2, 0xff0000, R3, 0xf8, !PT ;  /* 0x00ff000002037812 */ /* 0x000fe200078ef803 */
[----:B------:R1:W-:Y:S01]  /*4bb10*/  STL.128 [R1], R4 ;  /* 0x0000000401007387 */ /* 0x0003e20000100c00 */
[----:B------:R-:W-:Y:S01]  /*4bb20*/  IMAD.SHL.U32 R2, R35, 0x1000000, RZ ;  /* 0x0100000023027824 */ /* 0x000fe200078e00ff */
[----:B------:R-:W-:Y:S01]  /*4bb30*/  LOP3.LUT R36, R9, 0xff000000, R36, 0xf8, !PT ;  /* 0xff00000009247812 */ /* 0x000fe200078ef824 */
[----:B--2---:R-:W-:Y:S01]  /*4bb40*/  IMAD.U32 R68, RZ, RZ, UR22 ;  /* 0x00000016ff447e24 */ /* 0x004fe2000f8e00ff */
[----:B------:R-:W-:Y:S01]  /*4bb50*/  LOP3.LUT R38, R3, 0xff000000, R38, 0xf8, !PT ;  /* 0xff00000003267812 */ /* 0x000fe200078ef826 */
[----:B------:R-:W-:Y:S01]  /*4bb60*/  IMAD.U32 R70, RZ, RZ, UR23 ;  /* 0x00000017ff467e24 */ /* 0x000fe2000f8e00ff */
[----:B------:R-:W-:Y:S01]  /*4bb70*/  LOP3.LUT R39, R39, R0, RZ, 0xfc, !PT ;  /* 0x0000000027277212 */ /* 0x000fe200078efcff */
[----:B------:R-:W-:Y:S01]  /*4bb80*/  IMAD.U32 R67, RZ, RZ, UR22 ;  /* 0x00000016ff437e24 */ /* 0x000fe2000f8e00ff */
[----:B------:R-:W-:Y:S01]  /*4bb90*/  LOP3.LUT R10, R47, 0xff0000, R10, 0xf8, !PT ;  /* 0x00ff00002f0a7812 */ /* 0x000fe200078ef80a */
[----:B------:R-:W-:Y:S01]  /*4bba0*/  IMAD.U32 R72, RZ, RZ, UR23 ;  /* 0x00000017ff487e24 */ /* 0x000fe2000f8e00ff */
[----:B------:R-:W-:Y:S01]  /*4bbb0*/  LOP3.LUT R11, R48, 0xff0000, R11, 0xf8, !PT ;  /* 0x00ff0000300b7812 */ /* 0x000fe200078ef80b */
[----:B------:R-:W-:Y:S01]  /*4bbc0*/  STL.128 [R1+0x30], R36 ;  /* 0x0000302401007387 */ /* 0x000fe20000100c00 */
[----:B------:R-:W-:Y:S01]  /*4bbd0*/  LOP3.LUT R15, R10, 0xff000000, R15, 0xf8, !PT ;  /* 0xff0000000a0f7812 */ /* 0x000fe200078ef80f */
[----:B0-----:R-:W-:Y:S01]  /*4bbe0*/  IMAD.U32 R10, RZ, RZ, UR15 ;  /* 0x0000000fff0a7e24 */ /* 0x001fe2000f8e00ff */
[----:B------:R-:W-:Y:S01]  /*4bbf0*/  LOP3.LUT R2, R2, R11, RZ, 0xfc, !PT ;  /* 0x0000000b02027212 */ /* 0x000fe200078efcff */
[----:B------:R-:W-:Y:S01]  /*4bc00*/  IMAD.U32 R11, RZ, RZ, UR29 ;  /* 0x0000001dff0b7e24 */ /* 0x000fe2000f8e00ff */
[----:B------:R-:W0:Y:S01]  /*4bc10*/  LDCU.64 UR26, c[0x3][0x10] ;  /* 0x00c00200ff1a77ac */ /* 0x000e220008000a00 */
[----:B-1----:R-:W-:-:S02]  /*4bc20*/  IMAD.MOV.U32 R4, RZ, RZ, R43 ;  /* 0x000000ffff047224 */ /* 0x002fc400078e002b */
[----:B------:R-:W-:Y:S01]  /*4bc30*/  IMAD.MOV.U32 R5, RZ, RZ, R34 ;  /* 0x000000ffff057224 */ /* 0x000fe200078e0022 */
[----:B------:R-:W1:Y:S01]  /*4bc40*/  LDCU.64 UR22, c[0x3][URZ] ;  /* 0x00c00000ff1677ac */ /* 0x000e620008000a00 */
[----:B------:R-:W-:Y:S02]  /*4bc50*/  IMAD.MOV.U32 R6, RZ, RZ, R41 ;  /* 0x000000ffff067224 */ /* 0x000fe400078e0029 */
[----:B------:R-:W-:Y:S01]  /*4bc60*/  IMAD.MOV.U32 R7, RZ, RZ, R12 ;  /* 0x000000ffff077224 */ /* 0x000fe200078e000c */
[----:B----4-:R-:W-:Y:S01]  /*4bc70*/  ULOP3.LUT UR24, UR5, 0x1010040, URZ, 0x3c, !UPT ;  /* 0x0101004005187892 */ /* 0x010fe2000f8e3cff */
[----:B------:R-:W-:Y:S01]  /*4bc80*/  IMAD.U32 R12, RZ, RZ, UR14 ;  /* 0x0000000eff0c7e24 */ /* 0x000fe2000f8e00ff */
[----:B------:R-:W2:Y:S01]  /*4bc90*/  LDCU.64 UR14, c[0x3][0x28] ;  /* 0x00c00500ff0e77ac */ /* 0x000ea20008000a00 */
[----:B---3--:R-:W-:Y:S01]  /*4bca0*/  IMAD.U32 R0, RZ, RZ, UR13 ;  /* 0x0000000dff007e24 */ /* 0x008fe2000f8e00ff */
[----:B------:R3:W-:Y:S01]  /*4bcb0*/  STL.128 [R1+0x10], R4 ;  /* 0x0000100401007387 */ /* 0x0007e20000100c00 */
[----:B------:R-:W-:Y:S01]  /*4bcc0*/  IMAD.U32 R71, RZ, RZ, UR13 ;  /* 0x0000000dff477e24 */ /* 0x000fe2000f8e00ff */
[----:B-----5:R-:W-:Y:S01]  /*4bcd0*/  ULOP3.LUT UR13, URZ, UR21, URZ, 0x33, !UPT ;  /* 0x00000015ff0d7292 */ /* 0x020fe2000f8e33ff */
[----:B------:R-:W-:Y:S01]  /*4bce0*/  IMAD.U32 R66, RZ, RZ, UR24 ;  /* 0x00000018ff427e24 */ /* 0x000fe2000f8e00ff */
[----:B------:R-:W-:Y:S01]  /*4bcf0*/  ULOP3.LUT UR5, UR25, 0x40, URZ, 0x3c, !UPT ;  /* 0x0000004019057892 */ /* 0x000fe2000f8e3cff */
[----:B0-----:R-:W-:-:S02]  /*4bd00*/  IMAD.U32 R25, RZ, RZ, UR26 ;  /* 0x0000001aff197e24 */ /* 0x001fc4000f8e00ff */
[----:B------:R-:W-:Y:S02]  /*4bd10*/  IMAD.U32 R92, RZ, RZ, UR27 ;  /* 0x0000001bff5c7e24 */ /* 0x000fe4000f8e00ff */
[----:B------:R-:W-:Y:S02]  /*4bd20*/  IMAD.U32 R69, RZ, RZ, UR26 ;  /* 0x0000001aff457e24 */ /* 0x000fe4000f8e00ff */
[----:B------:R-:W-:Y:S02]  /*4bd30*/  IMAD.U32 R77, RZ, RZ, UR27 ;  /* 0x0000001bff4d7e24 */ /* 0x000fe4000f8e00ff */
[----:B-1----:R-:W-:Y:S02]  /*4bd40*/  IMAD.U32 R81, RZ, RZ, UR22 ;  /* 0x00000016ff517e24 */ /* 0x002fe4000f8e00ff */
[----:B---3--:R-:W-:Y:S02]  /*4bd50*/  IMAD.MOV.U32 R6, RZ, RZ, R13 ;  /* 0x000000ffff067224 */ /* 0x008fe400078e000d */
[----:B------:R-:W-:Y:S01]  /*4bd60*/  IMAD.U32 R13, RZ, RZ, UR28 ;  /* 0x0000001cff0d7e24 */ /* 0x000fe2000f8e00ff */
[----:B------:R-:W0:Y:S01]  /*4bd70*/  LDCU.64 UR28, c[0x3][0x8] ;  /* 0x00c00100ff1c77ac */ /* 0x000e220008000a00 */
[----:B------:R-:W-:-:S02]  /*4bd80*/  IMAD.MOV.U32 R4, RZ, RZ, R15 ;  /* 0x000000ffff047224 */ /* 0x000fc400078e000f */
[----:B------:R-:W-:Y:S02]  /*4bd90*/  IMAD.MOV.U32 R5, RZ, RZ, R8 ;  /* 0x000000ffff057224 */ /* 0x000fe400078e0008 */
[----:B------:R-:W-:Y:S02]  /*4bda0*/  IMAD.MOV.U32 R7, RZ, RZ, R2 ;  /* 0x000000ffff077224 */ /* 0x000fe400078e0002 */
[----:B------:R-:W-:Y:S02]  /*4bdb0*/  IMAD.U32 R2, RZ, RZ, UR12 ;  /* 0x0000000cff027e24 */ /* 0x000fe4000f8e00ff */
[----:B--2---:R-:W-:Y:S01]  /*4bdc0*/  IMAD.U32 R9, RZ, RZ, UR14 ;  /* 0x0000000eff097e24 */ /* 0x004fe2000f8e00ff */
[----:B------:R1:W-:Y:S01]  /*4bdd0*/  STL.128 [R1+0x20], R4 ;  /* 0x0000200401007387 */ /* 0x0003e20000100c00 */
[----:B------:R-:W-:Y:S02]  /*4bde0*/  IMAD.U32 R8, RZ, RZ, UR15 ;  /* 0x0000000fff087e24 */ /* 0x000fe4000f8e00ff */
[----:B------:R-:W-:-:S02]  /*4bdf0*/  IMAD.U32 R3, RZ, RZ, UR15 ;  /* 0x0000000fff037e24 */ /* 0x000fc4000f8e00ff */
[----:B------:R-:W-:Y:S02]  /*4be00*/  IMAD.U32 R82, RZ, RZ, UR23 ;  /* 0x00000017ff527e24 */ /* 0x000fe4000f8e00ff */
[----:B------:R-:W-:Y:S02]  /*4be10*/  IMAD.U32 R35, RZ, RZ, UR23 ;  /* 0x00000017ff237e24 */ /* 0x000fe4000f8e00ff */
[----:B0-----:R-:W-:Y:S02]  /*4be20*/  IMAD.U32 R34, RZ, RZ, UR28 ;  /* 0x0000001cff227e24 */ /* 0x001fe4000f8e00ff */
[----:B------:R-:W-:Y:S02]  /*4be30*/  IMAD.U32 R15, RZ, RZ, UR29 ;  /* 0x0000001dff0f7e24 */ /* 0x000fe4000f8e00ff */
[----:B------:R-:W-:Y:S02]  /*4be40*/  IMAD.U32 R85, RZ, RZ, UR13 ;  /* 0x0000000dff557e24 */ /* 0x000fe4000f8e00ff */
[----:B------:R-:W-:Y:S01]  /*4be50*/  IMAD.U32 R73, RZ, RZ, UR5 ;  /* 0x00000005ff497e24 */ /* 0x000fe2000f8e00ff */
[----:B------:R-:W-:Y:S01]  /*4be60*/  UMOV UR5, URZ ;  /* 0x000000ff00057c82 */ /* 0x000fe20008000000 */
[----:B-1----:R-:W-:Y:S01]  /*4be70*/  IMAD.U32 R7, RZ, RZ, UR12 ;  /* 0x0000000cff077e24 */ /* 0x002fe2000f8e00ff */
[----:B------:R-:W-:Y:S01]  /*4be80*/  ULOP3.LUT UR12, URZ, UR20, URZ, 0x33, !UPT ;  /* 0x00000014ff0c7292 */ /* 0x000fe2000f8e33ff */
[----:B------:R-:W-:-:S02]  /*4be90*/  IMAD.U32 R4, RZ, RZ, UR14 ;  /* 0x0000000eff047e24 */ /* 0x000fc4000f8e00ff */
[----:B------:R-:W-:Y:S02]  /*4bea0*/  IMAD.U32 R5, RZ, RZ, UR28 ;  /* 0x0000001cff057e24 */ /* 0x000fe4000f8e00ff */
[----:B------:R-:W-:Y:S02]  /*4beb0*/  IMAD.U32 R6, RZ, RZ, UR29 ;  /* 0x0000001dff067e24 */ /* 0x000fe4000f8e00ff */
[----:B------:R-:W-:-:S07]  /*4bec0*/  IMAD.U32 R79, RZ, RZ, UR12 ;  /* 0x0000000cff4f7e24 */ /* 0x000fce000f8e00ff */
.L_x_258:
        /* <DEDUP_REMOVED lines=15> */
[----:B------:R-:W3:Y:S02]  /*4bfc0*/  LDL.64 R64, [UR13] ;  /* 0x0000000dff407983 */ /* 0x000ee40008100a00 */
[----:B------:R-:W1:Y:S01]  /*4bfd0*/  LDCU.U8 UR13, c[0x3][UR12+0x3] ;  /* 0x00c000600c0d77ac */ /* 0x000e620008000000 */
[----:B----4-:R-:W-:Y:S01]  /*4bfe0*/  ULEA UR18, UR18, UR16, 0x3 ;  /* 0x0000001012127291 */ /* 0x010fe2000f8e18ff */
[----:B------:R-:W4:Y:S08]  /*4bff0*/  LDCU.U8 UR15, c[0x3][UR12+0x7] ;  /* 0x00c000e00c0f77ac */ /* 0x000f300008000000 */
[----:B------:R-:W3:Y:S01]  /*4c000*/  LDL.64 R54, [UR18] ;  /* 0x00000012ff367983 */ /* 0x000ee20008100a00 */
[----:B0-----:R-:W-:-:S02]  /*4c010*/  ULEA UR14, UR14, UR16, 0x3 ;  /* 0x000000100e0e7291 */ /* 0x001fc4000f8e18ff */
[----:B-1----:R-:W-:-:S07]  /*4c020*/  ULEA UR13, UR13, UR16, 0x3 ;  /* 0x000000100d0d7291 */ /* 0x002fce000f8e18ff */
[----:B------:R-:W3:Y:S04]  /*4c030*/  LDL.64 R58, [UR14] ;  /* 0x0000000eff3a7983 */ /* 0x000ee80008100a00 */
[----:B------:R-:W3:Y:S01]  /*4c040*/  LDL.64 R56, [UR13] ;  /* 0x0000000dff387983 */ /* 0x000ee20008100a00 */
[----:B----4-:R-:W-:Y:S01]  /*4c050*/  ULEA UR15, UR15, UR16, 0x3 ;  /* 0x000000100f0f7291 */ /* 0x010fe2000f8e18ff */
[----:B------:R-:W0:Y:S01]  /*4c060*/  LDCU.U8 UR13, c[0x3][UR12+0x8] ;  /* 0x00c001000c0d77ac */ /* 0x000e220008000000 */
[----:B------:R-:W1:Y:S07]  /*4c070*/  LDCU.U8 UR14, c[0x3][UR12+0xa] ;  /* 0x00c001400c0e77ac */ /* 0x000e6e0008000000 */
[----:B------:R-:W4:Y:S01]  /*4c080*/  LDL.64 R50, [UR15] ;  /* 0x0000000fff327983 */ /* 0x000f220008100a00 */
        /* <DEDUP_REMOVED lines=10> */
[----:B------:R-:W4:Y:S01]  /*4c130*/  LDL.64 R42, [UR15] ;  /* 0x0000000fff2a7983 */ /* 0x000f220008100a00 */
[----:B0-----:R-:W-:-:S03]  /*4c140*/  ULEA UR13, UR13, UR16, 0x3 ;  /* 0x000000100d0d7291 */ /* 0x001fc6000f8e18ff */
[----:B------:R-:W4:Y:S01]  /*4c150*/  LDL.64 R46, [UR18] ;  /* 0x00000012ff2e7983 */ /* 0x000f220008100a00 */
[----:B------:R-:W0:Y:S01]  /*4c160*/  LDCU.U8 UR15, c[0x3][UR12+0xd] ;  /* 0x00c001a00c0f77ac */ /* 0x000e220008000000 */
[----:B------:R-:W0:Y:S04]  /*4c170*/  LDCU.U8 UR12, c[0x3][UR12+0xf] ;  /* 0x00c001e00c0c77ac */ /* 0x000e280008000000 */
[----:B------:R-:W4:Y:S01]  /*4c180*/  LDL.64 R48, [UR13] ;  /* 0x0000000dff307983 */ /* 0x000f220008100a00 */
[----:B-1----:R-:W-:-:S09]  /*4c190*/  ULEA UR14, UR14, UR16, 0x3 ;  /* 0x000000100e0e7291 */ /* 0x002fd2000f8e18ff */
[----:B------:R-:W4:Y:S01]  /*4c1a0*/  LDL.64 R38, [UR14] ;  /* 0x0000000eff267983 */ /* 0x000f220008100a00 */
[----:B0-----:R-:W-:Y:S02]  /*4c1b0*/  ULEA UR15, UR15, UR16, 0x3 ;  /* 0x000000100f0f7291 */ /* 0x001fe4000f8e18ff */
[----:B------:R-:W-:-:S07]  /*4c1c0*/  ULEA UR12, UR12, UR16, 0x3 ;  /* 0x000000100c0c7291 */ /* 0x000fce000f8e18ff */
        /* <DEDUP_REMOVED lines=27> */
[----:B------:R-:W-:Y:S02]  /*4c380*/  IADD3 R67, P2, P3, R7, R67, R54 ;  /* 0x0000004307437210 */ /* 0x000fe40007b5e036 */
        /* <DEDUP_REMOVED lines=32> */
[----:B----4-:R-:W-:-:S02]  /*4c590*/  IADD3 R54, P2, P3, R67, R57, R50 ;  /* 0x0000003943367210 */ /* 0x010fc40007b5e032 */
[----:B------:R-:W-:Y:S02]  /*4c5a0*/  SHF.L.W.U32.HI R10, R59, 0x10, R10 ;  /* 0x000000103b0a7819 */ /* 0x000fe40000010e0a */
[----:B------:R-:W-:Y:S01]  /*4c5b0*/  IADD3 R50, P1, PT, R7, R6, RZ ;  /* 0x0000000607327210 */ /* 0x000fe20007f3e0ff */
[----:B------:R-:W-:Y:S01]  /*4c5c0*/  IMAD.X R64, R12, 0x1, R64, P0 ;  /* 0x000000010c407824 */ /* 0x000fe200000e0640 */
[----:B------:R-:W-:-:S03]  /*4c5d0*/  LOP3.LUT R4, R5, R0, RZ, 0x3c, !PT ;  /* 0x0000000005047212 */ /* 0x000fc600078e3cff */
[----:B------:R-:W-:Y:S01]  /*4c5e0*/  IMAD.X R58, R10, 0x1, R77, P1 ;  /* 0x000000010a3a7824 */ /* 0x000fe200008e064d */
[----:B------:R-:W-:Y:S02]  /*4c5f0*/  LOP3.LUT R3, R3, R64, RZ, 0x3c, !PT ;  /* 0x0000004003037212 */ /* 0x000fe400078e3cff */
[----:B------:R-:W-:Y:S02]  /*4c600*/  IADD3.X R56, PT, PT, R69, R55, R51, P2, P3 ;  /* 0x0000003745387210 */ /* 0x000fe400017e6433 */
        /* <DEDUP_REMOVED lines=8> */
[----:B------:R-:W-:Y:S02]  /*4c690*/  IADD3 R75, P2, P3, R4, R75, R52 ;  /* 0x0000004b044b7210 */ /* 0x000fe40007b5e034 */
[----:B------:R-:W-:-:S02]  /*4c6a0*/  SHF.L.W.U32.HI R6, R51, 0x10, R14 ;  /* 0x0000001033067819 */ /* 0x000fc40000010e0e */
[----:B------:R-:W-:Y:S02]  /*4c6b0*/  IADD3 R3, P4, P5, R25, R72, R36 ;  /* 0x0000004819037210 */ /* 0x000fe40007d9e024 */
[----:B------:R-:W-:Y:S02]  /*4c6c0*/  SHF.L.W.U32.HI R51, R14, 0x10, R51 ;  /* 0x000000100e337819 */ /* 0x000fe40000010e33 */
[----:B------:R-:W-:Y:S02]  /*4c6d0*/  IADD3.X R52, PT, PT, R2, R61, R53, P2, P3 ;  /* 0x0000003d02347210 */ /* 0x000fe400017e6435 */
[----:B------:R-:W-:Y:S02]  /*4c6e0*/  IADD3 R5, P1, PT, R6, R68, RZ ;  /* 0x0000004406057210 */ /* 0x000fe40007f3e0ff */
[----:B------:R-:W-:Y:S02]  /*4c6f0*/  IADD3 R65, P0, PT, R11, R66, RZ ;  /* 0x000000420b417210 */ /* 0x000fe40007f1e0ff */
[----:B------:R-:W-:-:S02]  /*4c700*/  IADD3.X R59, PT, PT, R15, R70, R37, P4, P5 ;  /* 0x000000460f3b7210 */ /* 0x000fc400027ea425 */
[C---:B------:R-:W-:Y:S01]  /*4c710*/  LOP3.LUT R61, R51.reuse, R52, RZ, 0x3c, !PT ;  /* 0x00000034333d7212 */ /* 0x040fe200078e3cff */
[----:B------:R-:W-:Y:S01]  /*4c720*/  IMAD.X R34, R51, 0x1, R34, P1 ;  /* 0x0000000133227824 */ /* 0x000fe200008e0622 */
[C---:B------:R-:W-:Y:S01]  /*4c730*/  LOP3.LUT R68, R8.reuse, R59, RZ, 0x3c, !PT ;  /* 0x0000003b08447212 */ /* 0x040fe200078e3cff */
[----:B------:R-:W-:Y:S01]  /*4c740*/  IMAD.X R67, R8, 0x1, R35, P0 ;  /* 0x0000000108437824 */ /* 0x000fe200000e0623 */
[----:B------:R-:W-:Y:S02]  /*4c750*/  IADD3 R61, P0, PT, R61, R50, RZ ;  /* 0x000000323d3d7210 */ /* 0x000fe40007f1e0ff */
[----:B------:R-:W-:Y:S02]  /*4c760*/  LOP3.LUT R63, R6, R75, RZ, 0x3c, !PT ;  /* 0x0000004b063f7212 */ /* 0x000fe400078e3cff */
[----:B------:R-:W-:Y:S02]  /*4c770*/  LOP3.LUT R53, R57, R5, RZ, 0x3c, !PT ;  /* 0x0000000539357212 */ /* 0x000fe400078e3cff */
[----:B------:R-:W-:-:S02]  /*4c780*/  LOP3.LUT R14, R55, R34, RZ, 0x3c, !PT ;  /* 0x00000022370e7212 */ /* 0x000fc400078e3cff */
[----:B------:R-:W-:Y:S02]  /*4c790*/  IADD3 R68, P1, PT, R68, R5, RZ ;  /* 0x0000000544447210 */ /* 0x000fe40007f3e0ff */
[----:B------:R-:W-:Y:S01]  /*4c7a0*/  LOP3.LUT R70, R11, R3, RZ, 0x3c, !PT ;  /* 0x000000030b467212 */ /* 0x000fe200078e3cff */
[----:B------:R-:W-:Y:S01]  /*4c7b0*/  IMAD.X R63, R63, 0x1, R58, P0 ;  /* 0x000000013f3f7824 */ /* 0x000fe200000e063a */
[----:B------:R-:W-:Y:S02]  /*4c7c0*/  LOP3.LUT R73, R73, R65, RZ, 0x3c, !PT ;  /* 0x0000004149497212 */ /* 0x000fe400078e3cff */
[----:B------:R-:W-:Y:S01]  /*4c7d0*/  LOP3.LUT R36, R13, R67, RZ, 0x3c, !PT ;  /* 0x000000430d247212 */ /* 0x000fe200078e3cff */
[----:B------:R-:W-:Y:S01]  /*4c7e0*/  IMAD.X R70, R70, 0x1, R34, P1 ;  /* 0x0000000146467824 */ /* 0x000fe200008e0622 */
[----:B------:R-:W-:Y:S02]  /*4c7f0*/  SHF.L.W.U32.HI R37, R53, 0x1, R14 ;  /* 0x0000000135257819 */ /* 0x000fe40000010e0e */
[----:B------:R-:W-:-:S02]  /*4c800*/  SHF.L.W.U32.HI R53, R14, 0x1, R53 ;  /* 0x000000010e357819 */ /* 0x000fc40000010e35 */
[----:B------:R-:W-:Y:S02]  /*4c810*/  SHF.L.W.U32.HI R13, R36, 0x1, R73 ;  /* 0x00000001240d7819 */ /* 0x000fe40000010e49 */
[----:B------:R-:W-:Y:S02]  /*4c820*/  LOP3.LUT R4, R4, R61, RZ, 0x3c, !PT ;  /* 0x0000003d04047212 */ /* 0x000fe400078e3cff */
[----:B------:R-:W-:Y:S02]  /*4c830*/  LOP3.LUT R35, R2, R63, RZ, 0x3c, !PT ;  /* 0x0000003f02237212 */ /* 0x000fe400078e3cff */
[----:B------:R-:W-:Y:S02]  /*4c840*/  IADD3 R50, P2, P3, R53, R60, R42 ;  /* 0x0000003c35327210 */ /* 0x000fe40007b5e02a */
[----:B------:R-:W-:Y:S02]  /*4c850*/  SHF.L.W.U32.HI R5, R73, 0x1, R36 ;  /* 0x0000000149057819 */ /* 0x000fe40000010e24 */
[----:B------:R-:W-:-:S02]  /*4c860*/  IADD3 R42, P0, P1, R13, R54, R46 ;  /* 0x000000360d2a7210 */ /* 0x000fc4000791e02e */
[----:B------:R-:W-:Y:S02]  /*4c870*/  LOP3.LUT R2, R15, R70, RZ, 0x3c, !PT ;  /* 0x000000460f027212 */ /* 0x000fe400078e3cff */
[----:B------:R-:W-:Y:S02]  /*4c880*/  SHF.L.W.U32.HI R15, R35, 0x8, R4 ;  /* 0x00000008230f7819 */ /* 0x000fe40000010e04 */
[----:B------:R-:W-:Y:S02]  /*4c890*/  SHF.L.W.U32.HI R4, R4, 0x8, R35 ;  /* 0x0000000804047819 */ /* 0x000fe40000010e23 */
[----:B------:R-:W-:Y:S02]  /*4c8a0*/  IADD3.X R57, PT, PT, R37, R62, R43, P2, P3 ;  /* 0x0000003e25397210 */ /* 0x000fe400017e642b */
[----:B------:R-:W-:Y:S02]  /*4c8b0*/  LOP3.LUT R25, R25, R68, RZ, 0x3c, !PT ;  /* 0x0000004419197212 */ /* 0x000fe400078e3cff */
[----:B------:R-:W-:-:S02]  /*4c8c0*/  IADD3.X R55, PT, PT, R5, R56, R47, P0, P1 ;  /* 0x0000003805377210 */ /* 0x000fc400007e242f */
[----:B------:R-:W-:Y:S02]  /*4c8d0*/  IADD3 R66, P0, P1, R75, R4, R48 ;  /* 0x000000044b427210 */ /* 0x000fe4000791e030 */
[----:B------:R-:W-:Y:S02]  /*4c8e0*/  LOP3.LUT R46, R12, R57, RZ, 0x3c, !PT ;  /* 0x000000390c2e7212 */ /* 0x000fe400078e3cff */
[----:B------:R-:W-:Y:S02]  /*4c8f0*/  SHF.L.W.U32.HI R43, R2, 0x8, R25 ;  /* 0x00000008022b7819 */ /* 0x000fe40000010e19 */
[----:B------:R-:W-:Y:S02]  /*4c900*/  SHF.L.W.U32.HI R47, R25, 0x8, R2 ;  /* 0x00000008192f7819 */ /* 0x000fe40000010e02 */
[----:B------:R-:W-:Y:S02]  /*4c910*/  LOP3.LUT R25, R10, R55, RZ, 0x3c, !PT ;  /* 0x000000370a197212 */ /* 0x000fe400078e3cff */
[----:B------:R-:W-:-:S02]  /*4c920*/  IADD3.X R35, PT, PT, R52, R15, R49, P0, P1 ;  /* 0x0000000f34237210 */ /* 0x000fc400007e2431 */
[----:B------:R-:W-:Y:S02]  /*4c930*/  IADD3 R46, P2, PT, R46, R65, RZ ;  /* 0x000000412e2e7210 */ /* 0x000fe40007f5e0ff */
[----:B------:R-:W-:Y:S02]  /*4c940*/  LOP3.LUT R48, R9, R50, RZ, 0x3c, !PT ;  /* 0x0000003209307212 */ /* 0x000fe400078e3cff */
[----:B------:R-:W-:Y:S02]  /*4c950*/  IADD3 R34, P3, PT, R25, R0, RZ ;  /* 0x0000000019227210 */ /* 0x000fe40007f7e0ff */
[----:B------:R-:W-:Y:S02]  /*4c960*/  LOP3.LUT R36, R7, R42, RZ, 0x3c, !PT ;  /* 0x0000002a07247212 */ /* 0x000fe400078e3cff */
[----:B------:R-:W-:Y:S02]  /*4c970*/  LOP3.LUT R2, R66, R51, R52, 0x96, !PT ;  /* 0x0000003342027212 */ /* 0x000fe400078e9634 */
[----:B------:R-:W-:Y:S01]  /*4c980*/  LOP3.LUT R25, R35, R6, R75, 0x96, !PT ;  /* 0x0000000623197212 */ /* 0x000fe200078e964b */
[----:B------:R-:W-:-:S02]  /*4c990*/  IMAD.X R48, R48, 0x1, R67, P2 ;  /* 0x0000000130307824 */ /* 0x000fc400010e0643 */
[----:B------:R-:W-:Y:S01]  /*4c9a0*/  IMAD.X R36, R36, 0x1, R64, P3 ;  /* 0x0000000124247824 */ /* 0x000fe200018e0640 */
[----:B------:R-:W-:Y:S02]  /*4c9b0*/  SHF.L.W.U32.HI R0, R25, 0x10, R2 ;  /* 0x0000001019007819 */ /* 0x000fe40000010e02 */
[----:B------:R-:W-:Y:S02]  /*4c9c0*/  SHF.L.W.U32.HI R2, R2, 0x10, R25 ;  /* 0x0000001002027819 */ /* 0x000fe40000010e19 */
[----:B------:R-:W-:Y:S02]  /*4c9d0*/  LOP3.LUT R53, R53, R46, RZ, 0x3c, !PT ;  /* 0x0000002e35357212 */ /* 0x000fe400078e3cff */
[----:B------:R-:W-:Y:S02]  /*4c9e0*/  LOP3.LUT R14, R37, R48, RZ, 0x3c, !PT ;  /* 0x00000030250e7212 */ /* 0x000fe400078e3cff */
[----:B------:R-:W-:Y:S02]  /*4c9f0*/  LOP3.LUT R49, R13, R34, RZ, 0x3c, !PT ;  /* 0x000000220d317212 */ /* 0x000fe400078e3cff */
[----:B------:R-:W-:-:S02]  /*4ca00*/  LOP3.LUT R6, R5, R36, RZ, 0x3c, !PT ;  /* 0x0000002405067212 */ /* 0x000fc400078e3cff */
[----:B------:R-:W-:Y:S02]  /*4ca10*/  IADD3 R25, P0, PT, R2, R61, RZ ;  /* 0x0000003d02197210 */ /* 0x000fe40007f1e0ff */
[----:B------:R-:W-:Y:S02]  /*4ca20*/  IADD3 R5, P1, P2, R3, R47, R38 ;  /* 0x0000002f03057210 */ /* 0x000fe40007a3e026 */
[----:B------:R-:W-:Y:S02]  /*4ca30*/  SHF.L.W.U32.HI R13, R14, 0x8, R53 ;  /* 0x000000080e0d7819 */ /* 0x000fe40000010e35 */
[----:B------:R-:W-:Y:S02]  /*4ca40*/  SHF.L.W.U32.HI R37, R53, 0x8, R14 ;  /* 0x0000000835257819 */ /* 0x000fe40000010e0e */
[----:B------:R-:W-:Y:S01]  /*4ca50*/  SHF.L.W.U32.HI R14, R6, 0x8, R49 ;  /* 0x00000008060e7819 */ /* 0x000fe20000010e31 */
[----:B------:R-:W-:Y:S01]  /*4ca60*/  IMAD.X R92, R0, 0x1, R63, P0 ;  /* 0x00000001005c7824 */ /* 0x000fe200000e063f */
[----:B------:R-:W-:-:S02]  /*4ca70*/  SHF.L.W.U32.HI R49, R49, 0x8, R6 ;  /* 0x0000000831317819 */ /* 0x000fc40000010e06 */
[----:B------:R-:W-:Y:S02]  /*4ca80*/  IADD3.X R6, PT, PT, R59, R43, R39, P1, P2 ;  /* 0x0000002b3b067210 */ /* 0x000fe40000fe4427 */
[----:B------:R-:W-:Y:S02]  /*4ca90*/  IADD3 R69, P0, P1, R50, R37, R44 ;  /* 0x0000002532457210 */ /* 0x000fe4000791e02c */
[----:B------:R-:W-:Y:S02]  /*4caa0*/  LOP3.LUT R39, R15, R92, RZ, 0x3c, !PT ;  /* 0x0000005c0f277212 */ /* 0x000fe400078e3cff */
[----:B------:R-:W-:Y:S02]  /*4cab0*/  IADD3.X R77, PT, PT, R57, R13, R45, P0, P1 ;  /* 0x0000000d394d7210 */ /* 0x000fe400007e242d */
[----:B------:R-:W-:Y:S02]  /*4cac0*/  IADD3 R67, P0, P1, R42, R49, R40 ;  /* 0x000000312a437210 */ /* 0x000fe4000791e028 */
[----:B------:R-:W-:-:S02]  /*4cad0*/  LOP3.LUT R8, R5, R8, R59, 0x96, !PT ;  /* 0x0000000805087212 */ /* 0x000fc400078e963b */
[----:B------:R-:W-:Y:S02]  /*4cae0*/  LOP3.LUT R15, R6, R11, R3, 0x96, !PT ;  /* 0x0000000b060f7212 */ /* 0x000fe400078e9603 */
[----:B------:R-:W-:Y:S02]  /*4caf0*/  IADD3.X R72, PT, PT, R55, R14, R41, P0, P1 ;  /* 0x0000000e37487210 */ /* 0x000fe400007e2429 */
[----:B------:R-:W-:Y:S02]  /*4cb00*/  SHF.L.W.U32.HI R73, R8, 0x10, R15 ;  /* 0x0000001008497819 */ /* 0x000fe40000010e0f */
[----:B------:R-:W-:Y:S02]  /*4cb10*/  LOP3.LUT R12, R69, R12, R57, 0x96, !PT ;  /* 0x0000000c450c7212 */ /* 0x000fe400078e9639 */
[----:B------:R-:W-:Y:S02]  /*4cb20*/  LOP3.LUT R9, R77, R9, R50, 0x96, !PT ;  /* 0x000000094d097212 */ /* 0x000fe400078e9632 */
[----:B------:R-:W-:-:S02]  /*4cb30*/  LOP3.LUT R10, R67, R10, R55, 0x96, !PT ;  /* 0x0000000a430a7212 */ /* 0x000fc400078e9637 */
[----:B------:R-:W-:Y:S02]  /*4cb40*/  LOP3.LUT R7, R72, R7, R42, 0x96, !PT ;  /* 0x0000000748077212 */ /* 0x000fe400078e962a */
[----:B------:R-:W-:Y:S02]  /*4cb50*/  SHF.L.W.U32.HI R11, R15, 0x10, R8 ;  /* 0x000000100f0b7819 */ /* 0x000fe40000010e08 */
[----:B------:R-:W-:Y:S02]  /*4cb60*/  IADD3 R68, P0, PT, R73, R68, RZ ;  /* 0x0000004449447210 */ /* 0x000fe40007f1e0ff */
[----:B------:R-:W-:Y:S02]  /*4cb70*/  SHF.L.W.U32.HI R8, R9, 0x10, R12 ;  /* 0x0000001009087819 */ /* 0x000fe40000010e0c */
[----:B------:R-:W-:Y:S02]  /*4cb80*/  SHF.L.W.U32.HI R9, R12, 0x10, R9 ;  /* 0x000000100c097819 */ /* 0x000fe40000010e09 */
[----:B------:R-:W-:Y:S01]  /*4cb90*/  SHF.L.W.U32.HI R79, R10, 0x10, R7 ;  /* 0x000000100a4f7819 */ /* 0x000fe20000010e07 */
[----:B------:R-:W-:Y:S01]  /*4cba0*/  IMAD.X R70, R11, 0x1, R70, P0 ;  /* 0x000000010b467824 */ /* 0x000fe200000e0646 */
[----:B------:R-:W-:Y:S01]  /*4cbb0*/  IADD3 R81, P0, PT, R9, R46, RZ ;  /* 0x0000002e09517210 */ /* 0x000fe20007f1e0ff */
[----:B------:R-:W-:Y:S01]  /*4cbc0*/  UIADD3 UR5, UPT, UPT, UR5, 0x1, URZ ;  /* 0x0000000105057890 */ /* 0x000fe2000fffe0ff */
[----:B------:R-:W-:-:S02]  /*4cbd0*/  SHF.L.W.U32.HI R85, R7, 0x10, R10 ;  /* 0x0000001007557819 */ /* 0x000fc40000010e0a */
[----:B------:R-:W-:Y:S01]  /*4cbe0*/  IADD3 R34, P1, PT, R79, R34, RZ ;  /* 0x000000224f227210 */ /* 0x000fe20007f3e0ff */
[----:B------:R-:W-:Y:S01]  /*4cbf0*/  IMAD.X R82, R8, 0x1, R48, P0 ;  /* 0x0000000108527824 */ /* 0x000fe200000e0630 */
[----:B------:R-:W-:-:S03]  /*4cc00*/  UISETP.NE.AND UP0, UPT, UR5, 0xc, UPT ;  /* 0x0000000c0500788c */ /* 0x000fc6000bf05270 */
        /* <DEDUP_REMOVED lines=17> */
[----:B------:R-:W0:Y:S01]  /*4cd20*/  LDCU.64 UR26, c[0x3][0x8] ;  /* 0x00c00100ff1a77ac */ /* 0x000e220008000a00 */
[----:B------:R-:W-:Y:S01]  /*4cd30*/  LOP3.LUT R46, R85, UR21, R10, 0x96, !PT ;  /* 0x00000015552e7c12 */ /* 0x000fe2000f8e960a */
[----:B------:R-:W-:Y:S01]  /*4cd40*/  IMAD.MOV.U32 R44, RZ, RZ, RZ ;  /* 0x000000ffff2c7224 */ /* 0x000fe200078e00ff */
[----:B------:R-:W-:Y:S01]  /*4cd50*/  LOP3.LUT R49, R81, UR24, R66, 0x96, !PT ;  /* 0x0000001851317c12 */ /* 0x000fe2000f8e9642 */
[----:B------:R-:W1:Y:S01]  /*4cd60*/  LDCU UR5, c[0x3][0x4] ;  /* 0x00c00080ff0577ac */ /* 0x000e620008000800 */
[----:B------:R-:W-:Y:S01]  /*4cd70*/  LOP3.LUT R45, R79, UR20, R12, 0x96, !PT ;  /* 0x000000144f2d7c12 */ /* 0x000fe2000f8e960c */
[----:B------:R-:W-:Y:S01]  /*4cd80*/  IMAD.MOV.U32 R42, RZ, RZ, R24 ;  /* 0x000000ffff2a7224 */ /* 0x000fe200078e0018 */
[--C-:B------:R-:W-:Y:S01]  /*4cd90*/  SHF.R.U32.HI R79, RZ, 0x8, R46.reuse ;  /* 0x00000008ff4f7819 */ /* 0x100fe2000001162e */
[----:B------:R-:W2:Y:S01]  /*4cda0*/  LDCU.64 UR30, c[0x3][0x38] ;  /* 0x00c00700ff1e77ac */ /* 0x000ea20008000a00 */
[--C-:B------:R-:W-:Y:S02]  /*4cdb0*/  SHF.R.U32.HI R81, RZ, 0x10, R46.reuse ;  /* 0x00000010ff517819 */ /* 0x100fe4000001162e */
[----:B------:R-:W-:Y:S01]  /*4cdc0*/  SHF.R.U32.HI R86, RZ, 0x18, R46 ;  /* 0x00000018ff567819 */ /* 0x000fe2000001162e */
[----:B------:R-:W3:Y:S01]  /*4cdd0*/  LDCU.128 UR12, c[0x3][0x10] ;  /* 0x00c00200ff0c77ac */ /* 0x000ee20008000c00 */
[----:B------:R-:W-:-:S02]  /*4cde0*/  LOP3.LUT R47, R73, UR25, R13, 0x96, !PT ;  /* 0x00000019492f7c12 */ /* 0x000fc4000f8e960d */
[C-C-:B------:R-:W-:Y:S01]  /*4cdf0*/  SHF.R.U64 R88, R45.reuse, 0x8, R46.reuse ;  /* 0x000000082d587819 */ /* 0x140fe2000000122e */
[----:B------:R-:W4:Y:S01]  /*4ce00*/  LDCU.64 UR28, c[0x3][0x28] ;  /* 0x00c00500ff1c77ac */ /* 0x000f220008000a00 */
[----:B------:R-:W-:Y:S02]  /*4ce10*/  SHF.R.U64 R83, R45, 0x10, R46 ;  /* 0x000000102d537819 */ /* 0x000fe4000000122e */
[----:B0-----:R-:W-:Y:S01]  /*4ce20*/  LOP3.LUT R59, R15, UR27, R6, 0x96, !PT ;  /* 0x0000001b0f3b7c12 */ /* 0x001fe2000f8e9606 */
[----:B------:R-:W0:Y:S01]  /*4ce30*/  LDCU UR18, c[0x3][0x24] ;  /* 0x00c00480ff1277ac */ /* 0x000e220008000800 */
[----:B------:R-:W-:Y:S02]  /*4ce40*/  LOP3.LUT R52, R34, UR26, R5, 0x96, !PT ;  /* 0x0000001a22347c12 */ /* 0x000fe4000f8e9605 */
[----:B-1----:R-:W-:Y:S01]  /*4ce50*/  LOP3.LUT R58, R82, UR5, R35, 0x96, !PT ;  /* 0x00000005523a7c12 */ /* 0x002fe2000f8e9623 */
[----:B------:R-:W-:Y:S01]  /*4ce60*/  UISETP.LT.U32.AND UP0, UPT, UR6, 0x40, UPT ;  /* 0x000000400600788c */ /* 0x000fe2000bf01070 */
[----:B------:R-:W-:-:S02]  /*4ce70*/  SHF.R.U64 R90, R45, 0x18, R46 ;  /* 0x000000182d5a7819 */ /* 0x000fc4000000122e */
[----:B--2---:R-:W-:Y:S01]  /*4ce80*/  LOP3.LUT R57, R2, UR30, R7, 0x96, !PT ;  /* 0x0000001e02397c12 */ /* 0x004fe2000f8e9607 */
[----:B------:R-:W-:Y:S01]  /*4ce90*/  USEL UR5, UR6, 0x40, UP0 ;  /* 0x0000004006057887 */ /* 0x000fe20008000000 */
[----:B------:R-:W-:Y:S01]  /*4cea0*/  LOP3.LUT R60, R0, UR31, R71, 0x96, !PT ;  /* 0x0000001f003c7c12 */ /* 0x000fe2000f8e9647 */
[----:B------:R-:W-:Y:S01]  /*4ceb0*/  UISETP.GE.U32.AND UP0, UPT, UR6, 0x4, UPT ;  /* 0x000000040600788c */ /* 0x000fe2000bf06070 */
[----:B---3--:R-:W-:Y:S02]  /*4cec0*/  LOP3.LUT R92, R92, UR13, R77, 0x96, !PT ;  /* 0x0000000d5c5c7c12 */ /* 0x008fe4000f8e964d */
[----:B------:R-:W-:Y:S02]  /*4ced0*/  SHF.R.U32.HI R2, RZ, 0x10, R59 ;  /* 0x00000010ff027819 */ /* 0x000fe4000001163b */
[----:B----4-:R-:W-:Y:S02]  /*4cee0*/  LOP3.LUT R53, R9, UR28, R4, 0x96, !PT ;  /* 0x0000001c09357c12 */ /* 0x010fe4000f8e9604 */
[----:B------:R-:W-:-:S02]  /*4cef0*/  LOP3.LUT R48, R8, UR29, R3, 0x96, !PT ;  /* 0x0000001d08307c12 */ /* 0x000fc4000f8e9603 */
[--C-:B------:R-:W-:Y:S02]  /*4cf00*/  SHF.R.U32.HI R7, RZ, 0x18, R59.reuse ;  /* 0x00000018ff077819 */ /* 0x100fe4000001163b */
[----:B------:R-:W-:Y:S02]  /*4cf10*/  SHF.R.U32.HI R0, RZ, 0x8, R59 ;  /* 0x00000008ff007819 */ /* 0x000fe4000001163b */
[--C-:B------:R-:W-:Y:S02]  /*4cf20*/  SHF.R.U32.HI R4, RZ, 0x10, R58.reuse ;  /* 0x00000010ff047819 */ /* 0x100fe4000001163a */
[--C-:B------:R-:W-:Y:S02]  /*4cf30*/  SHF.R.U32.HI R3, RZ, 0x18, R58.reuse ;  /* 0x00000018ff037819 */ /* 0x100fe4000001163a */
[C-C-:B------:R-:W-:Y:S02]  /*4cf40*/  SHF.R.U64 R6, R49.reuse, 0x10, R58.reuse ;  /* 0x0000001031067819 */ /* 0x140fe4000000123a */
[----:B------:R-:W-:-:S02]  /*4cf50*/  SHF.R.U64 R5, R49, 0x18, R58 ;  /* 0x0000001831057819 */ /* 0x000fc4000000123a */
[----:B------:R-:W-:Y:S02]  /*4cf60*/  LOP3.LUT R51, R68, UR14, R67, 0x96, !PT ;  /* 0x0000000e44337c12 */ /* 0x000fe4000f8e9643 */
[----:B------:R-:W-:Y:S02]  /*4cf70*/  LOP3.LUT R64, R70, UR15, R72, 0x96, !PT ;  /* 0x0000000f46407c12 */ /* 0x000fe4000f8e9648 */
[----:B0-----:R-:W-:Y:S02]  /*4cf80*/  LOP3.LUT R66, R11, UR18, R14, 0x96, !PT ;  /* 0x000000120b427c12 */ /* 0x001fe4000f8e960e */
[----:B------:R-:W-:Y:S02]  /*4cf90*/  LOP3.LUT R43, R25, UR12, R69, 0x96, !PT ;  /* 0x0000000c192b7c12 */ /* 0x000fe4000f8e9645 */
[----:B------:R-:W-:Y:S02]  /*4cfa0*/  PRMT R7, R2, 0x3340, R7 ;  /* 0x0000334002077816 */ /* 0x000fe40000000007 */
[----:B------:R-:W-:-:S02]  /*4cfb0*/  SHF.R.U32.HI R9, RZ, 0x10, R92 ;  /* 0x00000010ff097819 */ /* 0x000fc4000001165c */
[----:B------:R-:W-:Y:S02]  /*4cfc0*/  SHF.R.U32.HI R8, RZ, 0x18, R92 ;  /* 0x00000018ff087819 */ /* 0x000fe4000001165c */
[----:B------:R-:W-:Y:S02]  /*4cfd0*/  PRMT R0, R59, 0x3340, R0 ;  /* 0x000033403b007816 */ /* 0x000fe40000000000 */
[----:B------:R-:W-:Y:S02]  /*4cfe0*/  PRMT R2, R4, 0x3340, R3 ;  /* 0x0000334004027816 */ /* 0x000fe40000000003 */
[----:B------:R-:W-:Y:S02]  /*4cff0*/  PRMT R37, R81, 0x3340, R86 ;  /* 0x0000334051257816 */ /* 0x000fe40000000056 */
[----:B------:R-:W-:Y:S02]  /*4d000*/  PRMT R34, R46, 0x3340, R79 ;  /* 0x000033402e227816 */ /* 0x000fe4000000004f */
[----:B------:R-:W-:-:S02]  /*4d010*/  PRMT R4, R6, 0x3340, R5 ;  /* 0x0000334006047816 */ /* 0x000fc40000000005 */
[C-C-:B------:R-:W-:Y:S02]  /*4d020*/  SHF.R.U64 R5, R51.reuse, 0x10, R64.reuse ;  /* 0x0000001033057819 */ /* 0x140fe40000001240 */
[----:B------:R-:W-:Y:S02]  /*4d030*/  SHF.R.U64 R10, R51, 0x18, R64 ;  /* 0x00000018330a7819 */ /* 0x000fe40000001240 */
[C-C-:B------:R-:W-:Y:S02]  /*4d040*/  SHF.R.U64 R3, R47.reuse, 0x10, R66.reuse ;  /* 0x000000102f037819 */ /* 0x140fe40000001242 */
[----:B------:R-:W-:Y:S02]  /*4d050*/  SHF.R.U64 R14, R47, 0x18, R66 ;  /* 0x000000182f0e7819 */ /* 0x000fe40000001242 */
[C-C-:B------:R-:W-:Y:S02]  /*4d060*/  SHF.R.U64 R11, R43.reuse, 0x10, R92.reuse ;  /* 0x000000102b0b7819 */ /* 0x140fe4000000125c */
[----:B------:R-:W-:-:S02]  /*4d070*/  SHF.R.U64 R12, R43, 0x18, R92 ;  /* 0x000000182b0c7819 */ /* 0x000fc4000000125c */
[----:B------:R-:W-:Y:S02]  /*4d080*/  PRMT R8, R9, 0x3340, R8 ;  /* 0x0000334009087816 */ /* 0x000fe40000000008 */
[----:B------:R-:W-:Y:S02]  /*4d090*/  PRMT R7, R0, 0x5410, R7 ;  /* 0x0000541000077816 */ /* 0x000fe40000000007 */
[----:B------:R-:W-:Y:S02]  /*4d0a0*/  PRMT R36, R83, 0x3340, R90 ;  /* 0x0000334053247816 */ /* 0x000fe4000000005a */
[----:B------:R-:W-:Y:S02]  /*4d0b0*/  PRMT R9, R45, 0x3340, R88 ;  /* 0x000033402d097816 */ /* 0x000fe40000000058 */
[----:B------:R-:W-:Y:S02]  /*4d0c0*/  PRMT R37, R34, 0x5410, R37 ;  /* 0x0000541022257816 */ /* 0x000fe40000000025 */
[----:B------:R-:W-:-:S02]  /*4d0d0*/  SHF.R.U32.HI R55, RZ, 0x10, R64 ;  /* 0x00000010ff377819 */ /* 0x000fc40000011640 */
[----:B------:R-:W-:Y:S02]  /*4d0e0*/  SHF.R.U32.HI R0, RZ, 0x18, R64 ;  /* 0x00000018ff007819 */ /* 0x000fe40000011640 */
[----:B------:R-:W-:Y:S02]  /*4d0f0*/  SHF.R.U64 R34, R49, 0x8, R58 ;  /* 0x0000000831227819 */ /* 0x000fe4000000123a */
[----:B------:R-:W-:Y:S02]  /*4d100*/  SHF.R.U32.HI R13, RZ, 0x8, R64 ;  /* 0x00000008ff0d7819 */ /* 0x000fe40000011640 */
[----:B------:R-:W-:Y:S02]  /*4d110*/  PRMT R10, R5, 0x3340, R10 ;  /* 0x00003340050a7816 */ /* 0x000fe4000000000a */
[----:B------:R-:W-:Y:S02]  /*4d120*/  PRMT R14, R3, 0x3340, R14 ;  /* 0x00003340030e7816 */ /* 0x000fe4000000000e */
[----:B------:R-:W-:-:S02]  /*4d130*/  SHF.R.U64 R56, R51, 0x8, R64 ;  /* 0x0000000833387819 */ /* 0x000fc40000001240 */
[----:B------:R-:W-:Y:S02]  /*4d140*/  PRMT R12, R11, 0x3340, R12 ;  /* 0x000033400b0c7816 */ /* 0x000fe4000000000c */
[C-C-:B------:R-:W-:Y:S02]  /*4d150*/  SHF.R.U64 R3, R52.reuse, 0x10, R59.reuse ;  /* 0x0000001034037819 */ /* 0x140fe4000000123b */
[C-C-:B------:R-:W-:Y:S02]  /*4d160*/  SHF.R.U64 R6, R52.reuse, 0x18, R59.reuse ;  /* 0x0000001834067819 */ /* 0x140fe4000000123b */
[----:B------:R-:W-:Y:S02]  /*4d170*/  SHF.R.U64 R5, R52, 0x8, R59 ;  /* 0x0000000834057819 */ /* 0x000fe4000000123b */
[----:B------:R-:W-:Y:S02]  /*4d180*/  PRMT R36, R9, 0x5410, R36 ;  /* 0x0000541009247816 */ /* 0x000fe40000000024 */
[----:B------:R-:W-:-:S02]  /*4d190*/  PRMT R11, R55, 0x3340, R0 ;  /* 0x00003340370b7816 */ /* 0x000fc40000000000 */
[----:B------:R-:W-:Y:S02]  /*4d1a0*/  PRMT R9, R49, 0x3340, R34 ;  /* 0x0000334031097816 */ /* 0x000fe40000000022 */
[----:B------:R-:W-:Y:S02]  /*4d1b0*/  PRMT R0, R64, 0x3340, R13 ;  /* 0x0000334040007816 */ /* 0x000fe4000000000d */
[----:B------:R-:W-:Y:S02]  /*4d1c0*/  PRMT R13, R51, 0x3340, R56 ;  /* 0x00003340330d7816 */ /* 0x000fe40000000038 */
[----:B------:R-:W-:Y:S02]  /*4d1d0*/  SHF.R.U32.HI R54, RZ, 0x8, R92 ;  /* 0x00000008ff367819 */ /* 0x000fe4000001165c */
[----:B------:R-:W-:Y:S02]  /*4d1e0*/  PRMT R6, R3, 0x3340, R6 ;  /* 0x0000334003067816 */ /* 0x000fe40000000006 */
[----:B------:R-:W-:-:S02]  /*4d1f0*/  PRMT R5, R52, 0x3340, R5 ;  /* 0x0000334034057816 */ /* 0x000fc40000000005 */
[----:B------:R-:W-:Y:S02]  /*4d200*/  SHF.R.U64 R50, R43, 0x8, R92 ;  /* 0x000000082b327819 */ /* 0x000fe4000000125c */
[----:B------:R-:W-:Y:S02]  /*4d210*/  SHF.R.U64 R78, R47, 0x8, R66 ;  /* 0x000000082f4e7819 */ /* 0x000fe40000001242 */
[----:B------:R-:W-:Y:S02]  /*4d220*/  PRMT R4, R9, 0x5410, R4 ;  /* 0x0000541009047816 */ /* 0x000fe40000000004 */
[----:B------:R-:W-:Y:S02]  /*4d230*/  PRMT R10, R13, 0x5410, R10 ;  /* 0x000054100d0a7816 */ /* 0x000fe4000000000a */
[----:B------:R-:W-:Y:S02]  /*4d240*/  PRMT R9, R92, 0x3340, R54 ;  /* 0x000033405c097816 */ /* 0x000fe40000000036 */
[----:B------:R-:W-:-:S02]  /*4d250*/  PRMT R6, R5, 0x5410, R6 ;  /* 0x0000541005067816 */ /* 0x000fc40000000006 */
[----:B------:R-:W-:Y:S02]  /*4d260*/  PRMT R13, R43, 0x3340, R50 ;  /* 0x000033402b0d7816 */ /* 0x000fe40000000032 */
[----:B------:R-:W-:Y:S02]  /*4d270*/  SHF.R.U32.HI R5, RZ, 0x8, R58 ;  /* 0x00000008ff057819 */ /* 0x000fe4000001163a */
[--C-:B------:R-:W-:Y:S02]  /*4d280*/  SHF.R.U32.HI R15, RZ, 0x8, R66.reuse ;  /* 0x00000008ff0f7819 */ /* 0x100fe40000011642 */
[--C-:B------:R-:W-:Y:S02]  /*4d290*/  SHF.R.U32.HI R71, RZ, 0x10, R66.reuse ;  /* 0x00000010ff477819 */ /* 0x100fe40000011642 */
[----:B------:R-:W-:Y:S02]  /*4d2a0*/  SHF.R.U32.HI R76, RZ, 0x18, R66 ;  /* 0x00000018ff4c7819 */ /* 0x000fe40000011642 */
[----:B------:R-:W-:-:S02]  /*4d2b0*/  PRMT R25, R47, 0x3340, R78 ;  /* 0x000033402f197816 */ /* 0x000fc4000000004e */
        /* <DEDUP_REMOVED lines=8> */
[C-C-:B------:R-:W-:Y:S02]  /*4d340*/  SHF.R.U64 R40, R53.reuse, 0x8, R48.reuse ;  /* 0x0000000835287819 */ /* 0x140fe40000001230 */
[C-C-:B------:R-:W-:Y:S02]  /*4d350*/  SHF.R.U64 R61, R53.reuse, 0x10, R48.reuse ;  /* 0x00000010353d7819 */ /* 0x140fe40000001230 */
[--C-:B------:R-:W-:Y:S02]  /*4d360*/  SHF.R.U64 R62, R53, 0x18, R48.reuse ;  /* 0x00000018353e7819 */ /* 0x100fe40000001230 */
[--C-:B------:R-:W-:Y:S02]  /*4d370*/  SHF.R.U32.HI R25, RZ, 0x8, R48.reuse ;  /* 0x00000008ff197819 */ /* 0x100fe40000011630 */
[----:B------:R-:W-:-:S02]  /*4d380*/  SHF.R.U32.HI R34, RZ, 0x10, R48 ;  /* 0x00000010ff227819 */ /* 0x000fc40000011630 */
[----:B------:R-:W-:Y:S02]  /*4d390*/  SHF.R.U32.HI R35, RZ, 0x18, R48 ;  /* 0x00000018ff237819 */ /* 0x000fe40000011630 */
        /* <DEDUP_REMOVED lines=19> */
[----:B------:R-:W-:Y:S01]  /*4d4d0*/  IMAD.U32 R0, RZ, RZ, UR23 ;  /* 0x00000017ff007e24 */ /* 0x000fe2000f8e00ff */
[----:B------:R-:W-:Y:S01]  /*4d4e0*/  PRMT R39, R41, 0x5410, R2 ;  /* 0x0000541029277816 */ /* 0x000fe20000000002 */
[----:B------:R-:W-:Y:S01]  /*4d4f0*/  IMAD.U32 R2, RZ, RZ, UR24 ;  /* 0x00000018ff027e24 */ /* 0x000fe2000f8e00ff */
[----:B------:R-:W-:Y:S01]  /*4d500*/  PRMT R38, R63, 0x5410, R38 ;  /* 0x000054103f267816 */ /* 0x000fe20000000026 */
[----:B------:R0:W-:Y:S04]  /*4d510*/  STL.128 [R1+0x2020], R12 ;  /* 0x0020200c01007387 */ /* 0x0001e80000100c00 */
[----:B------:R0:W-:Y:S01]  /*4d520*/  STL.128 [R1+0x2030], R36 ;  /* 0x0020302401007387 */ /* 0x0001e20000100c00 */
[----:B------:R-:W-:Y:S05]  /*4d530*/  BRA.U !UP0, `(.L_x_259) ;  /* 0x0000000508f87547 */ /* 0x000fea000b800000 */
[----:B------:R-:W-:Y:S01]  /*4d540*/  ULOP3.LUT UR12, UR5, 0x7c, URZ, 0xc0, !UPT ;  /* 0x0000007c050c7892 */ /* 0x000fe2000f8ec0ff */
[----:B------:R-:W-:Y:S02]  /*4d550*/  IMAD.MOV.U32 R42, RZ, RZ, R24 ;  /* 0x000000ffff2a7224 */ /* 0x000fe400078e0018 */
[----:B0-----:R-:W-:Y:S01]  /*4d560*/  IMAD.MOV.U32 R4, RZ, RZ, RZ ;  /* 0x000000ffff047224 */ /* 0x001fe200078e00ff */
[----:B------:R-:W-:Y:S02]  /*4d570*/  UISETP.GT.AND UP0, UPT, UR12, URZ, UPT ;  /* 0x000000ff0c00728c */ /* 0x000fe4000bf04270 */
[----:B------:R-:W-:-:S07]  /*4d580*/  IMAD.U32 R44, RZ, RZ, UR12 ;  /* 0x0000000cff2c7e24 */ /* 0x000fce000f8e00ff */
[----:B------:R-:W-:Y:S05]  /*4d590*/  BRA.U !UP0, `(.L_x_260) ;  /* 0x0000000508987547 */ /* 0x000fea000b800000 */
[----:B------:R-:W-:Y:S01]  /*4d5a0*/  IMAD.IADD R5, R44, 0x1, -R4 ;  /* 0x000000012c057824 */ /* 0x000fe200078e0a04 */
[----:B------:R-:W-:-:S04]  /*4d5b0*/  PLOP3.LUT P0, PT, PT, PT, PT, 0x80, 0x8 ;  /* 0x000000000008781c */ /* 0x000fc80003f0f070 */
[----:B------:R-:W-:-:S13]  /*4d5c0*/  ISETP.GT.AND P1, PT, R5, 0xc, PT ;  /* 0x0000000c0500780c */ /* 0x000fda0003f24270 */
[----:B------:R-:W-:Y:S05]  /*4d5d0*/  @!P1 BRA `(.L_x_261) ;  /* 0x0000000000f89947 */ /* 0x000fea0003800000 */
[----:B------:R-:W-:Y:S01]  /*4d5e0*/  PLOP3.LUT P0, PT, PT, PT, PT, 0x8, 0x80 ;  /* 0x000000000080781c */ /* 0x000fe20003f0e170 */
[----:B------:R-:W-:-:S12]  /*4d5f0*/  VIADD R63, R44, 0xfffffff4 ;  /* 0xfffffff42c3f7836 */ /* 0x000fd80000000000 */
.L_x_262:
[----:B-1----:R-:W-:-:S05]  /*4d600*/  IMAD.IADD R9, R1, 0x1, R4 ;  /* 0x0000000101097824 */ /* 0x002fca00078e0204 */
[----:B------:R-:W2:Y:S01]  /*4d610*/  LDL R5, [R9+0x2000] ;  /* 0x0020000009057983 */ /* 0x000ea20000100800 */
[C-C-:B------:R-:W-:Y:S01]  /*4d620*/  IMAD.IADD R15, R1.reuse, 0x1, R42.reuse ;  /* 0x00000001010f7824 */ /* 0x140fe200078e022a */
[C-C-:B------:R-:W-:Y:S02]  /*4d630*/  IADD3 R38, PT, PT, R1.reuse, 0x1, R42.reuse ;  /* 0x0000000101267810 */ /* 0x140fe40007ffe02a */
[C-C-:B------:R-:W-:Y:S02]  /*4d640*/  IADD3 R13, PT, PT, R1.reuse, 0x2, R42.reuse ;  /* 0x00000002010d7810 */ /* 0x140fe40007ffe02a */
[C---:B------:R-:W-:Y:S02]  /*4d650*/  IADD3 R36, PT, PT, R1.reuse, 0x3, R42 ;  /* 0x0000000301247810 */ /* 0x040fe40007ffe02a */
[----:B------:R-:W-:Y:S02]  /*4d660*/  IADD3 R12, PT, PT, R1, 0x4, R4 ;  /* 0x00000004010c7810 */ /* 0x000fe40007ffe004 */
[----:B--2---:R-:W-:-:S02]  /*4d670*/  PRMT R6, R5, 0x7770, RZ ;  /* 0x0000777005067816 */ /* 0x004fc400000000ff */
[C---:B------:R-:W-:Y:S02]  /*4d680*/  PRMT R7, R5.reuse, 0x7771, RZ ;  /* 0x0000777105077816 */ /* 0x040fe400000000ff */
[C---:B------:R-:W-:Y:S01]  /*4d690*/  PRMT R8, R5.reuse, 0x7772, RZ ;  /* 0x0000777205087816 */ /* 0x040fe200000000ff */
[----:B------:R-:W-:Y:S01]  /*4d6a0*/  STL.U8 [R15], R6 ;  /* 0x000000060f007387 */ /* 0x000fe20000100000 */
[----:B------:R-:W-:-:S03]  /*4d6b0*/  PRMT R5, R5, 0x7773, RZ ;  /* 0x0000777305057816 */ /* 0x000fc600000000ff */
[----:B------:R-:W-:Y:S04]  /*4d6c0*/  STL.U8 [R38], R7 ;  /* 0x0000000726007387 */ /* 0x000fe80000100000 */
[----:B------:R0:W-:Y:S04]  /*4d6d0*/  STL.U8 [R13], R8 ;  /* 0x000000080d007387 */ /* 0x0001e80000100000 */
[----:B------:R1:W-:Y:S04]  /*4d6e0*/  STL.U8 [R36], R5 ;  /* 0x0000000524007387 */ /* 0x0003e80000100000 */
[----:B------:R-:W2:Y:S01]  /*4d6f0*/  LDL R9, [R12+0x2000] ;  /* 0x002000000c097983 */ /* 0x000ea20000100800 */
[----:B------:R-:W-:-:S02]  /*4d700*/  IADD3 R41, PT, PT, R1, 0x4, R42 ;  /* 0x0000000401297810 */ /* 0x000fc40007ffe02a */
[C-C-:B------:R-:W-:Y:S02]  /*4d710*/  IADD3 R24, PT, PT, R1.reuse, 0x5, R42.reuse ;  /* 0x0000000501187810 */ /* 0x140fe40007ffe02a */
[C-C-:B------:R-:W-:Y:S02]  /*4d720*/  IADD3 R39, PT, PT, R1.reuse, 0x6, R42.reuse ;  /* 0x0000000601277810 */ /* 0x140fe40007ffe02a */
[C---:B------:R-:W-:Y:S02]  /*4d730*/  IADD3 R14, PT, PT, R1.reuse, 0x7, R42 ;  /* 0x00000007010e7810 */ /* 0x040fe40007ffe02a */
[----:B0-----:R-:W-:Y:S02]  /*4d740*/  IADD3 R13, PT, PT, R1, 0x8, R4 ;  /* 0x00000008010d7810 */ /* 0x001fe40007ffe004 */
[C---:B--2---:R-:W-:Y:S02]  /*4d750*/  PRMT R10, R9.reuse, 0x7770, RZ ;  /* 0x00007770090a7816 */ /* 0x044fe400000000ff */
[----:B------:R-:W-:-:S02]  /*4d760*/  PRMT R11, R9, 0x7771, RZ ;  /* 0x00007771090b7816 */ /* 0x000fc400000000ff */
[C---:B------:R-:W-:Y:S01]  /*4d770*/  PRMT R6, R9.reuse, 0x7772, RZ ;  /* 0x0000777209067816 */ /* 0x040fe200000000ff */
[----:B------:R0:W-:Y:S01]  /*4d780*/  STL.U8 [R41], R10 ;  /* 0x0000000a29007387 */ /* 0x0001e20000100000 */
[----:B------:R-:W-:-:S03]  /*4d790*/  PRMT R9, R9, 0x7773, RZ ;  /* 0x0000777309097816 */ /* 0x000fc600000000ff */
[----:B------:R-:W-:Y:S04]  /*4d7a0*/  STL.U8 [R24], R11 ;  /* 0x0000000b18007387 */ /* 0x000fe80000100000 */
[----:B------:R2:W-:Y:S04]  /*4d7b0*/  STL.U8 [R39], R6 ;  /* 0x0000000627007387 */ /* 0x0005e80000100000 */
[----:B------:R3:W-:Y:S04]  /*4d7c0*/  STL.U8 [R14], R9 ;  /* 0x000000090e007387 */ /* 0x0007e80000100000 */
[----:B-1----:R-:W4:Y:S01]  /*4d7d0*/  LDL R5, [R13+0x2000] ;  /* 0x002000000d057983 */ /* 0x002f220000100800 */
[----:B------:R-:W-:-:S02]  /*4d7e0*/  IADD3 R68, PT, PT, R1, 0x8, R42 ;  /* 0x0000000801447810 */ /* 0x000fc40007ffe02a */
[C-C-:B------:R-:W-:Y:S02]  /*4d7f0*/  IADD3 R37, PT, PT, R1.reuse, 0x9, R42.reuse ;  /* 0x0000000901257810 */ /* 0x140fe40007ffe02a */
[C-C-:B------:R-:W-:Y:S02]  /*4d800*/  IADD3 R15, PT, PT, R1.reuse, 0xa, R42.reuse ;  /* 0x0000000a010f7810 */ /* 0x140fe40007ffe02a */
[C---:B------:R-:W-:Y:S02]  /*4d810*/  IADD3 R38, PT, PT, R1.reuse, 0xb, R42 ;  /* 0x0000000b01267810 */ /* 0x040fe40007ffe02a */
[----:B------:R-:W-:Y:S02]  /*4d820*/  IADD3 R12, PT, PT, R1, 0xc, R4 ;  /* 0x0000000c010c7810 */ /* 0x000fe40007ffe004 */
[C---:B----4-:R-:W-:Y:S02]  /*4d830*/  PRMT R7, R5.reuse, 0x7770, RZ ;  /* 0x0000777005077816 */ /* 0x050fe400000000ff */
[----:B------:R-:W-:-:S02]  /*4d840*/  PRMT R8, R5, 0x7771, RZ ;  /* 0x0000777105087816 */ /* 0x000fc400000000ff */
[C---:B0-----:R-:W-:Y:S01]  /*4d850*/  PRMT R10, R5.reuse, 0x7772, RZ ;  /* 0x00007772050a7816 */ /* 0x041fe200000000ff */
[----:B------:R0:W-:Y:S01]  /*4d860*/  STL.U8 [R68], R7 ;  /* 0x0000000744007387 */ /* 0x0001e20000100000 */
[----:B------:R-:W-:-:S03]  /*4d870*/  PRMT R5, R5, 0x7773, RZ ;  /* 0x0000777305057816 */ /* 0x000fc600000000ff */
[----:B------:R1:W-:Y:S04]  /*4d880*/  STL.U8 [R37], R8 ;  /* 0x0000000825007387 */ /* 0x0003e80000100000 */
[----:B------:R1:W-:Y:S04]  /*4d890*/  STL.U8 [R15], R10 ;  /* 0x0000000a0f007387 */ /* 0x0003e80000100000 */
[----:B------:R1:W-:Y:S04]  /*4d8a0*/  STL.U8 [R38], R5 ;  /* 0x0000000526007387 */ /* 0x0003e80000100000 */
[----:B--2---:R-:W2:Y:S01]  /*4d8b0*/  LDL R6, [R12+0x2000] ;  /* 0x002000000c067983 */ /* 0x004ea20000100800 */
[C-C-:B------:R-:W-:Y:S01]  /*4d8c0*/  IADD3 R36, PT, PT, R1.reuse, 0xc, R42.reuse ;  /* 0x0000000c01247810 */ /* 0x140fe20007ffe02a */
[----:B------:R-:W-:Y:S01]  /*4d8d0*/  VIADD R4, R4, 0x10 ;  /* 0x0000001004047836 */ /* 0x000fe20000000000 */
[----:B------:R-:W-:-:S02]  /*4d8e0*/  IADD3 R24, PT, PT, R1, 0xd, R42 ;  /* 0x0000000d01187810 */ /* 0x000fc40007ffe02a */
[C-C-:B---3--:R-:W-:Y:S02]  /*4d8f0*/  IADD3 R14, PT, PT, R1.reuse, 0xe, R42.reuse ;  /* 0x0000000e010e7810 */ /* 0x148fe40007ffe02a */
[----:B------:R-:W-:Y:S01]  /*4d900*/  IADD3 R13, PT, PT, R1, 0xf, R42 ;  /* 0x0000000f010d7810 */ /* 0x000fe20007ffe02a */
[----:B------:R-:W-:Y:S01]  /*4d910*/  VIADD R42, R42, 0x10 ;  /* 0x000000102a2a7836 */ /* 0x000fe20000000000 */
[----:B------:R-:W-:Y:S02]  /*4d920*/  ISETP.GE.AND P1, PT, R4, R63, PT ;  /* 0x0000003f0400720c */ /* 0x000fe40003f26270 */
[C---:B--2---:R-:W-:Y:S02]  /*4d930*/  PRMT R9, R6.reuse, 0x7770, RZ ;  /* 0x0000777006097816 */ /* 0x044fe400000000ff */
[C---:B------:R-:W-:Y:S02]  /*4d940*/  PRMT R11, R6.reuse, 0x7771, RZ ;  /* 0x00007771060b7816 */ /* 0x040fe400000000ff */
[C---:B0-----:R-:W-:Y:S01]  /*4d950*/  PRMT R7, R6.reuse, 0x7772, RZ ;  /* 0x0000777206077816 */ /* 0x041fe200000000ff */
[----:B------:R1:W-:Y:S01]  /*4d960*/  STL.U8 [R36], R9 ;  /* 0x0000000924007387 */ /* 0x0003e20000100000 */
[----:B------:R-:W-:-:S03]  /*4d970*/  PRMT R6, R6, 0x7773, RZ ;  /* 0x0000777306067816 */ /* 0x000fc600000000ff */
[----:B------:R1:W-:Y:S04]  /*4d980*/  STL.U8 [R24], R11 ;  /* 0x0000000b18007387 */ /* 0x0003e80000100000 */
[----:B------:R1:W-:Y:S04]  /*4d990*/  STL.U8 [R14], R7 ;  /* 0x000000070e007387 */ /* 0x0003e80000100000 */
[----:B------:R1:W-:Y:S01]  /*4d9a0*/  STL.U8 [R13], R6 ;  /* 0x000000060d007387 */ /* 0x0003e20000100000 */
[----:B------:R-:W-:Y:S05]  /*4d9b0*/  @!P1 BRA `(.L_x_262) ;  /* 0xfffffffc00109947 */ /* 0x000fea000383ffff */
.L_x_261:
[----:B-1----:R-:W-:-:S05]  /*4d9c0*/  IMAD.IADD R5, R44, 0x1, -R4 ;  /* 0x000000012c057824 */ /* 0x002fca00078e0a04 */
[----:B------:R-:W-:-:S13]  /*4d9d0*/  ISETP.GT.AND P1, PT, R5, 0x4, PT ;  /* 0x000000040500780c */ /* 0x000fda0003f24270 */
[----:B------:R-:W-:Y:S05]  /*4d9e0*/  @!P1 BRA `(.L_x_263) ;  /* 0x00000000007c9947 */ /* 0x000fea0003800000 */
[----:B------:R-:W-:-:S05]  /*4d9f0*/  IMAD.IADD R9, R1, 0x1, R4 ;  /* 0x0000000101097824 */ /* 0x000fca00078e0204 */
        /* <DEDUP_REMOVED lines=9> */
[----:B------:R0:W-:Y:S01]  /*4da90*/  STL.U8 [R39], R6 ;  /* 0x0000000627007387 */ /* 0x0001e20000100000 */
[----:B------:R-:W-:-:S03]  /*4daa0*/  PRMT R5, R5, 0x7773, RZ ;  /* 0x0000777305057816 */ /* 0x000fc600000000ff */
[----:B------:R1:W-:Y:S04]  /*4dab0*/  STL.U8 [R38], R7 ;  /* 0x0000000726007387 */ /* 0x0003e80000100000 */
[----:B------:R1:W-:Y:S04]  /*4dac0*/  STL.U8 [R37], R8 ;  /* 0x0000000825007387 */ /* 0x0003e80000100000 */
[----:B------:R1:W-:Y:S04]  /*4dad0*/  STL.U8 [R36], R5 ;  /* 0x0000000524007387 */ /* 0x0003e80000100000 */
[----:B------:R-:W2:Y:S01]  /*4dae0*/  LDL R9, [R12+0x2000] ;  /* 0x002000000c097983 */ /* 0x000ea20000100800 */
[C-C-:B------:R-:W-:Y:S01]  /*4daf0*/  IADD3 R15, PT, PT, R1.reuse, 0x4, R42.reuse ;  /* 0x00000004010f7810 */ /* 0x140fe20007ffe02a */
[----:B------:R-:W-:Y:S01]  /*4db00*/  VIADD R4, R4, 0x8 ;  /* 0x0000000804047836 */ /* 0x000fe20000000000 */
[----:B------:R-:W-:-:S02]  /*4db10*/  IADD3 R24, PT, PT, R1, 0x5, R42 ;  /* 0x0000000501187810 */ /* 0x000fc40007ffe02a */
[C-C-:B------:R-:W-:Y:S02]  /*4db20*/  IADD3 R13, PT, PT, R1.reuse, 0x6, R42.reuse ;  /* 0x00000006010d7810 */ /* 0x140fe40007ffe02a */
[----:B------:R-:W-:Y:S01]  /*4db30*/  IADD3 R14, PT, PT, R1, 0x7, R42 ;  /* 0x00000007010e7810 */ /* 0x000fe20007ffe02a */
[----:B------:R-:W-:Y:S01]  /*4db40*/  VIADD R42, R42, 0x8 ;  /* 0x000000082a2a7836 */ /* 0x000fe20000000000 */
[----:B------:R-:W-:Y:S02]  /*4db50*/  PLOP3.LUT P0, PT, PT, PT, PT, 0x8, 0x80 ;  /* 0x000000000080781c */ /* 0x000fe40003f0e170 */
[C---:B--2---:R-:W-:Y:S02]  /*4db60*/  PRMT R10, R9.reuse, 0x7770, RZ ;  /* 0x00007770090a7816 */ /* 0x044fe400000000ff */
[C---:B------:R-:W-:Y:S02]  /*4db70*/  PRMT R11, R9.reuse, 0x7771, RZ ;  /* 0x00007771090b7816 */ /* 0x040fe400000000ff */
[C---:B0-----:R-:W-:Y:S01]  /*4db80*/  PRMT R6, R9.reuse, 0x7772, RZ ;  /* 0x0000777209067816 */ /* 0x041fe200000000ff */
[----:B------:R1:W-:Y:S01]  /*4db90*/  STL.U8 [R15], R10 ;  /* 0x0000000a0f007387 */ /* 0x0003e20000100000 */
[----:B------:R-:W-:-:S03]  /*4dba0*/  PRMT R9, R9, 0x7773, RZ ;  /* 0x0000777309097816 */ /* 0x000fc600000000ff */
[----:B------:R1:W-:Y:S04]  /*4dbb0*/  STL.U8 [R24], R11 ;  /* 0x0000000b18007387 */ /* 0x0003e80000100000 */
[----:B------:R1:W-:Y:S04]  /*4dbc0*/  STL.U8 [R13], R6 ;  /* 0x000000060d007387 */ /* 0x0003e80000100000 */
[----:B------:R1:W-:Y:S02]  /*4dbd0*/  STL.U8 [R14], R9 ;  /* 0x000000090e007387 */ /* 0x0003e40000100000 */
.L_x_263:
[----:B------:R-:W-:-:S13]  /*4dbe0*/  ISETP.NE.OR P0, PT, R4, R44, P0 ;  /* 0x0000002c0400720c */ /* 0x000fda0000705670 */
[----:B------:R-:W-:Y:S05]  /*4dbf0*/  @!P0 BRA `(.L_x_259) ;  /* 0x0000000000488947 */ /* 0x000fea0003800000 */
.L_x_260:
[----:B-1----:R-:W-:-:S05]  /*4dc00*/  IMAD.IADD R9, R1, 0x1, R4 ;  /* 0x0000000101097824 */ /* 0x002fca00078e0204 */
[----:B--2---:R-:W2:Y:S01]  /*4dc10*/  LDL R5, [R9+0x2000] ;  /* 0x0020000009057983 */ /* 0x004ea20000100800 */
[C-C-:B------:R-:W-:Y:S01]  /*4dc20*/  IMAD.IADD R11, R1.reuse, 0x1, R42.reuse ;  /* 0x00000001010b7824 */ /* 0x140fe200078e022a */
[C-C-:B------:R-:W-:Y:S01]  /*4dc30*/  IADD3 R10, PT, PT, R1.reuse, 0x1, R42.reuse ;  /* 0x00000001010a7810 */ /* 0x140fe20007ffe02a */
[----:B------:R-:W-:Y:S01]  /*4dc40*/  VIADD R4, R4, 0x4 ;  /* 0x0000000404047836 */ /* 0x000fe20000000000 */
[C-C-:B------:R-:W-:Y:S02]  /*4dc50*/  IADD3 R13, PT, PT, R1.reuse, 0x2, R42.reuse ;  /* 0x00000002010d7810 */ /* 0x140fe40007ffe02a */
[----:B------:R-:W-:Y:S01]  /*4dc60*/  IADD3 R12, PT, PT, R1, 0x3, R42 ;  /* 0x00000003010c7810 */ /* 0x000fe20007ffe02a */
[----:B------:R-:W-:Y:S01]  /*4dc70*/  VIADD R42, R42, 0x4 ;  /* 0x000000042a2a7836 */ /* 0x000fe20000000000 */
[----:B------:R-:W-:Y:S02]  /*4dc80*/  ISETP.NE.AND P0, PT, R4, R44, PT ;  /* 0x0000002c0400720c */ /* 0x000fe40003f05270 */
        /* <DEDUP_REMOVED lines=9> */
.L_x_259:
[----:B------:R-:W-:Y:S01]  /*4dd20*/  ULOP3.LUT UP0, UR12, UR5, 0x3, URZ, 0xc0, !UPT ;  /* 0x00000003050c7892 */ /* 0x000fe2000f80c0ff */
[----:B-1----:R-:W-:-:S08]  /*4dd30*/  IMAD.MOV.U32 R24, RZ, RZ, R42 ;  /* 0x000000ffff187224 */ /* 0x002fd000078e002a */
[----:B------:R-:W-:Y:S05]  /*4dd40*/  BRA.U !UP0, `(.L_x_264) ;  /* 0x0000000108447547 */ /* 0x000fea000b800000 */
[----:B------:R-:W-:-:S05]  /*4dd50*/  IMAD.IADD R44, R1, 0x1, R44 ;  /* 0x00000001012c7824 */ /* 0x000fca00078e022c */
[----:B0-----:R-:W3:Y:S01]  /*4dd60*/  LDL.U8 R4, [R44+0x2000] ;  /* 0x002000002c047983 */ /* 0x001ee20000100000 */
[----:B--2---:R-:W-:Y:S01]  /*4dd70*/  IMAD.IADD R5, R1, 0x1, R42 ;  /* 0x0000000101057824 */ /* 0x004fe200078e022a */
[----:B------:R-:W-:Y:S01]  /*4dd80*/  UISETP.NE.AND UP0, UPT, UR12, 0x1, UPT ;  /* 0x000000010c00788c */ /* 0x000fe2000bf05270 */
[----:B------:R-:W-:-:S03]  /*4dd90*/  VIADD R24, R42, 0x1 ;  /* 0x000000012a187836 */ /* 0x000fc60000000000 */
[----:B---3--:R1:W-:Y:S05]  /*4dda0*/  STL.U8 [R5], R4 ;  /* 0x0000000405007387 */ /* 0x0083ea0000100000 */
[----:B------:R-:W-:Y:S05]  /*4ddb0*/  BRA.U !UP0, `(.L_x_264) ;  /* 0x0000000108287547 */ /* 0x000fea000b800000 */
[----:B-1----:R-:W2:Y:S01]  /*4ddc0*/  LDL.U8 R4, [R44+0x2001] ;  /* 0x002001002c047983 */ /* 0x002ea20000100000 */
[----:B------:R-:W-:Y:S01]  /*4ddd0*/  IMAD.IADD R5, R1, 0x1, R24 ;  /* 0x0000000101057824 */ /* 0x000fe200078e0218 */
[----:B------:R-:W-:Y:S01]  /*4dde0*/  UISETP.NE.AND UP0, UPT, UR12, 0x2, UPT ;  /* 0x000000020c00788c */ /* 0x000fe2000bf05270 */
[----:B------:R-:W-:-:S03]  /*4ddf0*/  VIADD R24, R42, 0x2 ;  /* 0x000000022a187836 */ /* 0x000fc60000000000 */
[----:B--2---:R3:W-:Y:S05]  /*4de00*/  STL.U8 [R5], R4 ;  /* 0x0000000405007387 */ /* 0x0047ea0000100000 */
[----:B------:R-:W-:Y:S05]  /*4de10*/  BRA.U !UP0, `(.L_x_264) ;  /* 0x0000000108107547 */ /* 0x000fea000b800000 */
[----:B---3--:R-:W2:Y:S01]  /*4de20*/  LDL.U8 R4, [R44+0x2002] ;  /* 0x002002002c047983 */ /* 0x008ea20000100000 */
[----:B------:R-:W-:Y:S02]  /*4de30*/  IMAD.IADD R5, R1, 0x1, R24 ;  /* 0x0000000101057824 */ /* 0x000fe400078e0218 */
[----:B------:R-:W-:-:S03]  /*4de40*/  VIADD R24, R42, 0x3 ;  /* 0x000000032a187836 */ /* 0x000fc60000000000 */
[----:B--2---:R4:W-:Y:S04]  /*4de50*/  STL.U8 [R5], R4 ;  /* 0x0000000405007387 */ /* 0x0049e80000100000 */
.L_x_264:
[----:B------:R-:W-:Y:S01]  /*4de60*/  UIADD3 UR6, UPT, UPT, -UR5, UR6, URZ ;  /* 0x0000000605067290 */ /* 0x000fe2000fffe1ff */
[--C-:B------:R-:W-:Y:S01]  /*4de70*/  SHF.R.U32.HI R72, RZ, 0x18, R92.reuse ;  /* 0x00000018ff487819 */ /* 0x100fe2000001165c */
[--C-:B------:R-:W-:Y:S01]  /*4de80*/  IMAD.MOV.U32 R42, RZ, RZ, R92.reuse ;  /* 0x000000ffff2a7224 */ /* 0x100fe200078e005c */
[--C-:B------:R-:W-:Y:S01]  /*4de90*/  SHF.R.U32.HI R67, RZ, 0x10, R92.reuse ;  /* 0x00000010ff437819 */ /* 0x100fe2000001165c */
[----:B------:R-:W-:Y:S01]  /*4dea0*/  UISETP.NE.AND UP0, UPT, UR6, URZ, UPT ;  /* 0x000000ff0600728c */ /* 0x000fe2000bf05270 */
[C-C-:B------:R-:W-:Y:S02]  /*4deb0*/  SHF.R.U64 R74, R43.reuse, 0x18, R92.reuse ;  /* 0x000000182b4a7819 */ /* 0x140fe4000000125c */
[----:B------:R-:W-:Y:S02]  /*4dec0*/  SHF.R.U64 R69, R43, 0x10, R92 ;  /* 0x000000102b457819 */ /* 0x000fe4000000125c */
[--C-:B------:R-:W-:Y:S02]  /*4ded0*/  SHF.R.U32.HI R91, RZ, 0x8, R66.reuse ;  /* 0x00000008ff5b7819 */ /* 0x100fe40000011642 */
[----:B------:R-:W-:-:S02]  /*4dee0*/  SHF.R.U64 R44, R47, 0x18, R66 ;  /* 0x000000182f2c7819 */ /* 0x000fc40000001242 */
[----:B------:R-:W-:Y:S02]  /*4def0*/  SHF.R.U64 R85, R47, 0x10, R66 ;  /* 0x000000102f557819 */ /* 0x000fe40000001242 */
[--C-:B------:R-:W-:Y:S02]  /*4df00*/  SHF.R.U32.HI R68, RZ, 0x18, R64.reuse ;  /* 0x00000018ff447819 */ /* 0x100fe40000011640 */
[--C-:B------:R-:W-:Y:S02]  /*4df10*/  SHF.R.U32.HI R63, RZ, 0x8, R64.reuse ;  /* 0x00000008ff3f7819 */ /* 0x100fe40000011640 */
[C-C-:B------:R-:W-:Y:S02]  /*4df20*/  SHF.R.U64 R70, R51.reuse, 0x18, R64.reuse ;  /* 0x0000001833467819 */ /* 0x140fe40000001240 */
[----:B------:R-:W-:Y:S02]  /*4df30*/  SHF.R.U64 R65, R51, 0x10, R64 ;  /* 0x0000001033417819 */ /* 0x000fe40000001240 */
[----:B0-----:R-:W-:-:S02]  /*4df40*/  SHF.R.U32.HI R38, RZ, 0x10, R59 ;  /* 0x00000010ff267819 */ /* 0x001fc4000001163b */
[--C-:B------:R-:W-:Y:S02]  /*4df50*/  SHF.R.U32.HI R37, RZ, 0x18, R59.reuse ;  /* 0x00000018ff257819 */ /* 0x100fe4000001163b */
[--C-:B------:R-:W-:Y:S02]  /*4df60*/  SHF.R.U32.HI R39, RZ, 0x8, R59.reuse ;  /* 0x00000008ff277819 */ /* 0x100fe4000001163b */
[C-C-:B------:R-:W-:Y:S02]  /*4df70*/  SHF.R.U64 R36, R52.reuse, 0x18, R59.reuse ;  /* 0x0000001834247819 */ /* 0x140fe4000000123b */
[----:B------:R-:W-:Y:S02]  /*4df80*/  SHF.R.U64 R41, R52, 0x8, R59 ;  /* 0x0000000834297819 */ /* 0x000fe4000000123b */
[--C-:B------:R-:W-:Y:S02]  /*4df90*/  SHF.R.U32.HI R92, RZ, 0x10, R58.reuse ;  /* 0x00000010ff5c7819 */ /* 0x100fe4000001163a */
[----:B------:R-:W-:-:S02]  /*4dfa0*/  SHF.R.U32.HI R87, RZ, 0x18, R58 ;  /* 0x00000018ff577819 */ /* 0x000fc4000001163a */
[--C-:B------:R-:W-:Y:S02]  /*4dfb0*/  SHF.R.U32.HI R97, RZ, 0x8, R58.reuse ;  /* 0x00000008ff617819 */ /* 0x100fe4000001163a */
[C-C-:B------:R-:W-:Y:S02]  /*4dfc0*/  SHF.R.U64 R89, R49.reuse, 0x18, R58.reuse ;  /* 0x0000001831597819 */ /* 0x140fe4000000123a */
[C-C-:B------:R-:W-:Y:S02]  /*4dfd0*/  SHF.R.U64 R96, R49.reuse, 0x8, R58.reuse ;  /* 0x0000000831607819 */ /* 0x140fe4000000123a */
[----:B------:R-:W-:Y:S01]  /*4dfe0*/  SHF.R.U64 R94, R49, 0x10, R58 ;  /* 0x00000010315e7819 */ /* 0x000fe2000000123a */
[----:B------:R-:W-:Y:S06]  /*4dff0*/  BRA.U UP0, `(.L_x_265) ;  /* 0xffffffd100ec7547 */ /* 0x000fec000b83ffff */
[----:B------:R-:W-:-:S05]  /*4e000*/  UMOV UR5, URZ ;  /* 0x000000ff00057c82 */ /* 0x000fca0008000000 */
.L_x_267:
[----:B------:R-:W-:Y:S01]  /*4e010*/  IMAD.U32 R36, RZ, RZ, UR5 ;  /* 0x00000005ff247e24 */ /* 0x000fe2000f8e00ff */
[----:B------:R-:W-:Y:S01]  /*4e020*/  UIADD3 UR5, UPT, UPT, UR5, 0x1, URZ ;  /* 0x0000000105057890 */ /* 0x000fe2000fffe0ff */
[----:B------:R-:W-:-:S03]  /*4e030*/  UMOV UR6, URZ ;  /* 0x000000ff00067c82 */ /* 0x000fc60008000000 */
[----:B0-----:R-:W-:-:S11]  /*4e040*/  UISETP.NE.AND UP1, UPT, UR5, 0x20, UPT ;  /* 0x000000200500788c */ /* 0x001fd6000bf25270 */
.L_x_266:
[----:B01-34-:R-:W-:-:S05]  /*4e050*/  LEA R4, R36, UR6, 0x5 ;  /* 0x0000000624047c11 */ /* 0x01bfca000f8e28ff */
[----:B------:R-:W-:-:S04]  /*4e060*/  IMAD.SHL.U32 R4, R4, 0x8, RZ ;  /* 0x0000000804047824 */ /* 0x000fc800078e00ff */
[----:B--2---:R-:W-:-:S06]  /*4e070*/  IMAD.IADD R8, R1, 0x1, R4 ;  /* 0x0000000101087824 */ /* 0x004fcc00078e0204 */
[----:B------:R-:W2:Y:S01]  /*4e080*/  LDL.128 R8, [R8] ;  /* 0x0000000008087983 */ /* 0x000ea20000100c00 */
[----:B------:R-:W-:-:S09]  /*4e090*/  ULEA UR12, UR6, UR17, 0x3 ;  /* 0x00000011060c7291 */ /* 0x000fd2000f8e18ff */
[----:B------:R-:W3:Y:S04]  /*4e0a0*/  LDL.64 R6, [UR12] ;  /* 0x0000000cff067983 */ /* 0x000ee80008100a00 */
[----:B------:R-:W4:Y:S01]  /*4e0b0*/  LDL.64 R34, [UR12+0x8] ;  /* 0x0000080cff227983 */ /* 0x000f220008100a00 */
[C---:B--2---:R-:W-:Y:S02]  /*4e0c0*/  PRMT R12, R10.reuse, 0x7771, RZ ;  /* 0x000077710a0c7816 */ /* 0x044fe400000000ff */
[C---:B------:R-:W-:Y:S02]  /*4e0d0*/  PRMT R14, R10.reuse, 0x7772, RZ ;  /* 0x000077720a0e7816 */ /* 0x040fe400000000ff */
[----:B------:R-:W-:Y:S01]  /*4e0e0*/  PRMT R24, R10, 0x7773, RZ ;  /* 0x000077730a187816 */ /* 0x000fe200000000ff */
[----:B------:R-:W-:Y:S01]  /*4e0f0*/  IMAD.WIDE.U32 R12, R12, 0x100, RZ ;  /* 0x000001000c0c7825 */ /* 0x000fe200078e00ff */
[----:B------:R-:W-:-:S02]  /*4e100*/  PRMT R3, R10, 0x7770, RZ ;  /* 0x000077700a037816 */ /* 0x000fc400000000ff */
[C---:B------:R-:W-:Y:S01]  /*4e110*/  PRMT R10, R9.reuse, 0x7770, RZ ;  /* 0x00007770090a7816 */ /* 0x040fe200000000ff */
[----:B------:R-:W-:Y:S01]  /*4e120*/  IMAD.WIDE.U32 R14, R14, 0x10000, RZ ;  /* 0x000100000e0e7825 */ /* 0x000fe200078e00ff */
[----:B------:R-:W-:Y:S02]  /*4e130*/  LOP3.LUT R5, R12, 0xff, R3, 0xf8, !PT ;  /* 0x000000ff0c057812 */ /* 0x000fe400078ef803 */
[----:B------:R-:W-:Y:S01]  /*4e140*/  PRMT R3, R9, 0x7771, RZ ;  /* 0x0000777109037816 */ /* 0x000fe200000000ff */
[----:B------:R-:W-:-:S04]  /*4e150*/  IMAD.WIDE.U32 R24, R24, 0x1000000, RZ ;  /* 0x0100000018187825 */ /* 0x000fc800078e00ff */
[----:B------:R-:W-:Y:S01]  /*4e160*/  IMAD.SHL.U32 R12, R3, 0x100, RZ ;  /* 0x00000100030c7824 */ /* 0x000fe200078e00ff */
[----:B------:R-:W-:Y:S02]  /*4e170*/  LOP3.LUT R38, R25, R15, R13, 0xfe, !PT ;  /* 0x0000000f19267212 */ /* 0x000fe400078efe0d */
[----:B------:R-:W-:Y:S02]  /*4e180*/  LOP3.LUT R25, R24, R14, R5, 0xfe, !PT ;  /* 0x0000000e18197212 */ /* 0x000fe400078efe05 */
[C---:B------:R-:W-:Y:S02]  /*4e190*/  PRMT R3, R11.reuse, 0x7771, RZ ;  /* 0x000077710b037816 */ /* 0x040fe400000000ff */
[----:B------:R-:W-:Y:S02]  /*4e1a0*/  PRMT R5, R11, 0x7770, RZ ;  /* 0x000077700b057816 */ /* 0x000fe400000000ff */
[----:B------:R-:W-:Y:S01]  /*4e1b0*/  LOP3.LUT R15, R12, 0xff00, RZ, 0xc0, !PT ;  /* 0x0000ff000c0f7812 */ /* 0x000fe200078ec0ff */
[----:B------:R-:W-:Y:S01]  /*4e1c0*/  IMAD.SHL.U32 R12, R3, 0x100, RZ ;  /* 0x00000100030c7824 */ /* 0x000fe200078e00ff */
[----:B------:R-:W-:-:S02]  /*4e1d0*/  LOP3.LUT R13, R38, 0xff, R5, 0xf8, !PT ;  /* 0x000000ff260d7812 */ /* 0x000fc400078ef805 */
        /* <DEDUP_REMOVED lines=12> */
[----:B---3--:R-:W-:Y:S02]  /*4e2a0*/  LOP3.LUT R14, R6, R8, RZ, 0x3c, !PT ;  /* 0x00000008060e7212 */ /* 0x008fe400078e3cff */
[----:B----4-:R-:W-:Y:S02]  /*4e2b0*/  LOP3.LUT R24, R34, R25, RZ, 0x3c, !PT ;  /* 0x0000001922187212 */ /* 0x010fe400078e3cff */
[----:B------:R-:W-:Y:S02]  /*4e2c0*/  LOP3.LUT R15, R7, R9, R5, 0x1e, !PT ;  /* 0x00000009070f7212 */ /* 0x000fe400078e1e05 */
[----:B------:R-:W-:Y:S02]  /*4e2d0*/  LOP3.LUT R25, R35, R11, R3, 0x1e, !PT ;  /* 0x0000000b23197212 */ /* 0x000fe400078e1e03 */
[----:B------:R-:W-:Y:S01]  /*4e2e0*/  IADD3 R8, PT, PT, R1, 0x10, R4 ;  /* 0x0000001001087810 */ /* 0x000fe20007ffe004 */
[----:B------:R0:W-:Y:S04]  /*4e2f0*/  STL.64 [UR12], R14 ;  /* 0x0000000eff007987 */ /* 0x0001e80008100a0c */
[----:B------:R1:W-:Y:S04]  /*4e300*/  STL.64 [UR12+0x8], R24 ;  /* 0x00000818ff007987 */ /* 0x0003e80008100a0c */
[----:B------:R-:W2:Y:S01]  /*4e310*/  LDL.128 R8, [R8] ;  /* 0x0000000008087983 */ /* 0x000ea20000100c00 */
[----:B------:R-:W-:-:S04]  /*4e320*/  UIADD3 UR12, UPT, UPT, UR6, 0x2, URZ ;  /* 0x00000002060c7890 */ /* 0x000fc8000fffe0ff */
        /* <DEDUP_REMOVED lines=8> */
[----:B------:R-:W-:Y:S01]  /*4e3b0*/  PRMT R10, R9, 0x7770, RZ ;  /* 0x00007770090a7816 */ /* 0x000fe200000000ff */
[----:B0-----:R-:W-:Y:S01]  /*4e3c0*/  IMAD.WIDE.U32 R14, R5, 0x10000, RZ ;  /* 0x00010000050e7825 */ /* 0x001fe200078e00ff */
[----:B------:R-:W-:Y:S02]  /*4e3d0*/  LOP3.LUT R5, R12, 0xff, R3, 0xf8, !PT ;  /* 0x000000ff0c057812 */ /* 0x000fe400078ef803 */
[----:B------:R-:W-:Y:S01]  /*4e3e0*/  PRMT R3, R9, 0x7771, RZ ;  /* 0x0000777109037816 */ /* 0x000fe200000000ff */
[----:B-1----:R-:W-:-:S04]  /*4e3f0*/  IMAD.WIDE.U32 R24, R37, 0x1000000, RZ ;  /* 0x0100000025187825 */ /* 0x002fc800078e00ff */
        /* <DEDUP_REMOVED lines=30> */
[----:B------:R-:W3:Y:S04]  /*4e5e0*/  LDL.64 R34, [UR12+0x8] ;  /* 0x0000080cff227983 */ /* 0x000ee80008100a00 */
[----:B------:R-:W4:Y:S01]  /*4e5f0*/  LDL.64 R6, [UR12] ;  /* 0x0000000cff067983 */ /* 0x000f220008100a00 */
[----:B------:R-:W-:Y:S02]  /*4e600*/  IADD3 R4, PT, PT, R1, 0x30, R4 ;  /* 0x0000003001047810 */ /* 0x000fe40007ffe004 */
[C---:B--2---:R-:W-:Y:S02]  /*4e610*/  PRMT R12, R10.reuse, 0x7771, RZ ;  /* 0x000077710a0c7816 */ /* 0x044fe400000000ff */
[C---:B------:R-:W-:Y:S02]  /*4e620*/  PRMT R5, R10.reuse, 0x7772, RZ ;  /* 0x000077720a057816 */ /* 0x040fe400000000ff */
[----:B------:R-:W-:Y:S01]  /*4e630*/  PRMT R37, R10, 0x7773, RZ ;  /* 0x000077730a257816 */ /* 0x000fe200000000ff */
[----:B------:R-:W-:Y:S01]  /*4e640*/  IMAD.WIDE.U32 R12, R12, 0x100, RZ ;  /* 0x000001000c0c7825 */ /* 0x000fe200078e00ff */
[----:B------:R-:W-:-:S03]  /*4e650*/  PRMT R3, R10, 0x7770, RZ ;  /* 0x000077700a037816 */ /* 0x000fc600000000ff */
        /* <DEDUP_REMOVED lines=18> */
[----:B------:R-:W-:Y:S02]  /*4e780*/  PRMT R11, R11, 0x7773, RZ ;  /* 0x000077730b0b7816 */ /* 0x000fe400000000ff */
[----:B------:R-:W-:-:S02]  /*4e790*/  LOP3.LUT R10, R25, 0xff, R10, 0xf8, !PT ;  /* 0x000000ff190a7812 */ /* 0x000fc400078ef80a */
[----:B------:R-:W-:Y:S01]  /*4e7a0*/  LOP3.LUT R12, R13, 0xff00, R12, 0xf8, !PT ;  /* 0x0000ff000d0c7812 */ /* 0x000fe200078ef80c */
[----:B------:R-:W-:Y:S01]  /*4e7b0*/  IMAD.SHL.U32 R9, R9, 0x1000000, RZ ;  /* 0x0100000009097824 */ /* 0x000fe200078e00ff */
[----:B------:R-:W-:Y:S01]  /*4e7c0*/  LOP3.LUT R5, R10, 0xff0000, R5, 0xf8, !PT ;  /* 0x00ff00000a057812 */ /* 0x000fe200078ef805 */
[----:B------:R-:W-:Y:S01]  /*4e7d0*/  IMAD.SHL.U32 R11, R11, 0x1000000, RZ ;  /* 0x010000000b0b7824 */ /* 0x000fe200078e00ff */
[----:B------:R-:W-:Y:S02]  /*4e7e0*/  LOP3.LUT R3, R12, 0xff0000, R3, 0xf8, !PT ;  /* 0x00ff00000c037812 */ /* 0x000fe400078ef803 */
[----:B---3--:R-:W-:Y:S02]  /*4e7f0*/  LOP3.LUT R14, R34, R15, RZ, 0x3c, !PT ;  /* 0x0000000f220e7212 */ /* 0x008fe400078e3cff */
[----:B----4-:R-:W-:Y:S02]  /*4e800*/  LOP3.LUT R12, R6, R8, RZ, 0x3c, !PT ;  /* 0x00000008060c7212 */ /* 0x010fe400078e3cff */
[----:B------:R-:W-:-:S02]  /*4e810*/  LOP3.LUT R13, R7, R9, R5, 0x1e, !PT ;  /* 0x00000009070d7212 */ /* 0x000fc400078e1e05 */
[----:B------:R-:W-:-:S03]  /*4e820*/  LOP3.LUT R15, R35, R11, R3, 0x1e, !PT ;  /* 0x0000000b230f7212 */ /* 0x000fc600078e1e03 */
[----:B------:R-:W-:Y:S04]  /*4e830*/  STL.64 [UR12], R12 ;  /* 0x0000000cff007987 */ /* 0x000fe80008100a0c */
[----:B------:R0:W-:Y:S04]  /*4e840*/  STL.64 [UR12+0x8], R14 ;  /* 0x0000080eff007987 */ /* 0x0001e80008100a0c */
[----:B------:R-:W2:Y:S01]  /*4e850*/  LDL.128 R4, [R4] ;  /* 0x0000000004047983 */ /* 0x000ea20000100c00 */
[----:B------:R-:W-:-:S04]  /*4e860*/  UIADD3 UR12, UPT, UPT, UR6, 0x6, URZ ;  /* 0x00000006060c7890 */ /* 0x000fc8000fffe0ff */
[----:B------:R-:W-:-:S09]  /*4e870*/  ULEA UR12, UR12, UR17, 0x3 ;  /* 0x000000110c0c7291 */ /* 0x000fd2000f8e18ff */
[----:B------:R-:W3:Y:S04]  /*4e880*/  LDL.64 R8, [UR12] ;  /* 0x0000000cff087983 */ /* 0x000ee80008100a00 */
[----:B------:R-:W4:Y:S01]  /*4e890*/  LDL.64 R24, [UR12+0x8] ;  /* 0x0000080cff187983 */ /* 0x000f220008100a00 */
[----:B------:R-:W-:-:S04]  /*4e8a0*/  UIADD3 UR6, UPT, UPT, UR6, 0x8, URZ ;  /* 0x0000000806067890 */ /* 0x000fc8000fffe0ff */
[----:B------:R-:W-:Y:S01]  /*4e8b0*/  UISETP.NE.AND UP0, UPT, UR6, 0x20, UPT ;  /* 0x000000200600788c */ /* 0x000fe2000bf05270 */
        /* <DEDUP_REMOVED lines=8> */
[----:B------:R-:W-:Y:S01]  /*4e940*/  IMAD.WIDE.U32 R12, R34, 0x10000, RZ ;  /* 0x00010000220c7825 */ /* 0x000fe200078e00ff */
[----:B------:R-:W-:-:S04]  /*4e950*/  PRMT R6, R7, 0x7770, RZ ;  /* 0x0000777007067816 */ /* 0x000fc800000000ff */
[----:B------:R-:W-:Y:S01]  /*4e960*/  LOP3.LUT R15, R15, R13, R11, 0xfe, !PT ;  /* 0x0000000d0f0f7212 */ /* 0x000fe200078efe0b */
[----:B------:R-:W-:Y:S01]  /*4e970*/  IMAD.SHL.U32 R11, R3, 0x100, RZ ;  /* 0x00000100030b7824 */ /* 0x000fe200078e00ff */
[----:B------:R-:W-:Y:S02]  /*4e980*/  PRMT R3, R7, 0x7771, RZ ;  /* 0x0000777107037816 */ /* 0x000fe400000000ff */
[----:B------:R-:W-:Y:S02]  /*4e990*/  LOP3.LUT R13, R14, R12, R35, 0xfe, !PT ;  /* 0x0000000c0e0d7212 */ /* 0x000fe400078efe23 */
[----:B------:R-:W-:Y:S01]  /*4e9a0*/  LOP3.LUT R35, R11, 0xff00, RZ, 0xc0, !PT ;  /* 0x0000ff000b237812 */ /* 0x000fe200078ec0ff */
[----:B------:R-:W-:Y:S01]  /*4e9b0*/  IMAD.SHL.U32 R11, R3, 0x100, RZ ;  /* 0x00000100030b7824 */ /* 0x000fe200078e00ff */
[----:B------:R-:W-:Y:S02]  /*4e9c0*/  LOP3.LUT R12, R15, 0xff, R6, 0xf8, !PT ;  /* 0x000000ff0f0c7812 */ /* 0x000fe400078ef806 */
[----:B------:R-:W-:-:S02]  /*4e9d0*/  PRMT R6, R5, 0x7772, RZ ;  /* 0x0000777205067816 */ /* 0x000fc400000000ff */
[----:B------:R-:W-:Y:S02]  /*4e9e0*/  PRMT R3, R7, 0x7772, RZ ;  /* 0x0000777207037816 */ /* 0x000fe400000000ff */
[C---:B------:R-:W-:Y:S01]  /*4e9f0*/  PRMT R10, R5.reuse, 0x7770, RZ ;  /* 0x00007770050a7816 */ /* 0x040fe200000000ff */
[----:B------:R-:W-:Y:S01]  /*4ea00*/  IMAD.U32 R6, R6, 0x10000, RZ ;  /* 0x0001000006067824 */ /* 0x000fe200078e00ff */
[----:B------:R-:W-:Y:S01]  /*4ea10*/  PRMT R5, R5, 0x7773, RZ ;  /* 0x0000777305057816 */ /* 0x000fe200000000ff */
[----:B------:R-:W-:Y:S01]  /*4ea20*/  IMAD.U32 R3, R3, 0x10000, RZ ;  /* 0x0001000003037824 */ /* 0x000fe200078e00ff */
[----:B------:R-:W-:Y:S02]  /*4ea30*/  PRMT R7, R7, 0x7773, RZ ;  /* 0x0000777307077816 */ /* 0x000fe400000000ff */
[----:B------:R-:W-:Y:S02]  /*4ea40*/  LOP3.LUT R15, R35, 0xff, R10, 0xf8, !PT ;  /* 0x000000ff230f7812 */ /* 0x000fe400078ef80a */
[----:B------:R-:W-:Y:S01]  /*4ea50*/  LOP3.LUT R10, R12, 0xff00, R11, 0xf8, !PT ;  /* 0x0000ff000c0a7812 */ /* 0x000fe200078ef80b */
[----:B------:R-:W-:Y:S01]  /*4ea60*/  IMAD.SHL.U32 R5, R5, 0x1000000, RZ ;  /* 0x0100000005057824 */ /* 0x000fe200078e00ff */
[----:B------:R-:W-:Y:S01]  /*4ea70*/  LOP3.LUT R6, R15, 0xff0000, R6, 0xf8, !PT ;  /* 0x00ff00000f067812 */ /* 0x000fe200078ef806 */
[----:B------:R-:W-:Y:S01]  /*4ea80*/  IMAD.SHL.U32 R7, R7, 0x1000000, RZ ;  /* 0x0100000007077824 */ /* 0x000fe200078e00ff */
[----:B------:R-:W-:-:S02]  /*4ea90*/  LOP3.LUT R3, R10, 0xff0000, R3, 0xf8, !PT ;  /* 0x00ff00000a037812 */ /* 0x000fc400078ef803 */
[----:B---3--:R-:W-:Y:S02]  /*4eaa0*/  LOP3.LUT R5, R9, R5, R6, 0x1e, !PT ;  /* 0x0000000509057212 */ /* 0x008fe400078e1e06 */
[----:B------:R-:W-:Y:S02]  /*4eab0*/  LOP3.LUT R4, R8, R4, RZ, 0x3c, !PT ;  /* 0x0000000408047212 */ /* 0x000fe400078e3cff */
[----:B----4-:R-:W-:Y:S02]  /*4eac0*/  LOP3.LUT R6, R24, R13, RZ, 0x3c, !PT ;  /* 0x0000000d18067212 */ /* 0x010fe400078e3cff */
[----:B------:R-:W-:Y:S01]  /*4ead0*/  LOP3.LUT R7, R25, R7, R3, 0x1e, !PT ;  /* 0x0000000719077212 */ /* 0x000fe200078e1e03 */
[----:B------:R0:W-:Y:S04]  /*4eae0*/  STL.64 [UR12], R4 ;  /* 0x00000004ff007987 */ /* 0x0001e80008100a0c */
[----:B------:R0:W-:Y:S01]  /*4eaf0*/  STL.64 [UR12+0x8], R6 ;  /* 0x00000806ff007987 */ /* 0x0001e20008100a0c */
[----:B------:R-:W-:Y:S05]  /*4eb00*/  BRA.U UP0, `(.L_x_266) ;  /* 0xfffffff500507547 */ /* 0x000fea000b83ffff */
[----:B------:R-:W-:Y:S05]  /*4eb10*/  BRA.U UP1, `(.L_x_267) ;  /* 0xfffffff5013c7547 */ /* 0x000fea000b83ffff */
[----:B0-----:R-:W2:Y:S01]  /*4eb20*/  LDL R4, [R1+0x3958] ;  /* 0x0039580001047983 */ /* 0x001ea20000100800 */
[----:B------:R-:W0:Y:S01]  /*4eb30*/  LDCU UR5, c[0x0][0x3ac] ;  /* 0x00007580ff0577ac */ /* 0x000e220008000800 */
[----:B------:R-:W-:Y:S02]  /*4eb40*/  IMAD.MOV.U32 R36, RZ, RZ, R26 ;  /* 0x000000ffff247224 */ /* 0x000fe400078e001a */
[----:B------:R-:W-:Y:S01]  /*4eb50*/  IMAD.MOV.U32 R37, RZ, RZ, R27 ;  /* 0x000000ffff257224 */ /* 0x000fe200078e001b */
[----:B------:R1:W-:Y:S01]  /*4eb60*/  STL.128 [R1+0x3930], R20 ;  /* 0x0039301401007387 */ /* 0x0003e20000100c00 */
[----:B------:R-:W-:Y:S01]  /*4eb70*/  IMAD.MOV.U32 R38, RZ, RZ, R28 ;  /* 0x000000ffff267224 */ /* 0x000fe200078e001c */
[----:B------:R-:W-:Y:S01]  /*4eb80*/  UIADD3 UR4, UPT, UPT, UR4, 0x1, URZ ;  /* 0x0000000104047890 */ /* 0x000fe2000fffe0ff */
[----:B------:R-:W-:Y:S01]  /*4eb90*/  IMAD.MOV.U32 R39, RZ, RZ, R29 ;  /* 0x000000ffff277224 */ /* 0x000fe200078e001d */
[----:B------:R1:W-:Y:S01]  /*4eba0*/  STL.128 [R1+0x3940], R16 ;  /* 0x0039401001007387 */ /* 0x0003e20000100c00 */
[----:B------:R-:W-:-:S02]  /*4ebb0*/  IMAD.MOV.U32 R40, RZ, RZ, R30 ;  /* 0x000000ffff287224 */ /* 0x000fc400078e001e */
[----:B------:R-:W-:Y:S01]  /*4ebc0*/  IMAD.MOV.U32 R41, RZ, RZ, R31 ;  /* 0x000000ffff297224 */ /* 0x000fe200078e001f */
[----:B------:R1:W-:Y:S01]  /*4ebd0*/  STL.128 [R1+0x3910], R36 ;  /* 0x0039102401007387 */ /* 0x0003e20000100c00 */
[----:B------:R-:W-:Y:S02]  /*4ebe0*/  IMAD.MOV.U32 R42, RZ, RZ, R32 ;  /* 0x000000ffff2a7224 */ /* 0x000fe400078e0020 */
[----:B------:R-:W-:Y:S01]  /*4ebf0*/  IMAD.MOV.U32 R43, RZ, RZ, R33 ;  /* 0x000000ffff2b7224 */ /* 0x000fe200078e0021 */
[----:B0-----:R-:W-:-:S04]  /*4ec00*/  UISETP.GE.U32.AND UP0, UPT, UR4, UR5, UPT ;  /* 0x000000050400728c */ /* 0x001fc8000bf06070 */
[----:B------:R1:W-:Y:S01]  /*4ec10*/  STL.128 [R1+0x3920], R40 ;  /* 0x0039202801007387 */ /* 0x0003e20000100c00 */
[----:B--2---:R-:W-:-:S05]  /*4ec20*/  VIADD R4, R4, 0x1 ;  /* 0x0000000104047836 */ /* 0x004fca0000000000 */
[----:B------:R1:W-:Y:S01]  /*4ec30*/  STL [R1+0x3958], R4 ;  /* 0x0039580401007387 */ /* 0x0003e20000100800 */
[----:B------:R-:W-:Y:S05]  /*4ec40*/  BRA.U UP0, `(.L_x_268) ;  /* 0x0000006100007547 */ /* 0x000fea000b800000 */
[----:B------:R-:W0:Y:S01]  /*4ec50*/  LDCU UR6, c[0x0][0x3b0] ;  /* 0x00007600ff0677ac */ /* 0x000e220008000800 */
[--C-:B------:R-:W-:Y:S02]  /*4ec60*/  SHF.R.U32.HI R10, RZ, 0x8, R27.reuse ;  /* 0x00000008ff0a7819 */ /* 0x100fe4000001161b */
[--C-:B------:R-:W-:Y:S01]  /*4ec70*/  SHF.R.U32.HI R13, RZ, 0x10, R27.reuse ;  /* 0x00000010ff0d7819 */ /* 0x100fe2000001161b */
[----:B------:R-:W2:Y:S01]  /*4ec80*/  LDCU.64 UR20, c[0x3][0x30] ;  /* 0x00c00600ff1477ac */ /* 0x000ea20008000a00 */
[----:B------:R-:W-:Y:S02]  /*4ec90*/  SHF.R.U32.HI R14, RZ, 0x18, R27 ;  /* 0x00000018ff0e7819 */ /* 0x000fe4000001161b */
[C-C-:B------:R-:W-:Y:S02]  /*4eca0*/  SHF.R.U64 R11, R28.reuse, 0x8, R29.reuse ;  /* 0x000000081c0b7819 */ /* 0x140fe4000000121d */
[C-C-:B------:R-:W-:Y:S02]  /*4ecb0*/  SHF.R.U64 R12, R28.reuse, 0x10, R29.reuse ;  /* 0x000000101c0c7819 */ /* 0x140fe4000000121d */
[----:B------:R-:W-:-:S02]  /*4ecc0*/  SHF.R.U64 R15, R28, 0x18, R29 ;  /* 0x000000181c0f7819 */ /* 0x000fc4000000121d */
[--C-:B------:R-:W-:Y:S02]  /*4ecd0*/  SHF.R.U32.HI R34, RZ, 0x8, R29.reuse ;  /* 0x00000008ff227819 */ /* 0x100fe4000001161d */
[--C-:B------:R-:W-:Y:S02]  /*4ece0*/  SHF.R.U32.HI R35, RZ, 0x10, R29.reuse ;  /* 0x00000010ff237819 */ /* 0x100fe4000001161d */
[----:B------:R-:W-:Y:S01]  /*4ecf0*/  SHF.R.U32.HI R44, RZ, 0x18, R29 ;  /* 0x00000018ff2c7819 */ /* 0x000fe2000001161d */
[----:B0-----:R-:W-:Y:S01]  /*4ed00*/  UIMAD UR6, UR6, 0x14, URZ ;  /* 0x00000014060678a4 */ /* 0x001fe2000f8e02ff */
[C-C-:B------:R-:W-:Y:S02]  /*4ed10*/  SHF.R.U64 R45, R30.reuse, 0x8, R31.reuse ;  /* 0x000000081e2d7819 */ /* 0x140fe4000000121f */
[C-C-:B------:R-:W-:Y:S01]  /*4ed20*/  SHF.R.U64 R46, R30.reuse, 0x10, R31.reuse ;  /* 0x000000101e2e7819 */ /* 0x140fe2000000121f */
[----:B------:R-:W-:Y:S01]  /*4ed30*/  UISETP.GT.U32.AND UP0, UPT, UR6, 0x40, UPT ;  /* 0x000000400600788c */ /* 0x000fe2000bf04070 */
[--C-:B------:R-:W-:Y:S01]  /*4ed40*/  SHF.R.U64 R47, R30, 0x18, R31.reuse ;  /* 0x000000181e2f7819 */ /* 0x100fe2000000121f */
[----:B--2---:R-:W-:Y:S01]  /*4ed50*/  ULOP3.LUT UR5, URZ, UR20, URZ, 0x33, !UPT ;  /* 0x00000014ff057292 */ /* 0x004fe2000f8e33ff */
[--C-:B------:R-:W-:Y:S01]  /*4ed60*/  SHF.R.U32.HI R48, RZ, 0x10, R31.reuse ;  /* 0x00000010ff307819 */ /* 0x100fe2000001161f */
[----:B------:R-:W-:Y:S01]  /*4ed70*/  ULOP3.LUT UR12, URZ, UR21, URZ, 0x33, !UPT ;  /* 0x00000015ff0c7292 */ /* 0x000fe2000f8e33ff */
[----:B------:R-:W-:-:S02]  /*4ed80*/  SHF.R.U32.HI R49, RZ, 0x18, R31 ;  /* 0x00000018ff317819 */ /* 0x000fc4000001161f */
[C-C-:B------:R-:W-:Y:S01]  /*4ed90*/  SHF.R.U64 R50, R32.reuse, 0x8, R33.reuse ;  /* 0x0000000820327819 */ /* 0x140fe20000001221 */
[----:B------:R-:W-:Y:S01]  /*4eda0*/  IMAD.U32 R25, RZ, RZ, UR5 ;  /* 0x00000005ff197e24 */ /* 0x000fe2000f8e00ff */
[C-C-:B------:R-:W-:Y:S01]  /*4edb0*/  SHF.R.U64 R51, R32.reuse, 0x10, R33.reuse ;  /* 0x0000001020337819 */ /* 0x140fe20000001221 */
[----:B------:R-:W-:Y:S01]  /*4edc0*/  IMAD.U32 R24, RZ, RZ, UR12 ;  /* 0x0000000cff187e24 */ /* 0x000fe2000f8e00ff */
[--C-:B------:R-:W-:Y:S02]  /*4edd0*/  SHF.R.U64 R52, R32, 0x18, R33.reuse ;  /* 0x0000001820347819 */ /* 0x100fe40000001221 */
[----:B------:R-:W-:Y:S01]  /*4ede0*/  SHF.R.U32.HI R53, RZ, 0x8, R33 ;  /* 0x00000008ff357819 */ /* 0x000fe20000011621 */
[----:B------:R-:W-:Y:S06]  /*4edf0*/  BRA.U UP0, `(.L_x_269) ;  /* 0x0000001900407547 */ /* 0x000fec000b800000 */
[----:B------:R-:W0:Y:S01]  /*4ee00*/  LDCU.64 UR14, c[0x3][0x38] ;  /* 0x00c00700ff0e77ac */ /* 0x000e220008000a00 */
[----:B------:R-:W-:Y:S01]  /*4ee10*/  STL.128 [R1], R36 ;  /* 0x0000002401007387 */ /* 0x000fe20000100c00 */
[----:B------:R-:W-:Y:S01]  /*4ee20*/  IMAD.MOV.U32 R47, RZ, RZ, R2 ;  /* 0x000000ffff2f7224 */ /* 0x000fe200078e0002 */
[----:B------:R-:W2:Y:S02]  /*4ee30*/  LDCU.64 UR12, c[0x3][0x18] ;  /* 0x00c00300ff0c77ac */ /* 0x000ea40008000a00 */
[----:B------:R-:W-:Y:S01]  /*4ee40*/  STL.128 [R1+0x10], R40 ;  /* 0x0000102801007387 */ /* 0x000fe20000100c00 */
[----:B------:R-:W-:Y:S01]  /*4ee50*/  IMAD.MOV.U32 R48, RZ, RZ, R0 ;  /* 0x000000ffff307224 */ /* 0x000fe200078e0000 */
[----:B------:R-:W3:Y:S02]  /*4ee60*/  LDCU UR18, c[0x3][0x20] ;  /* 0x00c00400ff1277ac */ /* 0x000ee40008000800 */
[----:B------:R-:W-:Y:S01]  /*4ee70*/  STL.128 [R1+0x40], RZ ;  /* 0x000040ff01007387 */ /* 0x000fe20000100c00 */
[----:B------:R-:W4:Y:S03]  /*4ee80*/  LDCU.64 UR22, c[0x3][0x10] ;  /* 0x00c00200ff1677ac */ /* 0x000f260008000a00 */
[----:B------:R-:W-:Y:S01]  /*4ee90*/  STL.128 [R1+0x50], RZ ;  /* 0x000050ff01007387 */ /* 0x000fe20000100c00 */
[----:B------:R-:W5:Y:S03]  /*4eea0*/  LDCU.64 UR24, c[0x3][0x30] ;  /* 0x00c00600ff1877ac */ /* 0x000f660008000a00 */
[----:B------:R-:W-:Y:S01]  /*4eeb0*/  STL.128 [R1+0x60], RZ ;  /* 0x000060ff01007387 */ /* 0x000fe20000100c00 */
[----:B0-----:R-:W-:-:S02]  /*4eec0*/  IMAD.U32 R3, RZ, RZ, UR14 ;  /* 0x0000000eff037e24 */ /* 0x001fc4000f8e00ff */
[----:B-1----:R-:W-:Y:S01]  /*4eed0*/  IMAD.U32 R4, RZ, RZ, UR15 ;  /* 0x0000000fff047e24 */ /* 0x002fe2000f8e00ff */
[----:B------:R-:W-:Y:S01]  /*4eee0*/  STL.128 [R1+0x70], RZ ;  /* 0x000070ff01007387 */ /* 0x000fe20000100c00 */
[----:B------:R-:W-:Y:S01]  /*4eef0*/  IMAD.U32 R12, RZ, RZ, UR14 ;  /* 0x0000000eff0c7e24 */ /* 0x000fe2000f8e00ff */
[----:B------:R-:W0:Y:S01]  /*4ef00*/  LDCU.64 UR26, c[0x3][0x8] ;  /* 0x00c00100ff1a77ac */ /* 0x000e220008000a00 */
[----:B------:R-:W-:Y:S01]  /*4ef10*/  IMAD.U32 R11, RZ, RZ, UR15 ;  /* 0x0000000fff0b7e24 */ /* 0x000fe2000f8e00ff */
[----:B------:R1:W-:Y:S01]  /*4ef20*/  STL.128 [R1+0x20], R20 ;  /* 0x0000201401007387 */ /* 0x0003e20000100c00 */
[----:B--2---:R-:W-:Y:S01]  /*4ef30*/  IMAD.U32 R8, RZ, RZ, UR12 ;  /* 0x0000000cff087e24 */ /* 0x004fe2000f8e00ff */
[----:B------:R-:W2:Y:S01]  /*4ef40*/  LDCU.64 UR28, c[0x3][0x28] ;  /* 0x00c00500ff1c77ac */ /* 0x000ea20008000a00 */
[----:B------:R-:W-:Y:S01]  /*4ef50*/  IMAD.U32 R7, RZ, RZ, UR13 ;  /* 0x0000000dff077e24 */ /* 0x000fe2000f8e00ff */
[----:B------:R2:W-:Y:S01]  /*4ef60*/  STL.128 [R1+0x30], R16 ;  /* 0x0000301001007387 */ /* 0x0005e20000100c00 */
[----:B------:R-:W-:Y:S01]  /*4ef70*/  IMAD.U32 R9, RZ, RZ, UR12 ;  /* 0x0000000cff097e24 */ /* 0x000fe2000f8e00ff */
[----:B------:R-:W0:Y:S01]  /*4ef80*/  LDCU.64 UR14, c[0x3][URZ] ;  /* 0x00c00000ff0e77ac */ /* 0x000e220008000a00 */
[----:B------:R-:W-:-:S02]  /*4ef90*/  IMAD.U32 R10, RZ, RZ, UR13 ;  /* 0x0000000dff0a7e24 */ /* 0x000fc4000f8e00ff */
[----:B-----5:R-:W-:Y:S01]  /*4efa0*/  IMAD.U32 R66, RZ, RZ, UR24 ;  /* 0x00000018ff427e24 */ /* 0x020fe2000f8e00ff */
[----:B------:R-:W5:Y:S01]  /*4efb0*/  LDCU.64 UR12, c[0x3][0x20] ;  /* 0x00c00400ff0c77ac */ /* 0x000f620008000a00 */
[----:B------:R-:W-:Y:S02]  /*4efc0*/  IMAD.U32 R68, RZ, RZ, UR25 ;  /* 0x00000019ff447e24 */ /* 0x000fe4000f8e00ff */
[----:B----4-:R-:W-:Y:S01]  /*4efd0*/  IMAD.U32 R46, RZ, RZ, UR22 ;  /* 0x00000016ff2e7e24 */ /* 0x010fe2000f8e00ff */
[----:B---3--:R-:W-:Y:S01]  /*4efe0*/  ULOP3.LUT UR5, UR18, 0x40, URZ, 0x3c, !UPT ;  /* 0x0000004012057892 */ /* 0x008fe2000f8e3cff */
[----:B------:R-:W-:Y:S02]  /*4eff0*/  IMAD.U32 R67, RZ, RZ, UR22 ;  /* 0x00000016ff437e24 */ /* 0x000fe4000f8e00ff */
[----:B-1----:R-:W-:Y:S02]  /*4f000*/  IMAD.U32 R20, RZ, RZ, UR23 ;  /* 0x00000017ff147e24 */ /* 0x002fe4000f8e00ff */
[----:B------:R-:W-:-:S02]  /*4f010*/  IMAD.U32 R69, RZ, RZ, UR23 ;  /* 0x00000017ff457e24 */ /* 0x000fc4000f8e00ff */
[----:B--2---:R-:W-:Y:S02]  /*4f020*/  IMAD.U32 R19, RZ, RZ, UR28 ;  /* 0x0000001cff137e24 */ /* 0x004fe4000f8e00ff */
[----:B------:R-:W-:Y:S02]  /*4f030*/  IMAD.U32 R16, RZ, RZ, UR29 ;  /* 0x0000001dff107e24 */ /* 0x000fe4000f8e00ff */
[----:B------:R-:W-:Y:S02]  /*4f040*/  IMAD.U32 R6, RZ, RZ, UR28 ;  /* 0x0000001cff067e24 */ /* 0x000fe4000f8e00ff */
[----:B------:R-:W-:Y:S02]  /*4f050*/  IMAD.U32 R5, RZ, RZ, UR29 ;  /* 0x0000001dff057e24 */ /* 0x000fe4000f8e00ff */
[----:B0-----:R-:W-:Y:S02]  /*4f060*/  IMAD.U32 R18, RZ, RZ, UR26 ;  /* 0x0000001aff127e24 */ /* 0x001fe4000f8e00ff */
[----:B------:R-:W-:-:S02]  /*4f070*/  IMAD.U32 R21, RZ, RZ, UR27 ;  /* 0x0000001bff157e24 */ /* 0x000fc4000f8e00ff */
[----:B------:R-:W-:Y:S02]  /*4f080*/  IMAD.U32 R17, RZ, RZ, UR26 ;  /* 0x0000001aff117e24 */ /* 0x000fe4000f8e00ff */
[----:B------:R-:W-:Y:S02]  /*4f090*/  IMAD.U32 R14, RZ, RZ, UR27 ;  /* 0x0000001bff0e7e24 */ /* 0x000fe4000f8e00ff */
[----:B------:R-:W-:Y:S02]  /*4f0a0*/  IMAD.U32 R13, RZ, RZ, UR14 ;  /* 0x0000000eff0d7e24 */ /* 0x000fe4000f8e00ff */
[----:B------:R-:W-:Y:S02]  /*4f0b0*/  IMAD.U32 R15, RZ, RZ, UR15 ;  /* 0x0000000fff0f7e24 */ /* 0x000fe4000f8e00ff */
[----:B-----5:R-:W-:Y:S02]  /*4f0c0*/  IMAD.U32 R64, RZ, RZ, UR13 ;  /* 0x0000000dff407e24 */ /* 0x020fe4000f8e00ff */
[----:B------:R-:W-:-:S02]  /*4f0d0*/  IMAD.U32 R61, RZ, RZ, UR12 ;  /* 0x0000000cff3d7e24 */ /* 0x000fc4000f8e00ff */
[----:B------:R-:W-:Y:S02]  /*4f0e0*/  IMAD.U32 R63, RZ, RZ, UR13 ;  /* 0x0000000dff3f7e24 */ /* 0x000fe4000f8e00ff */
[----:B------:R-:W-:Y:S01]  /*4f0f0*/  IMAD.U32 R62, RZ, RZ, UR5 ;  /* 0x00000005ff3e7e24 */ /* 0x000fe2000f8e00ff */
[----:B------:R-:W-:-:S06]  /*4f100*/  UMOV UR5, URZ ;  /* 0x000000ff00057c82 */ /* 0x000fcc0008000000 */
.L_x_270:
        /* <DEDUP_REMOVED lines=22> */
[----:B------:R-:W3:Y:S01]  /*4f270*/  LDL.64 R44, [UR12] ;  /* 0x0000000cff2c7983 */ /* 0x000ee20008100a00 */
[----:B------:R-:W-:Y:S01]  /*4f280*/  ULEA UR14, UR14, UR16, 0x3 ;  /* 0x000000100e0e7291 */ /* 0x000fe2000f8e18ff */
[----:B------:R-:W0:Y:S02]  /*4f290*/  LDCU.U8 UR12, c[0x3][UR6+0x8] ;  /* 0x00c00100060c77ac */ /* 0x000e240008000000 */
[----:B------:R-:W3:Y:S01]  /*4f2a0*/  LDL.64 R42, [UR13] ;  /* 0x0000000dff2a7983 */ /* 0x000ee20008100a00 */
[----:B------:R-:W1:Y:S05]  /*4f2b0*/  LDCU.U8 UR13, c[0x3][UR6+0xa] ;  /* 0x00c00140060d77ac */ /* 0x000e6a0008000000 */
        /* <DEDUP_REMOVED lines=32> */
[----:B-----5:R-:W-:Y:S02]  /*4f4c0*/  IADD3 R49, P0, P1, R49, R48, R58 ;  /* 0x0000003031317210 */ /* 0x020fe4000791e03a */
[----:B----4-:R-:W-:Y:S02]  /*4f4d0*/  IADD3 R58, P2, P3, R6, R17, R56 ;  /* 0x00000011063a7210 */ /* 0x010fe40007b5e038 */
[----:B------:R-:W-:Y:S02]  /*4f4e0*/  SHF.L.W.U32.HI R15, R60, 0x8, R15 ;  /* 0x000000083c0f7819 */ /* 0x000fe40000010e0f */
[----:B------:R-:W-:Y:S02]  /*4f4f0*/  IADD3.X R65, PT, PT, R5, R14, R57, P2, P3 ;  /* 0x0000000e05417210 */ /* 0x000fe400017e6439 */
[----:B------:R-:W-:Y:S02]  /*4f500*/  IADD3.X R17, PT, PT, R53, R15, R59, P0, P1 ;  /* 0x0000000f35117210 */ /* 0x000fe400007e243b */
[----:B---3--:R-:W-:-:S02]  /*4f510*/  IADD3 R54, P0, P1, R66, R67, R54 ;  /* 0x0000004342367210 */ /* 0x008fc4000791e036 */
[----:B------:R-:W-:Y:S02]  /*4f520*/  LOP3.LUT R63, R16, R65, RZ, 0x3c, !PT ;  /* 0x00000041103f7212 */ /* 0x000fe400078e3cff */
[----:B------:R-:W-:Y:S02]  /*4f530*/  IADD3.X R55, PT, PT, R68, R69, R55, P0, P1 ;  /* 0x0000004544377210 */ /* 0x000fe400007e2437 */
[----:B------:R-:W-:Y:S02]  /*4f540*/  LOP3.LUT R56, R19, R58, RZ, 0x3c, !PT ;  /* 0x0000003a13387212 */ /* 0x000fe400078e3cff */
[----:B------:R-:W-:Y:S02]  /*4f550*/  IADD3 R61, P0, PT, R18, R63, RZ ;  /* 0x0000003f123d7210 */ /* 0x000fe40007f1e0ff */
[----:B------:R-:W-:Y:S02]  /*4f560*/  LOP3.LUT R14, R62, R17, RZ, 0x3c, !PT ;  /* 0x000000113e0e7212 */ /* 0x000fe400078e3cff */
[----:B------:R-:W-:Y:S01]  /*4f570*/  LOP3.LUT R59, R24, R55, RZ, 0x3c, !PT ;  /* 0x00000037183b7212 */ /* 0x000fe200078e3cff */
[----:B------:R-:W-:Y:S01]  /*4f580*/  IMAD.X R62, R21, 0x1, R56, P0 ;  /* 0x00000001153e7824 */ /* 0x000fe200000e0638 */
[----:B------:R-:W-:-:S02]  /*4f590*/  IADD3 R24, P2, P3, R12, R9, R50 ;  /* 0x000000090c187210 */ /* 0x000fc40007b5e032 */
[----:B------:R-:W-:Y:S02]  /*4f5a0*/  LOP3.LUT R50, R25, R54, RZ, 0x3c, !PT ;  /* 0x0000003619327212 */ /* 0x000fe400078e3cff */
        /* <DEDUP_REMOVED lines=10> */
[----:B------:R-:W-:Y:S02]  /*4f650*/  SHF.L.W.U32.HI R13, R13, 0x10, R14 ;  /* 0x000000100d0d7819 */ /* 0x000fe40000010e0e */
[----:B------:R-:W-:Y:S02]  /*4f660*/  LOP3.LUT R4, R3, R24, RZ, 0x3c, !PT ;  /* 0x0000001803047212 */ /* 0x000fe400078e3cff */
[----:B------:R-:W-:-:S02]  /*4f670*/  IADD3 R14, P2, PT, R8, R51, RZ ;  /* 0x00000033080e7210 */ /* 0x000fc40007f5e0ff */
[----:B------:R-:W-:Y:S02]  /*4f680*/  LOP3.LUT R6, R66, R46, RZ, 0x3c, !PT ;  /* 0x0000002e42067212 */ /* 0x000fe400078e3cff */
[----:B------:R-:W-:Y:S02]  /*4f690*/  LOP3.LUT R21, R68, R57, RZ, 0x3c, !PT ;  /* 0x0000003944157212 */ /* 0x000fe400078e3cff */
[----:B------:R-:W-:Y:S01]  /*4f6a0*/  IADD3 R58, P0, P1, R58, R9, R44 ;  /* 0x000000093a3a7210 */ /* 0x000fe2000791e02c */
[----:B------:R-:W-:Y:S01]  /*4f6b0*/  IMAD.X R18, R7, 0x1, R4, P2 ;  /* 0x0000000107127824 */ /* 0x000fe200010e0604 */
[----:B------:R-:W-:Y:S02]  /*4f6c0*/  SHF.L.W.U32.HI R19, R6, 0x8, R21 ;  /* 0x0000000806137819 */ /* 0x000fe40000010e15 */
        /* <DEDUP_REMOVED lines=33> */
[----:B------:R-:W-:-:S02]  /*4f8e0*/  IADD3 R5, P1, PT, R41, R14, RZ ;  /* 0x0000000e29057210 */ /* 0x000fc40007f3e0ff */
[----:B------:R-:W-:Y:S02]  /*4f8f0*/  SHF.L.W.U32.HI R11, R19, 0x1, R20 ;  /* 0x00000001130b7819 */ /* 0x000fe40000010e14 */
[----:B------:R-:W-:Y:S02]  /*4f900*/  SHF.L.W.U32.HI R19, R20, 0x1, R19 ;  /* 0x0000000114137819 */ /* 0x000fe40000010e13 */
[----:B------:R-:W-:Y:S01]  /*4f910*/  IADD3 R49, P0, PT, R13, R52, RZ ;  /* 0x000000340d317210 */ /* 0x000fe20007f1e0ff */
[----:B------:R-:W-:Y:S01]  /*4f920*/  IMAD.X R18, R6, 0x1, R18, P1 ;  /* 0x0000000106127824 */ /* 0x000fe200008e0612 */
[----:B------:R-:W-:Y:S02]  /*4f930*/  IADD3.X R45, PT, PT, R3, R17, R39, P2, P3 ;  /* 0x00000011032d7210 */ /* 0x000fe400017e6427 */
[----:B------:R-:W-:Y:S01]  /*4f940*/  IADD3 R42, P4, P5, R19, R58, R36 ;  /* 0x0000003a132a7210 */ /* 0x000fe20007d9e024 */
[----:B------:R-:W-:Y:S01]  /*4f950*/  IMAD.X R52, R16, 0x1, R47, P0 ;  /* 0x0000000110347824 */ /* 0x000fe200000e062f */
[----:B------:R-:W-:-:S02]  /*4f960*/  LOP3.LUT R46, R6, R45, RZ, 0x3c, !PT ;  /* 0x0000002d062e7212 */ /* 0x000fc400078e3cff */
[----:B------:R-:W-:Y:S02]  /*4f970*/  LOP3.LUT R17, R25, R5, RZ, 0x3c, !PT ;  /* 0x0000000519117212 */ /* 0x000fe400078e3cff */
[----:B------:R-:W-:Y:S02]  /*4f980*/  LOP3.LUT R14, R21, R18, RZ, 0x3c, !PT ;  /* 0x00000012150e7212 */ /* 0x000fe400078e3cff */
[----:B------:R-:W-:Y:S02]  /*4f990*/  IADD3.X R43, PT, PT, R11, R60, R37, P4, P5 ;  /* 0x0000003c0b2b7210 */ /* 0x000fe400027ea425 */
[----:B------:R-:W-:Y:S02]  /*4f9a0*/  IADD3 R46, P0, PT, R46, R40, RZ ;  /* 0x000000282e2e7210 */ /* 0x000fe40007f1e0ff */
[----:B------:R-:W-:Y:S02]  /*4f9b0*/  LOP3.LUT R20, R41, R44, RZ, 0x3c, !PT ;  /* 0x0000002c29147212 */ /* 0x000fe400078e3cff */
[----:B------:R-:W-:-:S02]  /*4f9c0*/  LOP3.LUT R36, R15, R52, RZ, 0x3c, !PT ;  /* 0x000000340f247212 */ /* 0x000fc400078e3cff */
[----:B------:R-:W-:Y:S02]  /*4f9d0*/  SHF.L.W.U32.HI R15, R17, 0x1, R14 ;  /* 0x00000001110f7819 */ /* 0x000fe40000010e0e */
[----:B------:R-:W-:Y:S02]  /*4f9e0*/  LOP3.LUT R38, R16, R43, RZ, 0x3c, !PT ;  /* 0x0000002b10267212 */ /* 0x000fe400078e3cff */
[----:B------:R-:W-:Y:S01]  /*4f9f0*/  SHF.L.W.U32.HI R17, R14, 0x1, R17 ;  /* 0x000000010e117819 */ /* 0x000fe20000010e11 */
[----:B------:R-:W-:Y:S01]  /*4fa00*/  IMAD.X R20, R20, 0x1, R51, P0 ;  /* 0x0000000114147824 */ /* 0x000fe200000e0633 */
[----:B------:R-:W-:Y:S02]  /*4fa10*/  LOP3.LUT R9, R48, R49, RZ, 0x3c, !PT ;  /* 0x0000003130097212 */ /* 0x000fe400078e3cff */
[----:B------:R-:W-:Y:S02]  /*4fa20*/  IADD3 R38, P1, PT, R38, R5, RZ ;  /* 0x0000000526267210 */ /* 0x000fe40007f3e0ff */
[----:B------:R-:W-:-:S02]  /*4fa30*/  LOP3.LUT R40, R13, R42, RZ, 0x3c, !PT ;  /* 0x0000002a0d287212 */ /* 0x000fc400078e3cff */
[----:B------:R-:W-:Y:S02]  /*4fa40*/  IADD3 R37, P2, P3, R17, R54, R28 ;  /* 0x0000003611257210 */ /* 0x000fe40007b5e01c */
[----:B------:R-:W-:Y:S02]  /*4fa50*/  SHF.L.W.U32.HI R5, R9, 0x1, R36 ;  /* 0x0000000109057819 */ /* 0x000fe40000010e24 */
[----:B------:R-:W-:Y:S02]  /*4fa60*/  SHF.L.W.U32.HI R9, R36, 0x1, R9 ;  /* 0x0000000124097819 */ /* 0x000fe40000010e09 */
[----:B------:R-:W-:Y:S02]  /*4fa70*/  LOP3.LUT R14, R4, R46, RZ, 0x3c, !PT ;  /* 0x0000002e040e7212 */ /* 0x000fe400078e3cff */
[----:B------:R-:W-:Y:S01]  /*4fa80*/  LOP3.LUT R3, R3, R20, RZ, 0x3c, !PT ;  /* 0x0000001403037212 */ /* 0x000fe200078e3cff */
[----:B------:R-:W-:Y:S01]  /*4fa90*/  IMAD.X R40, R40, 0x1, R18, P1 ;  /* 0x0000000128287824 */ /* 0x000fe200008e0612 */
[----:B------:R-:W-:-:S02]  /*4faa0*/  IADD3.X R39, PT, PT, R15, R55, R29, P2, P3 ;  /* 0x000000370f277210 */ /* 0x000fc400017e641d */
[----:B------:R-:W-:Y:S02]  /*4fab0*/  IADD3 R24, P0, P1, R9, R24, R32 ;  /* 0x0000001809187210 */ /* 0x000fe4000791e020 */
[----:B------:R-:W-:Y:S02]  /*4fac0*/  LOP3.LUT R21, R19, R38, RZ, 0x3c, !PT ;  /* 0x0000002613157212 */ /* 0x000fe400078e3cff */
[----:B------:R-:W-:Y:S02]  /*4fad0*/  SHF.L.W.U32.HI R19, R14, 0x8, R3 ;  /* 0x000000080e137819 */ /* 0x000fe40000010e03 */
[----:B------:R-:W-:Y:S02]  /*4fae0*/  LOP3.LUT R36, R10, R39, RZ, 0x3c, !PT ;  /* 0x000000270a247212 */ /* 0x000fe400078e3cff */
[----:B------:R-:W-:Y:S02]  /*4faf0*/  LOP3.LUT R4, R11, R40, RZ, 0x3c, !PT ;  /* 0x000000280b047212 */ /* 0x000fe400078e3cff */
[----:B------:R-:W-:-:S02]  /*4fb00*/  IADD3.X R25, PT, PT, R5, R50, R33, P0, P1 ;  /* 0x0000003205197210 */ /* 0x000fc400007e2421 */
[----:B------:R-:W-:Y:S02]  /*4fb10*/  SHF.L.W.U32.HI R11, R3, 0x8, R14 ;  /* 0x00000008030b7819 */ /* 0x000fe40000010e0e */
[----:B------:R-:W-:Y:S02]  /*4fb20*/  IADD3 R47, P0, P1, R44, R19, R34 ;  /* 0x000000132c2f7210 */ /* 0x000fe4000791e022 */
[----:B------:R-:W-:Y:S02]  /*4fb30*/  IADD3 R36, P2, PT, R36, R49, RZ ;  /* 0x0000003124247210 */ /* 0x000fe40007f5e0ff */
[----:B------:R-:W-:Y:S02]  /*4fb40*/  LOP3.LUT R3, R8, R37, RZ, 0x3c, !PT ;  /* 0x0000002508037212 */ /* 0x000fe400078e3cff */
[----:B------:R-:W-:Y:S02]  /*4fb50*/  IADD3.X R48, PT, PT, R45, R11, R35, P0, P1 ;  /* 0x0000000b2d307210 */ /* 0x000fe400007e2423 */
[----:B------:R-:W-:Y:S01]  /*4fb60*/  LOP3.LUT R32, R12, R25, RZ, 0x3c, !PT ;  /* 0x000000190c207212 */ /* 0x000fe200078e3cff */
[----:B------:R-:W-:Y:S01]  /*4fb70*/  IMAD.X R35, R3, 0x1, R52, P2 ;  /* 0x0000000103237824 */ /* 0x000fe200010e0634 */
[----:B------:R-:W-:-:S02]  /*4fb80*/  LOP3.LUT R3, R47, R6, R45, 0x96, !PT ;  /* 0x000000062f037212 */ /* 0x000fc400078e962d */
[----:B------:R-:W-:Y:S02]  /*4fb90*/  LOP3.LUT R6, R48, R41, R44, 0x96, !PT ;  /* 0x0000002930067212 */ /* 0x000fe400078e962c */
[----:B------:R-:W-:Y:S02]  /*4fba0*/  SHF.L.W.U32.HI R18, R4, 0x8, R21 ;  /* 0x0000000804127819 */ /* 0x000fe40000010e15 */
[----:B------:R-:W-:Y:S02]  /*4fbb0*/  IADD3 R32, P3, PT, R32, R56, RZ ;  /* 0x0000003820207210 */ /* 0x000fe40007f7e0ff */
[----:B------:R-:W-:Y:S02]  /*4fbc0*/  LOP3.LUT R34, R7, R24, RZ, 0x3c, !PT ;  /* 0x0000001807227212 */ /* 0x000fe400078e3cff */
[----:B------:R-:W-:Y:S02]  /*4fbd0*/  SHF.L.W.U32.HI R21, R21, 0x8, R4 ;  /* 0x0000000815157819 */ /* 0x000fe40000010e04 */
[----:B------:R-:W-:-:S02]  /*4fbe0*/  LOP3.LUT R17, R17, R36, RZ, 0x3c, !PT ;  /* 0x0000002411117212 */ /* 0x000fc400078e3cff */
[----:B------:R-:W-:Y:S02]  /*4fbf0*/  LOP3.LUT R14, R15, R35, RZ, 0x3c, !PT ;  /* 0x000000230f0e7212 */ /* 0x000fe400078e3cff */
[----:B------:R-:W-:Y:S02]  /*4fc00*/  SHF.L.W.U32.HI R4, R6, 0x10, R3 ;  /* 0x0000001006047819 */ /* 0x000fe40000010e03 */
[----:B------:R-:W-:Y:S01]  /*4fc10*/  SHF.L.W.U32.HI R3, R3, 0x10, R6 ;  /* 0x0000001003037819 */ /* 0x000fe20000010e06 */
[----:B------:R-:W-:Y:S01]  /*4fc20*/  IMAD.X R34, R34, 0x1, R53, P3 ;  /* 0x0000000122227824 */ /* 0x000fe200018e0635 */
[----:B------:R-:W-:Y:S02]  /*4fc30*/  SHF.L.W.U32.HI R28, R14, 0x8, R17 ;  /* 0x000000080e1c7819 */ /* 0x000fe40000010e11 */
[----:B------:R-:W-:Y:S02]  /*4fc40*/  SHF.L.W.U32.HI R29, R17, 0x8, R14 ;  /* 0x00000008111d7819 */ /* 0x000fe40000010e0e */
[----:B------:R-:W-:-:S02]  /*4fc50*/  IADD3 R46, P0, PT, R3, R46, RZ ;  /* 0x0000002e032e7210 */ /* 0x000fc40007f1e0ff */
[----:B------:R-:W-:Y:S02]  /*4fc60*/  IADD3 R17, P1, P2, R42, R21, R22 ;  /* 0x000000152a117210 */ /* 0x000fe40007a3e016 */
[----:B------:R-:W-:Y:S02]  /*4fc70*/  LOP3.LUT R9, R9, R32, RZ, 0x3c, !PT ;  /* 0x0000002009097212 */ /* 0x000fe400078e3cff */
[----:B------:R-:W-:Y:S01]  /*4fc80*/  LOP3.LUT R6, R5, R34, RZ, 0x3c, !PT ;  /* 0x0000002205067212 */ /* 0x000fe200078e3cff */
[----:B------:R-:W-:Y:S01]  /*4fc90*/  IMAD.X R20, R4, 0x1, R20, P0 ;  /* 0x0000000104147824 */ /* 0x000fe200000e0614 */
[----:B------:R-:W-:Y:S02]  /*4fca0*/  IADD3.X R14, PT, PT, R43, R18, R23, P1, P2 ;  /* 0x000000122b0e7210 */ /* 0x000fe40000fe4417 */
[----:B------:R-:W-:Y:S02]  /*4fcb0*/  IADD3 R67, P0, P1, R37, R29, R30 ;  /* 0x0000001d25437210 */ /* 0x000fe4000791e01e */
[----:B------:R-:W-:-:S02]  /*4fcc0*/  SHF.L.W.U32.HI R33, R9, 0x8, R6 ;  /* 0x0000000809217819 */ /* 0x000fc40000010e06 */
[----:B------:R-:W-:Y:S02]  /*4fcd0*/  LOP3.LUT R16, R17, R16, R43, 0x96, !PT ;  /* 0x0000001011107212 */ /* 0x000fe400078e962b */
[----:B------:R-:W-:Y:S02]  /*4fce0*/  LOP3.LUT R13, R14, R13, R42, 0x96, !PT ;  /* 0x0000000d0e0d7212 */ /* 0x000fe400078e962a */
[----:B------:R-:W-:Y:S02]  /*4fcf0*/  SHF.L.W.U32.HI R22, R6, 0x8, R9 ;  /* 0x0000000806167819 */ /* 0x000fe40000010e09 */
[----:B------:R-:W-:Y:S02]  /*4fd00*/  IADD3.X R69, PT, PT, R39, R28, R31, P0, P1 ;  /* 0x0000001c27457210 */ /* 0x000fe400007e241f */
[----:B------:R-:W-:Y:S02]  /*4fd10*/  IADD3 R9, P0, P1, R24, R33, R26 ;  /* 0x0000002118097210 */ /* 0x000fe4000791e01a */
[----:B------:R-:W-:-:S02]  /*4fd20*/  SHF.L.W.U32.HI R62, R16, 0x10, R13 ;  /* 0x00000010103e7819 */ /* 0x000fc40000010e0d */
[----:B------:R-:W-:Y:S02]  /*4fd30*/  LOP3.LUT R6, R19, R46, RZ, 0x3c, !PT ;  /* 0x0000002e13067212 */ /* 0x000fe400078e3cff */
[----:B------:R-:W-:Y:S02]  /*4fd40*/  LOP3.LUT R11, R11, R20, RZ, 0x3c, !PT ;  /* 0x000000140b0b7212 */ /* 0x000fe400078e3cff */
[----:B------:R-:W-:Y:S02]  /*4fd50*/  LOP3.LUT R19, R67, R10, R39, 0x96, !PT ;  /* 0x0000000a43137212 */ /* 0x000fe400078e9627 */
[----:B------:R-:W-:Y:S02]  /*4fd60*/  IADD3.X R10, PT, PT, R25, R22, R27, P0, P1 ;  /* 0x00000016190a7210 */ /* 0x000fe400007e241b */
[----:B------:R-:W-:Y:S02]  /*4fd70*/  LOP3.LUT R26, R69, R8, R37, 0x96, !PT ;  /* 0x00000008451a7212 */ /* 0x000fe400078e9625 */
[----:B------:R-:W-:-:S02]  /*4fd80*/  SHF.L.W.U32.HI R64, R13, 0x10, R16 ;  /* 0x000000100d407819 */ /* 0x000fc40000010e10 */
[----:B------:R-:W-:Y:S02]  /*4fd90*/  IADD3 R8, P0, PT, R62, R38, RZ ;  /* 0x000000263e087210 */ /* 0x000fe40007f1e0ff */
[----:B------:R-:W-:Y:S02]  /*4fda0*/  SHF.L.W.U32.HI R5, R6, 0x1, R11 ;  /* 0x0000000106057819 */ /* 0x000fe40000010e0b */
[----:B------:R-:W-:Y:S02]  /*4fdb0*/  SHF.L.W.U32.HI R6, R11, 0x1, R6 ;  /* 0x000000010b067819 */ /* 0x000fe40000010e06 */
[----:B------:R-:W-:Y:S02]  /*4fdc0*/  LOP3.LUT R12, R9, R12, R25, 0x96, !PT ;  /* 0x0000000c090c7212 */ /* 0x000fe400078e9619 */
[----:B------:R-:W-:Y:S01]  /*4fdd0*/  LOP3.LUT R11, R10, R7, R24, 0x96, !PT ;  /* 0x000000070a0b7212 */ /* 0x000fe200078e9618 */
[----:B------:R-:W-:Y:S01]  /*4fde0*/  IMAD.X R7, R64, 0x1, R40, P0 ;  /* 0x0000000140077824 */ /* 0x000fe200000e0628 */
[----:B------:R-:W-:-:S02]  /*4fdf0*/  SHF.L.W.U32.HI R16, R26, 0x10, R19 ;  /* 0x000000101a107819 */ /* 0x000fc40000010e13 */
[----:B------:R-:W-:Y:S02]  /*4fe00*/  SHF.L.W.U32.HI R19, R19, 0x10, R26 ;  /* 0x0000001013137819 */ /* 0x000fe40000010e1a */
[----:B------:R-:W-:Y:S01]  /*4fe10*/  SHF.L.W.U32.HI R25, R12, 0x10, R11 ;  /* 0x000000100c197819 */ /* 0x000fe20000010e0b */
[----:B------:R-:W-:Y:S01]  /*4fe20*/  UIADD3 UR5, UPT, UPT, UR5, 0x1, URZ ;  /* 0x0000000105057890 */ /* 0x000fe2000fffe0ff */
[----:B------:R-:W-:Y:S02]  /*4fe30*/  LOP3.LUT R26, R18, R7, RZ, 0x3c, !PT ;  /* 0x00000007121a7212 */ /* 0x000fe400078e3cff */
[----:B------:R-:W-:Y:S02]  /*4fe40*/  IADD3 R13, P0, PT, R19, R36, RZ ;  /* 0x00000024130d7210 */ /* 0x000fe40007f1e0ff */
[----:B------:R-:W-:Y:S02]  /*4fe50*/  LOP3.LUT R21, R21, R8, RZ, 0x3c, !PT ;  /* 0x0000000815157212 */ /* 0x000fe400078e3cff */
[----:B------:R-:W-:-:S02]  /*4fe60*/  SHF.L.W.U32.HI R24, R11, 0x10, R12 ;  /* 0x000000100b187819 */ /* 0x000fc40000010e0c */
[----:B------:R-:W-:Y:S01]  /*4fe70*/  IADD3 R18, P1, PT, R25, R32, RZ ;  /* 0x0000002019127210 */ /* 0x000fe20007f3e0ff */
[----:B------:R-:W-:Y:S01]  /*4fe80*/  UISETP.NE.AND UP0, UPT, UR5, 0xc, UPT ;  /* 0x0000000c0500788c */ /* 0x000fe2000bf05270 */
[----:B------:R-:W-:Y:S01]  /*4fe90*/  SHF.L.W.U32.HI R68, R21, 0x1, R26 ;  /* 0x0000000115447819 */ /* 0x000fe20000010e1a */
[----:B------:R-:W-:Y:S01]  /*4fea0*/  IMAD.X R15, R16, 0x1, R35, P0 ;  /* 0x00000001100f7824 */ /* 0x000fe200000e0623 */
[----:B------:R-:W-:Y:S01]  /*4feb0*/  SHF.L.W.U32.HI R66, R26, 0x1, R21 ;  /* 0x000000011a427819 */ /* 0x000fe20000010e15 */
[----:B------:R-:W-:Y:S01]  /*4fec0*/  IMAD.X R21, R24, 0x1, R34, P1 ;  /* 0x0000000118157824 */ /* 0x000fe200008e0622 */
        /* <DEDUP_REMOVED lines=9> */
[----:B------:R-:W0:Y:S01]  /*4ff60*/  LDCU.64 UR14, c[0x3][0x28] ;  /* 0x00c00500ff0e77ac */ /* 0x000e220008000a00 */
[----:B------:R-:W-:Y:S02]  /*4ff70*/  LOP3.LUT R27, R0, R15, R48, 0x96, !PT ;  /* 0x0000000f001b7212 */ /* 0x000fe400078e9630 */
[----:B------:R-:W-:Y:S01]  /*4ff80*/  LOP3.LUT R28, R2, R13, R47, 0x96, !PT ;  /* 0x0000000d021c7212 */ /* 0x000fe200078e962f */
[----:B------:R-:W1:Y:S01]  /*4ff90*/  LDCU.64 UR22, c[0x3][0x38] ;  /* 0x00c00700ff1677ac */ /* 0x000e620008000a00 */
[--C-:B------:R-:W-:Y:S02]  /*4ffa0*/  SHF.R.U32.HI R0, RZ, 0x10, R27.reuse ;  /* 0x00000010ff007819 */ /* 0x100fe4000001161b */
[----:B------:R-:W-:Y:S01]  /*4ffb0*/  LOP3.LUT R13, R24, UR21, R68, 0x96, !PT ;  /* 0x00000015180d7c12 */ /* 0x000fe2000f8e9644 */
[----:B------:R-:W2:Y:S01]  /*4ffc0*/  LDCU.64 UR12, c[0x3][0x8] ;  /* 0x00c00100ff0c77ac */ /* 0x000ea20008000a00 */
[----:B------:R-:W-:Y:S02]  /*4ffd0*/  LOP3.LUT R22, R25, UR20, R66, 0x96, !PT ;  /* 0x0000001419167c12 */ /* 0x000fe4000f8e9642 */
[----:B------:R-:W-:Y:S01]  /*4ffe0*/  SHF.R.U32.HI R2, RZ, 0x8, R27 ;  /* 0x00000008ff027819 */ /* 0x000fe2000001161b */
[----:B------:R-:W3:Y:S01]  /*4fff0*/  LDCU.128 UR24, c[0x3][0x10] ;  /* 0x00c00200ff1877ac */ /* 0x000ee20008000c00 */
[----:B------:R-:W-:-:S02]  /*50000*/  SHF.R.U64 R30, R22, 0x18, R13 ;  /* 0x00000018161e7819 */ /* 0x000fc4000000120d */
[----:B------:R-:W-:Y:S01]  /*50010*/  SHF.R.U64 R33, R22, 0x8, R13 ;  /* 0x0000000816217819 */ /* 0x000fe2000000120d */
[----:B------:R-:W4:Y:S01]  /*50020*/  LDCU UR5, c[0x3][0x24] ;  /* 0x00c00480ff0577ac */ /* 0x000f220008000800 */
[----:B------:R-:W-:Y:S02]  /*50030*/  LOP3.LUT R29, R62, UR18, R61, 0x96, !PT ;  /* 0x000000123e1d7c12 */ /* 0x000fe4000f8e963d */
[----:B0-----:R-:W-:Y:S02]  /*50040*/  LOP3.LUT R26, R16, UR15, R5, 0x96, !PT ;  /* 0x0000000f101a7c12 */ /* 0x001fe4000f8e9605 */
[----:B------:R-:W-:Y:S02]  /*50050*/  SHF.R.U32.HI R5, RZ, 0x18, R27 ;  /* 0x00000018ff057819 */ /* 0x000fe4000001161b */
[----:B-1----:R-:W-:Y:S02]  /*50060*/  LOP3.LUT R35, R3, UR22, R12, 0x96, !PT ;  /* 0x0000001603237c12 */ /* 0x002fe4000f8e960c */
[----:B------:R-:W-:-:S02]  /*50070*/  LOP3.LUT R36, R4, UR23, R11, 0x96, !PT ;  /* 0x0000001704247c12 */ /* 0x000fc4000f8e960b */
[C-C-:B------:R-:W-:Y:S02]  /*50080*/  SHF.R.U64 R3, R28.reuse, 0x10, R27.reuse ;  /* 0x000000101c037819 */ /* 0x140fe4000000121b */
[----:B------:R-:W-:Y:S02]  /*50090*/  SHF.R.U64 R4, R28, 0x18, R27 ;  /* 0x000000181c047819 */ /* 0x000fe4000000121b */
[----:B--2---:R-:W-:Y:S02]  /*500a0*/  LOP3.LUT R23, R18, UR12, R17, 0x96, !PT ;  /* 0x0000000c12177c12 */ /* 0x004fe4000f8e9611 */
[----:B------:R-:W-:Y:S02]  /*500b0*/  PRMT R5, R0, 0x3340, R5 ;  /* 0x0000334000057816 */ /* 0x000fe40000000005 */
[----:B------:R-:W-:Y:S02]  /*500c0*/  PRMT R4, R3, 0x3340, R4 ;  /* 0x0000334003047816 */ /* 0x000fe40000000004 */
[----:B------:R-:W-:-:S02]  /*500d0*/  SHF.R.U32.HI R0, RZ, 0x10, R13 ;  /* 0x00000010ff007819 */ /* 0x000fc4000001160d */
[--C-:B------:R-:W-:Y:S02]  /*500e0*/  SHF.R.U32.HI R17, RZ, 0x18, R13.reuse ;  /* 0x00000018ff117819 */ /* 0x100fe4000001160d */
[----:B------:R-:W-:Y:S02]  /*500f0*/  LOP3.LUT R14, R21, UR13, R14, 0x96, !PT ;  /* 0x0000000d150e7c12 */ /* 0x000fe4000f8e960e */
[----:B------:R-:W-:Y:S02]  /*50100*/  SHF.R.U64 R3, R22, 0x10, R13 ;  /* 0x0000001016037819 */ /* 0x000fe4000000120d */
[----:B---3--:R-:W-:Y:S02]  /*50110*/  LOP3.LUT R18, R7, UR27, R10, 0x96, !PT ;  /* 0x0000001b07127c12 */ /* 0x008fe4000f8e960a */
[----:B------:R-:W-:Y:S02]  /*50120*/  PRMT R17, R0, 0x3340, R17 ;  /* 0x0000334000117816 */ /* 0x000fe40000000011 */
[----:B------:R-:W-:-:S02]  /*50130*/  PRMT R30, R3, 0x3340, R30 ;  /* 0x00003340031e7816 */ /* 0x000fc4000000001e */
[--C-:B------:R-:W-:Y:S02]  /*50140*/  SHF.R.U32.HI R0, RZ, 0x10, R14.reuse ;  /* 0x00000010ff007819 */ /* 0x100fe4000001160e */
[----:B------:R-:W-:Y:S02]  /*50150*/  SHF.R.U32.HI R7, RZ, 0x18, R14 ;  /* 0x00000018ff077819 */ /* 0x000fe4000001160e */
[----:B------:R-:W-:Y:S02]  /*50160*/  LOP3.LUT R15, R8, UR26, R9, 0x96, !PT ;  /* 0x0000001a080f7c12 */ /* 0x000fe4000f8e9609 */
[----:B------:R-:W-:Y:S02]  /*50170*/  LOP3.LUT R25, R19, UR14, R6, 0x96, !PT ;  /* 0x0000000e13197c12 */ /* 0x000fe4000f8e9606 */
[--C-:B------:R-:W-:Y:S02]  /*50180*/  SHF.R.U32.HI R3, RZ, 0x8, R14.reuse ;  /* 0x00000008ff037819 */ /* 0x100fe4000001160e */
[----:B------:R-:W-:-:S02]  /*50190*/  SHF.R.U64 R11, R23, 0x10, R14 ;  /* 0x00000010170b7819 */ /* 0x000fc4000000120e */
[C-C-:B------:R-:W-:Y:S02]  /*501a0*/  SHF.R.U64 R6, R23.reuse, 0x18, R14.reuse ;  /* 0x0000001817067819 */ /* 0x140fe4000000120e */
[----:B------:R-:W-:Y:S02]  /*501b0*/  SHF.R.U64 R8, R23, 0x8, R14 ;  /* 0x0000000817087819 */ /* 0x000fe4000000120e */
[----:B------:R-:W-:Y:S02]  /*501c0*/  SHF.R.U32.HI R16, RZ, 0x8, R13 ;  /* 0x00000008ff107819 */ /* 0x000fe4000001160d */
[----:B------:R-:W-:Y:S02]  /*501d0*/  PRMT R7, R0, 0x3340, R7 ;  /* 0x0000334000077816 */ /* 0x000fe40000000007 */
[----:B------:R-:W-:Y:S02]  /*501e0*/  PRMT R0, R14, 0x3340, R3 ;  /* 0x000033400e007816 */ /* 0x000fe40000000003 */
[----:B------:R-:W-:-:S02]  /*501f0*/  PRMT R6, R11, 0x3340, R6 ;  /* 0x000033400b067816 */ /* 0x000fc40000000006 */
[----:B------:R-:W-:Y:S02]  /*50200*/  PRMT R3, R23, 0x3340, R8 ;  /* 0x0000334017037816 */ /* 0x000fe40000000008 */
[--C-:B------:R-:W-:Y:S02]  /*50210*/  SHF.R.U32.HI R8, RZ, 0x10, R18.reuse ;  /* 0x00000010ff087819 */ /* 0x100fe40000011612 */
[----:B------:R-:W-:Y:S02]  /*50220*/  SHF.R.U32.HI R11, RZ, 0x18, R18 ;  /* 0x00000018ff0b7819 */ /* 0x000fe40000011612 */
[----:B------:R-:W-:Y:S02]  /*50230*/  PRMT R16, R13, 0x3340, R16 ;  /* 0x000033400d107816 */ /* 0x000fe40000000010 */
[--C-:B------:R-:W-:Y:S02]  /*50240*/  SHF.R.U32.HI R10, RZ, 0x8, R18.reuse ;  /* 0x00000008ff0a7819 */ /* 0x100fe40000011612 */
[----:B------:R-:W-:-:S02]  /*50250*/  SHF.R.U64 R13, R15, 0x10, R18 ;  /* 0x000000100f0d7819 */ /* 0x000fc40000001212 */
[C-C-:B------:R-:W-:Y:S02]  /*50260*/  SHF.R.U64 R12, R15.reuse, 0x18, R18.reuse ;  /* 0x000000180f0c7819 */ /* 0x140fe40000001212 */
[----:B------:R-:W-:Y:S02]  /*50270*/  SHF.R.U64 R14, R15, 0x8, R18 ;  /* 0x000000080f0e7819 */ /* 0x000fe40000001212 */
[----:B------:R-:W-:Y:S02]  /*50280*/  LOP3.LUT R24, R20, UR25, R69, 0x96, !PT ;  /* 0x0000001914187c12 */ /* 0x000fe4000f8e9645 */
        /* <DEDUP_REMOVED lines=17> */
[----:B------:R-:W-:Y:S02]  /*503a0*/  PRMT R33, R22, 0x3340, R33 ;  /* 0x0000334016217816 */ /* 0x000fe40000000021 */
[--C-:B------:R-:W-:Y:S02]  /*503b0*/  SHF.R.U32.HI R20, RZ, 0x8, R26.reuse ;  /* 0x00000008ff147819 */ /* 0x100fe4000001161a */
[C-C-:B------:R-:W-:Y:S02]  /*503c0*/  SHF.R.U64 R23, R25.reuse, 0x10, R26.reuse ;  /* 0x0000001019177819 */ /* 0x140fe4000000121a */
[----:B------:R-:W-:-:S02]  /*503d0*/  SHF.R.U64 R22, R25, 0x18, R26 ;  /* 0x0000001819167819 */ /* 0x000fc4000000121a */
[----:B------:R-:W-:Y:S02]  /*503e0*/  SHF.R.U64 R24, R25, 0x8, R26 ;  /* 0x0000000819187819 */ /* 0x000fe4000000121a */
[----:B----4-:R-:W-:Y:S02]  /*503f0*/  LOP3.LUT R32, R64, UR5, R63, 0x96, !PT ;  /* 0x0000000540207c12 */ /* 0x010fe4000f8e963f */
[----:B------:R-:W-:Y:S02]  /*50400*/  PRMT R18, R21, 0x3340, R18 ;  /* 0x0000334015127816 */ /* 0x000fe40000000012 */
[----:B------:R-:W-:Y:S02]  /*50410*/  PRMT R21, R26, 0x3340, R20 ;  /* 0x000033401a157816 */ /* 0x000fe40000000014 */
[----:B------:R-:W-:Y:S02]  /*50420*/  SHF.R.U64 R9, R28, 0x8, R27 ;  /* 0x000000081c097819 */ /* 0x000fe4000000121b */
[----:B------:R-:W-:-:S02]  /*50430*/  PRMT R20, R23, 0x3340, R22 ;  /* 0x0000334017147816 */ /* 0x000fc40000000016 */
[----:B------:R-:W-:Y:S02]  /*50440*/  PRMT R23, R25, 0x3340, R24 ;  /* 0x0000334019177816 */ /* 0x000fe40000000018 */
[--C-:B------:R-:W-:Y:S02]  /*50450*/  SHF.R.U32.HI R25, RZ, 0x10, R32.reuse ;  /* 0x00000010ff197819 */ /* 0x100fe40000011620 */
[----:B------:R-:W-:Y:S02]  /*50460*/  SHF.R.U32.HI R22, RZ, 0x18, R32 ;  /* 0x00000018ff167819 */ /* 0x000fe40000011620 */
[----:B------:R-:W-:Y:S02]  /*50470*/  PRMT R2, R27, 0x3340, R2 ;  /* 0x000033401b027816 */ /* 0x000fe40000000002 */
[----:B------:R-:W-:Y:S02]  /*50480*/  SHF.R.U32.HI R24, RZ, 0x8, R32 ;  /* 0x00000008ff187819 */ /* 0x000fe40000011620 */
[----:B------:R-:W-:-:S02]  /*50490*/  PRMT R9, R28, 0x3340, R9 ;  /* 0x000033401c097816 */ /* 0x000fc40000000009 */
[C-C-:B------:R-:W-:Y:S02]  /*504a0*/  SHF.R.U64 R27, R29.reuse, 0x10, R32.reuse ;  /* 0x000000101d1b7819 */ /* 0x140fe40000001220 */
[C-C-:B------:R-:W-:Y:S02]  /*504b0*/  SHF.R.U64 R26, R29.reuse, 0x18, R32.reuse ;  /* 0x000000181d1a7819 */ /* 0x140fe40000001220 */
[----:B------:R-:W-:Y:S02]  /*504c0*/  SHF.R.U64 R28, R29, 0x8, R32 ;  /* 0x000000081d1c7819 */ /* 0x000fe40000001220 */
        /* <DEDUP_REMOVED lines=32> */
[----:B------:R0:W-:Y:S04]  /*506d0*/  STL.128 [R1+0x2020], R12 ;  /* 0x0020200c01007387 */ /* 0x0001e80000100c00 */
[----:B------:R0:W-:Y:S01]  /*506e0*/  STL.128 [R1+0x2030], R16 ;  /* 0x0020301001007387 */ /* 0x0001e20000100c00 */
[----:B------:R-:W-:Y:S05]  /*506f0*/  BRA `(.L_x_268) ;  /* 0x0000004400547947 */ /* 0x000fea0003800000 */
.L_x_269:
[----:B------:R-:W-:Y:S01]  /*50700*/  SHF.L.U64.HI R3, R44, 0x18, RZ ;  /* 0x000000182c037819 */ /* 0x000fe200000102ff */
[----:B------:R-:W-:Y:S01]  /*50710*/  IMAD.SHL.U32 R10, R10, 0x100, RZ ;  /* 0x000001000a0a7824 */ /* 0x000fe200078e00ff */
[----:B------:R-:W-:Y:S01]  /*50720*/  CS2R R6, SRZ ;  /* 0x0000000000067805 */ /* 0x000fe2000001ff00 */
[----:B-1----:R-:W-:Y:S01]  /*50730*/  IMAD.MOV.U32 R4, RZ, RZ, R19 ;  /* 0x000000ffff047224 */ /* 0x002fe200078e0013 */
[----:B------:R-:W-:Y:S01]  /*50740*/  LOP3.LUT R30, R3, 0xff, R30, 0xf8, !PT ;  /* 0x000000ff031e7812 */ /* 0x000fe200078ef81e */
[----:B------:R-:W-:Y:S01]  /*50750*/  IMAD.MOV.U32 R5, RZ, RZ, RZ ;  /* 0x000000ffff057224 */ /* 0x000fe200078e00ff */
[----:B------:R-:W-:Y:S01]  /*50760*/  SHF.L.U64.HI R3, R49, 0x18, RZ ;  /* 0x0000001831037819 */ /* 0x000fe200000102ff */
[----:B------:R-:W-:Y:S01]  /*50770*/  IMAD.U32 R13, R13, 0x10000, RZ ;  /* 0x000100000d0d7824 */ /* 0x000fe200078e00ff */
[----:B------:R-:W-:Y:S01]  /*50780*/  LOP3.LUT R10, R10, 0xff00, RZ, 0xc0, !PT ;  /* 0x0000ff000a0a7812 */ /* 0x000fe200078ec0ff */
[----:B------:R-:W-:Y:S01]  /*50790*/  IMAD.U32 R12, R12, 0x10000, RZ ;  /* 0x000100000c0c7824 */ /* 0x000fe200078e00ff */
[C---:B------:R-:W-:Y:S01]  /*507a0*/  SHF.L.U64.HI R9, R14.reuse, 0x18, RZ ;  /* 0x000000180e097819 */ /* 0x040fe200000102ff */
[----:B------:R0:W-:Y:S01]  /*507b0*/  STL.128 [R1+0x40], R4 ;  /* 0x0000400401007387 */ /* 0x0001e20000100c00 */
[----:B------:R-:W-:Y:S01]  /*507c0*/  LOP3.LUT R8, R31, 0xff00, RZ, 0xc0, !PT ;  /* 0x0000ff001f087812 */ /* 0x000fe200078ec0ff */
        /* <DEDUP_REMOVED lines=10> */
[----:B------:R-:W1:Y:S01]  /*50870*/  LDCU.64 UR14, c[0x3][0x38] ;  /* 0x00c00700ff0e77ac */ /* 0x000e620008000a00 */
[----:B------:R-:W-:Y:S01]  /*50880*/  LOP3.LUT R8, R8, 0xff00, RZ, 0xc0, !PT ;  /* 0x0000ff0008087812 */ /* 0x000fe200078ec0ff */
[----:B------:R-:W-:Y:S01]  /*50890*/  STL.128 [R1+0x50], RZ ;  /* 0x000050ff01007387 */ /* 0x000fe20000100c00 */
[----:B------:R-:W-:Y:S01]  /*508a0*/  LOP3.LUT R12, R9, 0xff0000, R12, 0xf8, !PT ;  /* 0x00ff0000090c7812 */ /* 0x000fe200078ef80c */
[----:B0-----:R-:W-:Y:S01]  /*508b0*/  IMAD.U32 R4, R48, 0x10000, RZ ;  /* 0x0001000030047824 */ /* 0x001fe200078e00ff */
[----:B------:R-:W-:Y:S01]  /*508c0*/  LOP3.LUT R6, R10, 0xff, R27, 0xf8, !PT ;  /* 0x000000ff0a067812 */ /* 0x000fe200078ef81b */
[----:B------:R-:W-:Y:S01]  /*508d0*/  IMAD.SHL.U32 R5, R50, 0x100, RZ ;  /* 0x0000010032057824 */ /* 0x000fe200078e00ff */
[----:B------:R-:W-:Y:S01]  /*508e0*/  LOP3.LUT R7, R26, 0xff00, RZ, 0xc0, !PT ;  /* 0x0000ff001a077812 */ /* 0x000fe200078ec0ff */
[----:B------:R-:W-:Y:S01]  /*508f0*/  IMAD.U32 R9, R35, 0x10000, RZ ;  /* 0x0001000023097824 */ /* 0x000fe200078e00ff */
[----:B------:R-:W-:Y:S01]  /*50900*/  LOP3.LUT R13, R6, 0xff0000, R13, 0xf8, !PT ;  /* 0x00ff0000060d7812 */ /* 0x000fe200078ef80d */
[----:B------:R-:W-:Y:S01]  /*50910*/  IMAD.U32 R6, R46, 0x10000, RZ ;  /* 0x000100002e067824 */ /* 0x000fe200078e00ff */
[----:B------:R-:W-:Y:S01]  /*50920*/  LOP3.LUT R7, R7, 0xff, R26, 0xf8, !PT ;  /* 0x000000ff07077812 */ /* 0x000fe200078ef81a */
[----:B------:R-:W0:Y:S01]  /*50930*/  LDCU.64 UR12, c[0x3][0x18] ;  /* 0x00c00300ff0c77ac */ /* 0x000e220008000a00 */
[----:B------:R-:W-:Y:S01]  /*50940*/  LOP3.LUT R31, R31, 0xff0000, R4, 0xf8, !PT ;  /* 0x00ff00001f1f7812 */ /* 0x000fe200078ef804 */
[----:B------:R-:W-:Y:S01]  /*50950*/  IMAD.U32 R4, R51, 0x10000, RZ ;  /* 0x0001000033047824 */ /* 0x000fe200078e00ff */
[----:B------:R-:W-:Y:S01]  /*50960*/  LOP3.LUT R6, R3, 0xff0000, R6, 0xf8, !PT ;  /* 0x00ff000003067812 */ /* 0x000fe200078ef806 */
[----:B------:R-:W2:Y:S01]  /*50970*/  LDCU.64 UR26, c[0x3][0x30] ;  /* 0x00c00600ff1a77ac */ /* 0x000ea20008000a00 */
[----:B------:R-:W-:Y:S01]  /*50980*/  LOP3.LUT R3, R20, 0xff00, RZ, 0xc0, !PT ;  /* 0x0000ff0014037812 */ /* 0x000fe200078ec0ff */
[----:B------:R-:W-:Y:S01]  /*50990*/  STL.128 [R1+0x60], RZ ;  /* 0x000060ff01007387 */ /* 0x000fe20000100c00 */
[----:B------:R-:W-:Y:S01]  /*509a0*/  LOP3.LUT R10, R8, 0xff, R29, 0xf8, !PT ;  /* 0x000000ff080a7812 */ /* 0x000fe200078ef81d */
[----:B------:R-:W-:Y:S01]  /*509b0*/  IMAD.SHL.U32 R8, R49, 0x1000000, RZ ;  /* 0x0100000031087824 */ /* 0x000fe200078e00ff */
[----:B------:R-:W-:Y:S01]  /*509c0*/  LOP3.LUT R5, R32, 0xff00, R5, 0xf8, !PT ;  /* 0x0000ff0020057812 */ /* 0x000fe200078ef805 */
[----:B------:R-:W3:Y:S01]  /*509d0*/  LDCU UR22, c[0x3][0x20] ;  /* 0x00c00400ff1677ac */ /* 0x000ee20008000800 */
[----:B------:R-:W-:Y:S01]  /*509e0*/  LOP3.LUT R7, R7, 0xff0000, R26, 0xf8, !PT ;  /* 0x00ff000007077812 */ /* 0x000fe200078ef81a */
[----:B------:R-:W-:Y:S01]  /*509f0*/  STL.128 [R1+0x70], RZ ;  /* 0x000070ff01007387 */ /* 0x000fe20000100c00 */
[----:B------:R-:W-:Y:S01]  /*50a00*/  LOP3.LUT R3, R3, 0xff, R20, 0xf8, !PT ;  /* 0x000000ff03037812 */ /* 0x000fe200078ef814 */
[----:B------:R-:W4:Y:S01]  /*50a10*/  LDCU.64 UR24, c[0x3][0x10] ;  /* 0x00c00200ff1877ac */ /* 0x000f220008000a00 */
[----:B------:R-:W-:-:S02]  /*50a20*/  LOP3.LUT R26, R7, 0xff000000, R26, 0xf8, !PT ;  /* 0xff000000071a7812 */ /* 0x000fc400078ef81a */
[----:B------:R-:W-:Y:S01]  /*50a30*/  LOP3.LUT R9, R10, 0xff0000, R9, 0xf8, !PT ;  /* 0x00ff00000a097812 */ /* 0x000fe200078ef809 */
[----:B------:R-:W-:Y:S01]  /*50a40*/  IMAD.SHL.U32 R10, R44, 0x1000000, RZ ;  /* 0x010000002c0a7824 */ /* 0x000fe200078e00ff */
[----:B------:R-:W-:Y:S01]  /*50a50*/  LOP3.LUT R4, R5, 0xff0000, R4, 0xf8, !PT ;  /* 0x00ff000005047812 */ /* 0x000fe200078ef804 */
[----:B0-----:R-:W-:Y:S01]  /*50a60*/  IMAD.U32 R15, RZ, RZ, UR12 ;  /* 0x0000000cff0f7e24 */ /* 0x001fe2000f8e00ff */
[----:B------:R-:W-:Y:S01]  /*50a70*/  LOP3.LUT R5, R16, 0xff00, RZ, 0xc0, !PT ;  /* 0x0000ff0010057812 */ /* 0x000fe200078ec0ff */
[----:B--2---:R-:W-:Y:S01]  /*50a80*/  IMAD.U32 R71, RZ, RZ, UR26 ;  /* 0x0000001aff477e24 */ /* 0x004fe2000f8e00ff */
[----:B------:R-:W-:Y:S01]  /*50a90*/  LOP3.LUT R7, R18, 0xff00, RZ, 0xc0, !PT ;  /* 0x0000ff0012077812 */ /* 0x000fe200078ec0ff */
[----:B------:R-:W-:Y:S01]  /*50aa0*/  IMAD.U32 R62, RZ, RZ, UR27 ;  /* 0x0000001bff3e7e24 */ /* 0x000fe2000f8e00ff */
[----:B------:R-:W-:Y:S01]  /*50ab0*/  LOP3.LUT R3, R3, 0xff0000, R20, 0xf8, !PT ;  /* 0x00ff000003037812 */ /* 0x000fe200078ef814 */
[----:B------:R-:W0:Y:S01]  /*50ac0*/  LDCU.64 UR28, c[0x3][0x28] ;  /* 0x00c00500ff1c77ac */ /* 0x000e220008000a00 */
[----:B------:R-:W-:-:S02]  /*50ad0*/  LOP3.LUT R5, R5, 0xff, R16, 0xf8, !PT ;  /* 0x000000ff05057812 */ /* 0x000fc400078ef810 */
[----:B------:R-:W-:Y:S01]  /*50ae0*/  LOP3.LUT R7, R7, 0xff, R18, 0xf8, !PT ;  /* 0x000000ff07077812 */ /* 0x000fe200078ef812 */
[----:B------:R-:W2:Y:S01]  /*50af0*/  LDCU.64 UR26, c[0x3][0x20] ;  /* 0x00c00400ff1a77ac */ /* 0x000ea20008000a00 */
[----:B------:R-:W-:Y:S01]  /*50b00*/  LOP3.LUT R20, R3, 0xff000000, R20, 0xf8, !PT ;  /* 0xff00000003147812 */ /* 0x000fe200078ef814 */
[----:B------:R-:W-:Y:S01]  /*50b10*/  IMAD.SHL.U32 R3, R52, 0x1000000, RZ ;  /* 0x0100000034037824 */ /* 0x000fe200078e00ff */
[----:B------:R-:W-:Y:S01]  /*50b20*/  LOP3.LUT R10, R10, R9, RZ, 0xfc, !PT ;  /* 0x000000090a0a7212 */ /* 0x000fe200078efcff */
[----:B------:R-:W-:Y:S01]  /*50b30*/  IMAD.SHL.U32 R9, R47, 0x1000000, RZ ;  /* 0x010000002f097824 */ /* 0x000fe200078e00ff */
[----:B------:R-:W-:Y:S01]  /*50b40*/  LOP3.LUT R5, R5, 0xff0000, R16, 0xf8, !PT ;  /* 0x00ff000005057812 */ /* 0x000fe200078ef810 */
[----:B---3--:R-:W-:Y:S01]  /*50b50*/  ULOP3.LUT UR5, UR22, 0x44, URZ, 0x3c, !UPT ;  /* 0x0000004416057892 */ /* 0x008fe2000f8e3cff */
[----:B------:R-:W-:Y:S02]  /*50b60*/  LOP3.LUT R7, R7, 0xff0000, R18, 0xf8, !PT ;  /* 0x00ff000007077812 */ /* 0x000fe400078ef812 */
[----:B------:R-:W-:Y:S01]  /*50b70*/  LOP3.LUT R9, R9, R6, RZ, 0xfc, !PT ;  /* 0x0000000609097212 */ /* 0x000fe200078efcff */
[----:B------:R-:W-:Y:S01]  /*50b80*/  IMAD.MOV.U32 R6, RZ, RZ, R17 ;  /* 0x000000ffff067224 */ /* 0x000fe200078e0011 */
[----:B------:R-:W-:Y:S01]  /*50b90*/  LOP3.LUT R3, R3, R4, RZ, 0xfc, !PT ;  /* 0x0000000403037212 */ /* 0x000fe200078efcff */
[----:B------:R-:W-:Y:S01]  /*50ba0*/  IMAD.MOV.U32 R4, RZ, RZ, R23 ;  /* 0x000000ffff047224 */ /* 0x000fe200078e0017 */
[----:B------:R-:W-:Y:S01]  /*50bb0*/  LOP3.LUT R5, R5, 0xff000000, R16, 0xf8, !PT ;  /* 0xff00000005057812 */ /* 0x000fe200078ef810 */
[----:B------:R-:W-:Y:S01]  /*50bc0*/  IMAD.SHL.U32 R16, R53, 0x100, RZ ;  /* 0x0000010035107824 */ /* 0x000fe200078e00ff */
[----:B------:R-:W-:Y:S01]  /*50bd0*/  LOP3.LUT R7, R7, 0xff000000, R18, 0xf8, !PT ;  /* 0xff00000007077812 */ /* 0x000fe200078ef812 */
[----:B------:R-:W-:Y:S01]  /*50be0*/  IMAD.MOV.U32 R18, RZ, RZ, R21 ;  /* 0x000000ffff127224 */ /* 0x000fe200078e0015 */
[----:B------:R-:W-:Y:S01]  /*50bf0*/  LOP3.LUT R14, R14, R13, RZ, 0xfc, !PT ;  /* 0x0000000d0e0e7212 */ /* 0x000fe200078efcff */
[----:B------:R-:W-:Y:S01]  /*50c00*/  IMAD.U32 R13, RZ, RZ, UR6 ;  /* 0x00000006ff0d7e24 */ /* 0x000fe2000f8e00ff */
[----:B------:R-:W-:Y:S01]  /*50c10*/  LOP3.LUT R11, R11, R12, RZ, 0xfc, !PT ;  /* 0x0000000c0b0b7212 */ /* 0x000fe200078efcff */
[----:B------:R3:W-:Y:S01]  /*50c20*/  STL.128 [R1+0x30], R4 ;  /* 0x0000300401007387 */ /* 0x0007e20000100c00 */
[----:B------:R-:W-:Y:S01]  /*50c30*/  LOP3.LUT R8, R8, R31, RZ, 0xfc, !PT ;  /* 0x0000001f08087212 */ /* 0x000fe200078efcff */
[----:B------:R-:W-:Y:S01]  /*50c40*/  IMAD.MOV.U32 R17, RZ, RZ, R20 ;  /* 0x000000ffff117224 */ /* 0x000fe200078e0014 */
[----:B------:R-:W-:Y:S01]  /*50c50*/  LOP3.LUT R19, R22, 0xff00, RZ, 0xc0, !PT ;  /* 0x0000ff0016137812 */ /* 0x000fe200078ec0ff */
[----:B----4-:R-:W-:Y:S01]  /*50c60*/  IMAD.U32 R20, RZ, RZ, UR24 ;  /* 0x00000018ff147e24 */ /* 0x010fe2000f8e00ff */
[----:B------:R-:W-:Y:S01]  /*50c70*/  LOP3.LUT R16, R16, 0xff00, RZ, 0xc0, !PT ;  /* 0x0000ff0010107812 */ /* 0x000fe200078ec0ff */
[----:B0-----:R-:W-:Y:S01]  /*50c80*/  IMAD.U32 R12, RZ, RZ, UR29 ;  /* 0x0000001dff0c7e24 */ /* 0x001fe2000f8e00ff */
[--C-:B------:R-:W-:Y:S01]  /*50c90*/  LOP3.LUT R19, R19, 0xff, R22.reuse, 0xf8, !PT ;  /* 0x000000ff13137812 */ /* 0x100fe200078ef816 */
[----:B--2---:R-:W-:Y:S01]  /*50ca0*/  IMAD.U32 R60, RZ, RZ, UR27 ;  /* 0x0000001bff3c7e24 */ /* 0x004fe2000f8e00ff */
[--C-:B------:R-:W-:Y:S01]  /*50cb0*/  LOP3.LUT R16, R16, 0xff, R33.reuse, 0xf8, !PT ;  /* 0x000000ff10107812 */ /* 0x100fe200078ef821 */
[----:B------:R-:W-:Y:S01]  /*50cc0*/  IMAD.U32 R61, RZ, RZ, UR26 ;  /* 0x0000001aff3d7e24 */ /* 0x000fe2000f8e00ff */
[--C-:B------:R-:W-:Y:S01]  /*50cd0*/  LOP3.LUT R19, R19, 0xff0000, R22.reuse, 0xf8, !PT ;  /* 0x00ff000013137812 */ /* 0x100fe200078ef816 */
[----:B------:R-:W-:Y:S01]  /*50ce0*/  IMAD.U32 R63, RZ, RZ, UR27 ;  /* 0x0000001bff3f7e24 */ /* 0x000fe2000f8e00ff */
[----:B------:R-:W-:Y:S01]  /*50cf0*/  LOP3.LUT R16, R16, 0xff0000, R33, 0xf8, !PT ;  /* 0x00ff000010107812 */ /* 0x000fe200078ef821 */
[----:B------:R-:W-:Y:S01]  /*50d00*/  IMAD.U32 R58, RZ, RZ, UR5 ;  /* 0x00000005ff3a7e24 */ /* 0x000fe2000f8e00ff */
[----:B------:R-:W-:Y:S01]  /*50d10*/  LOP3.LUT R19, R19, 0xff000000, R22, 0xf8, !PT ;  /* 0xff00000013137812 */ /* 0x000fe200078ef816 */
[----:B---3--:R-:W-:Y:S01]  /*50d20*/  IMAD.MOV.U32 R4, RZ, RZ, R13 ;  /* 0x000000ffff047224 */ /* 0x008fe200078e000d */
[----:B------:R-:W-:Y:S01]  /*50d30*/  LOP3.LUT R16, R16, 0xff000000, R33, 0xf8, !PT ;  /* 0xff00000010107812 */ /* 0x000fe200078ef821 */
[----:B------:R-:W-:Y:S01]  /*50d40*/  IMAD.MOV.U32 R5, RZ, RZ, R26 ;  /* 0x000000ffff057224 */ /* 0x000fe200078e001a */
[----:B------:R-:W-:Y:S01]  /*50d50*/  UMOV UR5, URZ ;  /* 0x000000ff00057c82 */ /* 0x000fe20008000000 */
[----:B------:R-:W-:-:S02]  /*50d60*/  IMAD.MOV.U32 R6, RZ, RZ, R14 ;  /* 0x000000ffff067224 */ /* 0x000fc400078e000e */
[----:B------:R-:W-:Y:S01]  /*50d70*/  IMAD.MOV.U32 R7, RZ, RZ, R11 ;  /* 0x000000ffff077224 */ /* 0x000fe200078e000b */
[----:B------:R0:W-:Y:S01]  /*50d80*/  STL.128 [R1+0x20], R16 ;  /* 0x0000201001007387 */ /* 0x0001e20000100c00 */
[----:B-1----:R-:W-:Y:S02]  /*50d90*/  IMAD.U32 R11, RZ, RZ, UR15 ;  /* 0x0000000fff0b7e24 */ /* 0x002fe4000f8e00ff */
[----:B------:R-:W-:Y:S01]  /*50da0*/  IMAD.U32 R13, RZ, RZ, UR12 ;  /* 0x0000000cff0d7e24 */ /* 0x000fe2000f8e00ff */
[----:B------:R1:W-:Y:S01]  /*50db0*/  STL.128 [R1], R4 ;  /* 0x0000000401007387 */ /* 0x0003e20000100c00 */
[----:B------:R-:W-:Y:S02]  /*50dc0*/  IMAD.U32 R14, RZ, RZ, UR13 ;  /* 0x0000000dff0e7e24 */ /* 0x000fe4000f8e00ff */
[----:B0-----:R-:W-:Y:S02]  /*50dd0*/  IMAD.U32 R19, RZ, RZ, UR25 ;  /* 0x00000019ff137e24 */ /* 0x001fe4000f8e00ff */
[----:B------:R-:W-:-:S02]  /*50de0*/  IMAD.U32 R17, RZ, RZ, UR28 ;  /* 0x0000001cff117e24 */ /* 0x000fc4000f8e00ff */
[----:B-1----:R-:W-:Y:S02]  /*50df0*/  IMAD.MOV.U32 R4, RZ, RZ, R10 ;  /* 0x000000ffff047224 */ /* 0x002fe400078e000a */
[----:B------:R-:W-:Y:S02]  /*50e00*/  IMAD.MOV.U32 R5, RZ, RZ, R9 ;  /* 0x000000ffff057224 */ /* 0x000fe400078e0009 */
[----:B------:R-:W-:Y:S02]  /*50e10*/  IMAD.MOV.U32 R6, RZ, RZ, R8 ;  /* 0x000000ffff067224 */ /* 0x000fe400078e0008 */
[----:B------:R-:W-:Y:S02]  /*50e20*/  IMAD.MOV.U32 R7, RZ, RZ, R3 ;  /* 0x000000ffff077224 */ /* 0x000fe400078e0003 */
[----:B------:R-:W-:Y:S02]  /*50e30*/  IMAD.U32 R3, RZ, RZ, UR14 ;  /* 0x0000000eff037e24 */ /* 0x000fe4000f8e00ff */
[----:B------:R-:W-:Y:S01]  /*50e40*/  IMAD.U32 R8, RZ, RZ, UR15 ;  /* 0x0000000fff087e24 */ /* 0x000fe2000f8e00ff */
[----:B------:R0:W-:Y:S01]  /*50e50*/  STL.128 [R1+0x10], R4 ;  /* 0x0000100401007387 */ /* 0x0001e20000100c00 */
[----:B------:R-:W-:Y:S01]  /*50e60*/  IMAD.U32 R10, RZ, RZ, UR14 ;  /* 0x0000000eff0a7e24 */ /* 0x000fe2000f8e00ff */
[----:B------:R-:W1:Y:S01]  /*50e70*/  LDCU.64 UR14, c[0x3][0x8] ;  /* 0x00c00100ff0e77ac */ /* 0x000e620008000a00 */
[----:B------:R-:W-:-:S02]  /*50e80*/  IMAD.U32 R9, RZ, RZ, UR29 ;  /* 0x0000001dff097e24 */ /* 0x000fc4000f8e00ff */
[----:B0-----:R-:W-:Y:S01]  /*50e90*/  IMAD.U32 R7, RZ, RZ, UR13 ;  /* 0x0000000dff077e24 */ /* 0x001fe2000f8e00ff */
[----:B------:R-:W0:Y:S01]  /*50ea0*/  LDCU.64 UR12, c[0x3][URZ] ;  /* 0x00c00000ff0c77ac */ /* 0x000e220008000a00 */
[----:B------:R-:W-:Y:S02]  /*50eb0*/  IMAD.U32 R5, RZ, RZ, UR24 ;  /* 0x00000018ff057e24 */ /* 0x000fe4000f8e00ff */
[----:B------:R-:W-:Y:S02]  /*50ec0*/  IMAD.U32 R4, RZ, RZ, UR25 ;  /* 0x00000019ff047e24 */ /* 0x000fe4000f8e00ff */
[----:B------:R-:W-:Y:S02]  /*50ed0*/  IMAD.U32 R6, RZ, RZ, UR28 ;  /* 0x0000001cff067e24 */ /* 0x000fe4000f8e00ff */
[----:B-1----:R-:W-:Y:S02]  /*50ee0*/  IMAD.U32 R16, RZ, RZ, UR14 ;  /* 0x0000000eff107e24 */ /* 0x002fe4000f8e00ff */
[----:B------:R-:W-:-:S02]  /*50ef0*/  IMAD.U32 R18, RZ, RZ, UR15 ;  /* 0x0000000fff127e24 */ /* 0x000fc4000f8e00ff */
[----:B------:R-:W-:Y:S02]  /*50f00*/  IMAD.U32 R67, RZ, RZ, UR14 ;  /* 0x0000000eff437e24 */ /* 0x000fe4000f8e00ff */
[----:B------:R-:W-:Y:S02]  /*50f10*/  IMAD.U32 R69, RZ, RZ, UR15 ;  /* 0x0000000fff457e24 */ /* 0x000fe4000f8e00ff */
[----:B0-----:R-:W-:Y:S02]  /*50f20*/  IMAD.U32 R77, RZ, RZ, UR12 ;  /* 0x0000000cff4d7e24 */ /* 0x001fe4000f8e00ff */
[----:B------:R-:W-:-:S07]  /*50f30*/  IMAD.U32 R65, RZ, RZ, UR13 ;  /* 0x0000000dff417e24 */ /* 0x000fce000f8e00ff */
.L_x_271:
        /* <DEDUP_REMOVED lines=14> */
[----:B------:R-:W3:Y:S02]  /*51020*/  LDL.64 R54, [UR13] ;  /* 0x0000000dff367983 */ /* 0x000ee40008100a00 */
        /* <DEDUP_REMOVED lines=55> */
[----:B------:R-:W-:Y:S02]  /*513a0*/  IADD3 R59, P0, PT, R16, R63, RZ ;  /* 0x0000003f103b7210 */ /* 0x000fe40007f1e0ff */
[----:B------:R-:W-:Y:S02]  /*513b0*/  LOP3.LUT R54, R24, R57, RZ, 0x3c, !PT ;  /* 0x0000003918367212 */ /* 0x000fe400078e3cff */
[----:B------:R-:W-:Y:S02]  /*513c0*/  SHF.L.W.U32.HI R19, R55, 0x10, R20 ;  /* 0x0000001037137819 */ /* 0x000fe40000010e14 */
[----:B------:R-:W-:Y:S02]  /*513d0*/  SHF.L.W.U32.HI R12, R20, 0x10, R55 ;  /* 0x00000010140c7819 */ /* 0x000fe40000010e37 */
[----:B----4-:R-:W-:Y:S01]  /*513e0*/  IADD3 R16, P2, P3, R10, R15, R48 ;  /* 0x0000000f0a107210 */ /* 0x010fe20007b5e030 */
[----:B------:R-:W-:Y:S01]  /*513f0*/  IMAD.X R48, R18, 0x1, R61, P0 ;  /* 0x0000000112307824 */ /* 0x000fe200000e063d */
[----:B------:R-:W-:-:S02]  /*51400*/  LOP3.LUT R55, R25, R50, RZ, 0x3c, !PT ;  /* 0x0000003219377212 */ /* 0x000fc400078e3cff */
[----:B------:R-:W-:Y:S02]  /*51410*/  IADD3 R20, P1, PT, R5, R54, RZ ;  /* 0x0000003605147210 */ /* 0x000fe40007f3e0ff */
[----:B------:R-:W-:Y:S02]  /*51420*/  IADD3.X R49, PT, PT, R11, R14, R49, P2, P3 ;  /* 0x0000000e0b317210 */ /* 0x000fe400017e6431 */
        /* <DEDUP_REMOVED lines=28> */
[----:B------:R-:W-:Y:S02]  /*515f0*/  IADD3 R14, P2, P3, R16, R25, R40 ;  /* 0x00000019100e7210 */ /* 0x000fe40007b5e028 */
[----:B------:R-:W-:-:S02]  /*51600*/  IADD3 R54, P0, PT, R10, R59, RZ ;  /* 0x0000003b0a367210 */ /* 0x000fc40007f1e0ff */
[----:B------:R-:W-:Y:S02]  /*51610*/  SHF.L.W.U32.HI R16, R43, 0x10, R18 ;  /* 0x000000102b107819 */ /* 0x000fe40000010e12 */
[----:B------:R-:W-:Y:S02]  /*51620*/  IADD3 R42, P1, PT, R7, R20, RZ ;  /* 0x00000014072a7210 */ /* 0x000fe40007f3e0ff */
[----:B------:R-:W-:Y:S01]  /*51630*/  IADD3.X R18, PT, PT, R49, R17, R41, P2, P3 ;  /* 0x0000001131127210 */ /* 0x000fe200017e6429 */
        /* <DEDUP_REMOVED lines=9> */
[----:B------:R-:W-:-:S02]  /*516d0*/  LOP3.LUT R15, R13, R42, RZ, 0x3c, !PT ;  /* 0x0000002a0d0f7212 */ /* 0x000fc400078e3cff */
[----:B------:R-:W-:Y:S02]  /*516e0*/  SHF.L.W.U32.HI R43, R41, 0x10, R6 ;  /* 0x00000010292b7819 */ /* 0x000fe40000010e06 */
[----:B------:R-:W-:Y:S02]  /*516f0*/  IADD3 R47, P2, P3, R4, R47, R36 ;  /* 0x0000002f042f7210 */ /* 0x000fe40007b5e024 */
[----:B------:R-:W-:Y:S02]  /*51700*/  SHF.L.W.U32.HI R13, R15, 0x1, R20 ;  /* 0x000000010f0d7819 */ /* 0x000fe40000010e14 */
[----:B------:R-:W-:Y:S02]  /*51710*/  SHF.L.W.U32.HI R15, R20, 0x1, R15 ;  /* 0x00000001140f7819 */ /* 0x000fe40000010e0f */
[----:B------:R-:W-:Y:S02]  /*51720*/  SHF.L.W.U32.HI R41, R6, 0x10, R41 ;  /* 0x0000001006297819 */ /* 0x000fe40000010e29 */
[----:B------:R-:W-:-:S02]  /*51730*/  IADD3 R5, P1, PT, R43, R8, RZ ;  /* 0x000000082b057210 */ /* 0x000fc40007f3e0ff */
[----:B------:R-:W-:Y:S02]  /*51740*/  IADD3.X R8, PT, PT, R3, R51, R37, P2, P3 ;  /* 0x0000003303087210 */ /* 0x000fe400017e6425 */
[----:B------:R-:W-:Y:S01]  /*51750*/  IADD3 R53, P0, PT, R12, R21, RZ ;  /* 0x000000150c357210 */ /* 0x000fe20007f1e0ff */
[----:B------:R-:W-:Y:S01]  /*51760*/  IMAD.X R6, R41, 0x1, R24, P1 ;  /* 0x0000000129067824 */ /* 0x000fe200008e0618 */
[----:B------:R-:W-:Y:S02]  /*51770*/  IADD3 R45, P4, P5, R15, R44, R38 ;  /* 0x0000002c0f2d7210 */ /* 0x000fe40007d9e026 */
[----:B------:R-:W-:Y:S01]  /*51780*/  LOP3.LUT R44, R41, R8, RZ, 0x3c, !PT ;  /* 0x00000008292c7212 */ /* 0x000fe200078e3cff */
[----:B------:R-:W-:Y:S01]  /*51790*/  IMAD.X R51, R19, 0x1, R46, P0 ;  /* 0x0000000113337824 */ /* 0x000fe200000e062e */
[----:B------:R-:W-:Y:S02]  /*517a0*/  IADD3.X R20, PT, PT, R13, R56, R39, P4, P5 ;  /* 0x000000380d147210 */ /* 0x000fe400027ea427 */
[----:B------:R-:W-:-:S02]  /*517b0*/  LOP3.LUT R9, R2, R53, RZ, 0x3c, !PT ;  /* 0x0000003502097212 */ /* 0x000fc400078e3cff */
        /* <DEDUP_REMOVED lines=9> */
[----:B------:R-:W-:Y:S02]  /*51850*/  IADD3 R40, P1, PT, R40, R5, RZ ;  /* 0x0000000528287210 */ /* 0x000fe40007f3e0ff */
[----:B------:R-:W-:Y:S02]  /*51860*/  LOP3.LUT R42, R12, R45, RZ, 0x3c, !PT ;  /* 0x0000002d0c2a7212 */ /* 0x000fe400078e3cff */
[----:B------:R-:W-:Y:S02]  /*51870*/  SHF.L.W.U32.HI R5, R9, 0x1, R0 ;  /* 0x0000000109057819 */ /* 0x000fe40000010e00 */
[----:B------:R-:W-:Y:S02]  /*51880*/  SHF.L.W.U32.HI R9, R0, 0x1, R9 ;  /* 0x0000000100097819 */ /* 0x000fe40000010e09 */
[----:B------:R-:W-:Y:S01]  /*51890*/  IADD3 R39, P2, P3, R21, R50, R28 ;  /* 0x0000003215277210 */ /* 0x000fe20007b5e01c */
[----:B------:R-:W-:Y:S01]  /*518a0*/  IMAD.X R42, R42, 0x1, R6, P1 ;  /* 0x000000012a2a7824 */ /* 0x000fe200008e0606 */
[----:B------:R-:W-:-:S02]  /*518b0*/  LOP3.LUT R4, R4, R44, RZ, 0x3c, !PT ;  /* 0x0000002c04047212 */ /* 0x000fc400078e3cff */
[----:B------:R-:W-:Y:S02]  /*518c0*/  LOP3.LUT R3, R3, R46, RZ, 0x3c, !PT ;  /* 0x0000002e03037212 */ /* 0x000fe400078e3cff */
[----:B------:R-:W-:Y:S02]  /*518d0*/  IADD3 R36, P0, P1, R9, R14, R32 ;  /* 0x0000000e09247210 */ /* 0x000fe4000791e020 */
[----:B------:R-:W-:Y:S02]  /*518e0*/  IADD3.X R38, PT, PT, R17, R52, R29, P2, P3 ;  /* 0x0000003411267210 */ /* 0x000fe400017e641d */
[----:B------:R-:W-:Y:S02]  /*518f0*/  SHF.L.W.U32.HI R6, R4, 0x8, R3 ;  /* 0x0000000804067819 */ /* 0x000fe40000010e03 */
[----:B------:R-:W-:Y:S02]  /*51900*/  IADD3.X R25, PT, PT, R5, R18, R33, P0, P1 ;  /* 0x0000001205197210 */ /* 0x000fe400007e2421 */
[----:B------:R-:W-:-:S02]  /*51910*/  LOP3.LUT R24, R13, R42, RZ, 0x3c, !PT ;  /* 0x0000002a0d187212 */ /* 0x000fc400078e3cff */
[----:B------:R-:W-:Y:S02]  /*51920*/  LOP3.LUT R0, R11, R38, RZ, 0x3c, !PT ;  /* 0x000000260b007212 */ /* 0x000fe400078e3cff */
[----:B------:R-:W-:Y:S02]  /*51930*/  SHF.L.W.U32.HI R13, R3, 0x8, R4 ;  /* 0x00000008030d7819 */ /* 0x000fe40000010e04 */
[----:B------:R-:W-:Y:S02]  /*51940*/  IADD3 R2, P0, P1, R47, R6, R34 ;  /* 0x000000062f027210 */ /* 0x000fe4000791e022 */
[----:B------:R-:W-:Y:S02]  /*51950*/  LOP3.LUT R28, R16, R25, RZ, 0x3c, !PT ;  /* 0x00000019101c7212 */ /* 0x000fe400078e3cff */
[----:B------:R-:W-:Y:S02]  /*51960*/  IADD3 R34, P2, PT, R0, R53, RZ ;  /* 0x0000003500227210 */ /* 0x000fe40007f5e0ff */
[----:B------:R-:W-:-:S02]  /*51970*/  IADD3.X R0, PT, PT, R8, R13, R35, P0, P1 ;  /* 0x0000000d08007210 */ /* 0x000fc400007e2423 */
[----:B------:R-:W-:Y:S02]  /*51980*/  LOP3.LUT R37, R10, R39, RZ, 0x3c, !PT ;  /* 0x000000270a257212 */ /* 0x000fe400078e3cff */
[----:B------:R-:W-:Y:S02]  /*51990*/  IADD3 R28, P3, PT, R28, R54, RZ ;  /* 0x000000361c1c7210 */ /* 0x000fe40007f7e0ff */
[----:B------:R-:W-:Y:S02]  /*519a0*/  LOP3.LUT R32, R7, R36, RZ, 0x3c, !PT ;  /* 0x0000002407207212 */ /* 0x000fe400078e3cff */
[----:B------:R-:W-:Y:S02]  /*519b0*/  LOP3.LUT R3, R2, R41, R8, 0x96, !PT ;  /* 0x0000002902037212 */ /* 0x000fe400078e9608 */
[----:B------:R-:W-:Y:S01]  /*519c0*/  LOP3.LUT R14, R0, R43, R47, 0x96, !PT ;  /* 0x0000002b000e7212 */ /* 0x000fe200078e962f */
[----:B------:R-:W-:Y:S02]  /*519d0*/  IMAD.X R37, R37, 0x1, R51, P2 ;  /* 0x0000000125257824 */ /* 0x000fe400010e0633 */
[----:B------:R-:W-:Y:S01]  /*519e0*/  IMAD.X R32, R32, 0x1, R49, P3 ;  /* 0x0000000120207824 */ /* 0x000fe200018e0631 */
        /* <DEDUP_REMOVED lines=8> */
[----:B------:R-:W-:Y:S02]  /*51a70*/  SHF.L.W.U32.HI R24, R15, 0x8, R24 ;  /* 0x000000080f187819 */ /* 0x000fe40000010e18 */
[----:B------:R-:W-:Y:S02]  /*51a80*/  SHF.L.W.U32.HI R21, R4, 0x8, R29 ;  /* 0x0000000804157819 */ /* 0x000fe40000010e1d */
[----:B------:R-:W-:Y:S01]  /*51a90*/  SHF.L.W.U32.HI R29, R29, 0x8, R4 ;  /* 0x000000081d1d7819 */ /* 0x000fe20000010e04 */
[----:B------:R-:W-:Y:S01]  /*51aa0*/  IMAD.X R4, R8, 0x1, R46, P0 ;  /* 0x0000000108047824 */ /* 0x000fe200000e062e */
[----:B------:R-:W-:Y:S02]  /*51ab0*/  IADD3 R67, P1, P2, R45, R24, R22 ;  /* 0x000000182d437210 */ /* 0x000fe40007a3e016 */
[----:B------:R-:W-:-:S02]  /*51ac0*/  LOP3.LUT R9, R9, R28, RZ, 0x3c, !PT ;  /* 0x0000001c09097212 */ /* 0x000fc400078e3cff */
[----:B------:R-:W-:Y:S02]  /*51ad0*/  LOP3.LUT R15, R13, R4, RZ, 0x3c, !PT ;  /* 0x000000040d0f7212 */ /* 0x000fe400078e3cff */
[----:B------:R-:W-:Y:S02]  /*51ae0*/  IADD3.X R69, PT, PT, R20, R18, R23, P1, P2 ;  /* 0x0000001214457210 */ /* 0x000fe40000fe4417 */
[----:B------:R-:W-:Y:S02]  /*51af0*/  LOP3.LUT R6, R6, R5, RZ, 0x3c, !PT ;  /* 0x0000000506067212 */ /* 0x000fe400078e3cff */
[----:B------:R-:W-:Y:S02]  /*51b00*/  LOP3.LUT R13, R67, R19, R20, 0x96, !PT ;  /* 0x00000013430d7212 */ /* 0x000fe400078e9614 */
[----:B------:R-:W-:Y:S02]  /*51b10*/  IADD3 R20, P0, P1, R39, R29, R30 ;  /* 0x0000001d27147210 */ /* 0x000fe4000791e01e */
[----:B------:R-:W-:-:S02]  /*51b20*/  SHF.L.W.U32.HI R35, R9, 0x8, R14 ;  /* 0x0000000809237819 */ /* 0x000fc40000010e0e */
[----:B------:R-:W-:Y:S02]  /*51b30*/  SHF.L.W.U32.HI R33, R14, 0x8, R9 ;  /* 0x000000080e217819 */ /* 0x000fe40000010e09 */
[----:B------:R-:W-:Y:S02]  /*51b40*/  SHF.L.W.U32.HI R9, R6, 0x1, R15 ;  /* 0x0000000106097819 */ /* 0x000fe40000010e0f */
[----:B------:R-:W-:Y:S02]  /*51b50*/  SHF.L.W.U32.HI R6, R15, 0x1, R6 ;  /* 0x000000010f067819 */ /* 0x000fe40000010e06 */
[----:B------:R-:W-:Y:S02]  /*51b60*/  IADD3.X R19, PT, PT, R38, R21, R31, P0, P1 ;  /* 0x0000001526137210 */ /* 0x000fe400007e241f */
[----:B------:R-:W-:Y:S02]  /*51b70*/  IADD3 R15, P0, P1, R36, R35, R26 ;  /* 0x00000023240f7210 */ /* 0x000fe4000791e01a */
[----:B------:R-:W-:-:S02]  /*51b80*/  LOP3.LUT R12, R69, R12, R45, 0x96, !PT ;  /* 0x0000000c450c7212 */ /* 0x000fc400078e962d */
[----:B------:R-:W-:Y:S02]  /*51b90*/  IADD3.X R14, PT, PT, R25, R33, R27, P0, P1 ;  /* 0x00000021190e7210 */ /* 0x000fe400007e241b */
[----:B------:R-:W-:Y:S02]  /*51ba0*/  SHF.L.W.U32.HI R58, R13, 0x10, R12 ;  /* 0x000000100d3a7819 */ /* 0x000fe40000010e0c */
[----:B------:R-:W-:Y:S02]  /*51bb0*/  LOP3.LUT R17, R20, R11, R38, 0x96, !PT ;  /* 0x0000000b14117212 */ /* 0x000fe400078e9626 */
[----:B------:R-:W-:Y:S02]  /*51bc0*/  LOP3.LUT R10, R19, R10, R39, 0x96, !PT ;  /* 0x0000000a130a7212 */ /* 0x000fe400078e9627 */
[----:B------:R-:W-:Y:S02]  /*51bd0*/  SHF.L.W.U32.HI R60, R12, 0x10, R13 ;  /* 0x000000100c3c7819 */ /* 0x000fe40000010e0d */
[----:B------:R-:W-:-:S02]  /*51be0*/  LOP3.LUT R16, R15, R16, R25, 0x96, !PT ;  /* 0x000000100f107212 */ /* 0x000fc400078e9619 */
[----:B------:R-:W-:Y:S02]  /*51bf0*/  LOP3.LUT R11, R14, R7, R36, 0x96, !PT ;  /* 0x000000070e0b7212 */ /* 0x000fe400078e9624 */
[----:B------:R-:W-:Y:S02]  /*51c00*/  IADD3 R13, P0, PT, R58, R40, RZ ;  /* 0x000000283a0d7210 */ /* 0x000fe40007f1e0ff */
[----:B------:R-:W-:Y:S02]  /*51c10*/  SHF.L.W.U32.HI R12, R10, 0x10, R17 ;  /* 0x000000100a0c7819 */ /* 0x000fe40000010e11 */
[----:B------:R-:W-:Y:S02]  /*51c20*/  SHF.L.W.U32.HI R17, R17, 0x10, R10 ;  /* 0x0000001011117819 */ /* 0x000fe40000010e0a */
[----:B------:R-:W-:Y:S01]  /*51c30*/  SHF.L.W.U32.HI R25, R16, 0x10, R11 ;  /* 0x0000001010197819 */ /* 0x000fe20000010e0b */
[----:B------:R-:W-:Y:S01]  /*51c40*/  IMAD.X R7, R60, 0x1, R42, P0 ;  /* 0x000000013c077824 */ /* 0x000fe200000e062a */
[----:B------:R-:W-:Y:S01]  /*51c50*/  LOP3.LUT R10, R24, R13, RZ, 0x3c, !PT ;  /* 0x0000000d180a7212 */ /* 0x000fe200078e3cff */
[----:B------:R-:W-:Y:S01]  /*51c60*/  UIADD3 UR5, UPT, UPT, UR5, 0x1, URZ ;  /* 0x0000000105057890 */ /* 0x000fe2000fffe0ff */
[----:B------:R-:W-:-:S02]  /*51c70*/  SHF.L.W.U32.HI R24, R11, 0x10, R16 ;  /* 0x000000100b187819 */ /* 0x000fc40000010e10 */
[----:B------:R-:W-:Y:S02]  /*51c80*/  IADD3 R77, P0, PT, R17, R34, RZ ;  /* 0x00000022114d7210 */ /* 0x000fe40007f1e0ff */
[----:B------:R-:W-:Y:S01]  /*51c90*/  IADD3 R16, P1, PT, R25, R28, RZ ;  /* 0x0000001c19107210 */ /* 0x000fe20007f3e0ff */
[----:B------:R-:W-:Y:S01]  /*51ca0*/  UISETP.NE.AND UP0, UPT, UR5, 0xc, UPT ;  /* 0x0000000c0500788c */ /* 0x000fe2000bf05270 */
[----:B------:R-:W-:Y:S01]  /*51cb0*/  LOP3.LUT R23, R18, R7, RZ, 0x3c, !PT ;  /* 0x0000000712177212 */ /* 0x000fe200078e3cff */
[----:B------:R-:W-:Y:S02]  /*51cc0*/  IMAD.X R65, R12, 0x1, R37, P0 ;  /* 0x000000010c417824 */ /* 0x000fe400000e0625 */
[----:B------:R-:W-:Y:S01]  /*51cd0*/  IMAD.X R18, R24, 0x1, R32, P1 ;  /* 0x0000000118127824 */ /* 0x000fe200008e0620 */
[----:B------:R-:W-:Y:S02]  /*51ce0*/  SHF.L.W.U32.HI R62, R10, 0x1, R23 ;  /* 0x000000010a3e7819 */ /* 0x000fe40000010e17 */
[----:B------:R-:W-:-:S02]  /*51cf0*/  SHF.L.W.U32.HI R71, R23, 0x1, R10 ;  /* 0x0000000117477819 */ /* 0x000fc40000010e0a */
[----:B------:R-:W-:Y:S02]  /*51d00*/  LOP3.LUT R10, R29, R77, RZ, 0x3c, !PT ;  /* 0x0000004d1d0a7212 */ /* 0x000fe400078e3cff */
[----:B------:R-:W-:Y:S02]  /*51d10*/  LOP3.LUT R21, R21, R65, RZ, 0x3c, !PT ;  /* 0x0000004115157212 */ /* 0x000fe400078e3cff */
[----:B------:R-:W-:Y:S02]  /*51d20*/  LOP3.LUT R35, R35, R16, RZ, 0x3c, !PT ;  /* 0x0000001023237212 */ /* 0x000fe400078e3cff */
[----:B------:R-:W-:Y:S02]  /*51d30*/  LOP3.LUT R22, R33, R18, RZ, 0x3c, !PT ;  /* 0x0000001221167212 */ /* 0x000fe400078e3cff */
[----:B------:R-:W-:Y:S02]  /*51d40*/  SHF.L.W.U32.HI R11, R10, 0x1, R21 ;  /* 0x000000010a0b7819 */ /* 0x000fe40000010e15 */
[----:B------:R-:W-:-:S02]  /*51d50*/  SHF.L.W.U32.HI R10, R21, 0x1, R10 ;  /* 0x00000001150a7819 */ /* 0x000fc40000010e0a */
[----:B------:R-:W-:Y:S02]  /*51d60*/  SHF.L.W.U32.HI R63, R35, 0x1, R22 ;  /* 0x00000001233f7819 */ /* 0x000fe40000010e16 */
[----:B------:R-:W-:Y:S01]  /*51d70*/  SHF.L.W.U32.HI R61, R22, 0x1, R35 ;  /* 0x00000001163d7819 */ /* 0x000fe20000010e23 */
[----:B------:R-:W-:Y:S06]  /*51d80*/  BRA.U UP0, `(.L_x_271) ;  /* 0xfffffff1006c7547 */ /* 0x000fec000b83ffff */
[----:B------:R-:W0:Y:S01]  /*51d90*/  LDCU.128 UR12, c[0x3][URZ] ;  /* 0x00c00000ff0c77ac */ /* 0x000e220008000c00 */
[----:B------:R-:W-:Y:S02]  /*51da0*/  LOP3.LUT R23, R25, UR20, R71, 0x96, !PT ;  /* 0x0000001419177c12 */ /* 0x000fe4000f8e9647 */
[----:B------:R-:W-:Y:S01]  /*51db0*/  LOP3.LUT R31, R24, UR21, R62, 0x96, !PT ;  /* 0x00000015181f7c12 */ /* 0x000fe2000f8e963e */
[----:B------:R-:W1:Y:S01]  /*51dc0*/  LDCU.128 UR24, c[0x3][0x10] ;  /* 0x00c00200ff1877ac */ /* 0x000e620008000c00 */
[----:B------:R-:W-:Y:S01]  /*51dd0*/  LOP3.LUT R21, R58, UR22, R61, 0x96, !PT ;  /* 0x000000163a157c12 */ /* 0x000fe2000f8e963d */
[----:B------:R-:W2:Y:S01]  /*51de0*/  LDCU.64 UR28, c[0x3][0x28] ;  /* 0x00c00500ff1c77ac */ /* 0x000ea20008000a00 */
[----:B------:R-:W3:Y:S01]  /*51df0*/  LDCU UR5, c[0x3][0x24] ;  /* 0x00c00480ff0577ac */ /* 0x000ee20008000800 */
[----:B------:R-:W-:Y:S01]  /*51e00*/  UISETP.NE.AND UP0, UPT, UR6, 0x40, UPT ;  /* 0x000000400600788c */ /* 0x000fe2000bf05270 */
[----:B0-----:R-:W-:Y:S02]  /*51e10*/  LOP3.LUT R77, R77, UR12, R2, 0x96, !PT ;  /* 0x0000000c4d4d7c12 */ /* 0x001fe4000f8e9602 */
[----:B------:R-:W-:Y:S01]  /*51e20*/  LOP3.LUT R38, R65, UR13, R0, 0x96, !PT ;  /* 0x0000000d41267c12 */ /* 0x000fe2000f8e9600 */
[----:B------:R-:W0:Y:S01]  /*51e30*/  LDCU.64 UR12, c[0x3][0x38] ;  /* 0x00c00700ff0c77ac */ /* 0x000e220008000a00 */
[----:B-1----:R-:W-:-:S02]  /*51e40*/  LOP3.LUT R27, R13, UR26, R15, 0x96, !PT ;  /* 0x0000001a0d1b7c12 */ /* 0x002fc4000f8e960f */
[----:B------:R-:W-:Y:S02]  /*51e50*/  LOP3.LUT R34, R7, UR27, R14, 0x96, !PT ;  /* 0x0000001b07227c12 */ /* 0x000fe4000f8e960e */
[----:B------:R-:W-:Y:S02]  /*51e60*/  LOP3.LUT R26, R5, UR24, R20, 0x96, !PT ;  /* 0x00000018051a7c12 */ /* 0x000fe4000f8e9614 */
[----:B------:R-:W-:Y:S02]  /*51e70*/  LOP3.LUT R42, R4, UR25, R19, 0x96, !PT ;  /* 0x00000019042a7c12 */ /* 0x000fe4000f8e9613 */
[C-C-:B------:R-:W-:Y:S02]  /*51e80*/  SHF.R.U64 R51, R27.reuse, 0x8, R34.reuse ;  /* 0x000000081b337819 */ /* 0x140fe40000001222 */
[C-C-:B------:R-:W-:Y:S02]  /*51e90*/  SHF.R.U64 R44, R27.reuse, 0x10, R34.reuse ;  /* 0x000000101b2c7819 */ /* 0x140fe40000001222 */
        /* <DEDUP_REMOVED lines=10> */
[----:B--2---:R-:W-:Y:S02]  /*51f40*/  LOP3.LUT R75, R17, UR28, R6, 0x96, !PT ;  /* 0x0000001c114b7c12 */ /* 0x004fe4000f8e9606 */
        /* <DEDUP_REMOVED lines=8> */
[----:B------:R-:W-:Y:S02]  /*51fd0*/  LOP3.LUT R25, R16, UR14, R67, 0x96, !PT ;  /* 0x0000000e10197c12 */ /* 0x000fe4000f8e9643 */
[----:B------:R-:W-:Y:S02]  /*51fe0*/  LOP3.LUT R22, R18, UR15, R69, 0x96, !PT ;  /* 0x0000000f12167c12 */ /* 0x000fe4000f8e9645 */
[----:B------:R-:W-:Y:S02]  /*51ff0*/  PRMT R6, R5, 0x5410, R6 ;  /* 0x0000541005067816 */ /* 0x000fe40000000006 */
[----:B------:R-:W-:Y:S02]  /*52000*/  PRMT R7, R0, 0x5410, R7 ;  /* 0x0000541000077816 */ /* 0x000fe40000000007 */
[----:B------:R-:W-:Y:S02]  /*52010*/  PRMT R5, R13, 0x5410, R2 ;  /* 0x000054100d057816 */ /* 0x000fe40000000002 */
[----:B------:R-:W-:-:S02]  /*52020*/  PRMT R4, R15, 0x5410, R4 ;  /* 0x000054100f047816 */ /* 0x000fc40000000004 */
[C-C-:B------:R-:W-:Y:S02]  /*52030*/  SHF.R.U64 R13, R25.reuse, 0x10, R22.reuse ;  /* 0x00000010190d7819 */ /* 0x140fe40000001216 */
[C-C-:B------:R-:W-:Y:S01]  /*52040*/  SHF.R.U64 R14, R25.reuse, 0x18, R22.reuse ;  /* 0x00000018190e7819 */ /* 0x140fe20000001216 */
[----:B------:R-:W-:Y:S01]  /*52050*/  STL.128 [R1+0x2010], R4 ;  /* 0x0020100401007387 */ /* 0x000fe20000100c00 */
[----:B------:R-:W-:Y:S02]  /*52060*/  SHF.R.U64 R20, R25, 0x8, R22 ;  /* 0x0000000819147819 */ /* 0x000fe40000001216 */
[----:B------:R-:W-:Y:S01]  /*52070*/  LOP3.LUT R30, R12, UR29, R9, 0x96, !PT ;  /* 0x0000001d0c1e7c12 */ /* 0x000fe2000f8e9609 */
[----:B------:R1:W-:Y:S01]  /*52080*/  STL.128 [R1+0x2010], R4 ;  /* 0x0020100401007387 */ /* 0x0003e20000100c00 */
[----:B0-----:R-:W-:Y:S02]  /*52090*/  LOP3.LUT R32, R8, UR13, R11, 0x96, !PT ;  /* 0x0000000d08207c12 */ /* 0x001fe4000f8e960b */
[----:B------:R-:W-:-:S02]  /*520a0*/  LOP3.LUT R73, R3, UR12, R10, 0x96, !PT ;  /* 0x0000000c03497c12 */ /* 0x000fc4000f8e960a */
[----:B------:R-:W-:Y:S02]  /*520b0*/  PRMT R14, R13, 0x3340, R14 ;  /* 0x000033400d0e7816 */ /* 0x000fe4000000000e */
[--C-:B------:R-:W-:Y:S02]  /*520c0*/  SHF.R.U32.HI R8, RZ, 0x10, R22.reuse ;  /* 0x00000010ff087819 */ /* 0x100fe40000011616 */
[--C-:B------:R-:W-:Y:S02]  /*520d0*/  SHF.R.U32.HI R19, RZ, 0x18, R22.reuse ;  /* 0x00000018ff137819 */ /* 0x100fe40000011616 */
[----:B------:R-:W-:Y:S02]  /*520e0*/  SHF.R.U32.HI R9, RZ, 0x8, R22 ;  /* 0x00000008ff097819 */ /* 0x000fe40000011616 */
[--C-:B------:R-:W-:Y:S02]  /*520f0*/  SHF.R.U32.HI R2, RZ, 0x8, R31.reuse ;  /* 0x00000008ff027819 */ /* 0x100fe4000001161f */
[----:B------:R-:W-:-:S02]  /*52100*/  SHF.R.U32.HI R3, RZ, 0x10, R31 ;  /* 0x00000010ff037819 */ /* 0x000fc4000001161f */
[----:B-1----:R-:W-:Y:S02]  /*52110*/  PRMT R5, R25, 0x3340, R20 ;  /* 0x0000334019057816 */ /* 0x002fe40000000014 */
[--C-:B------:R-:W-:Y:S02]  /*52120*/  SHF.R.U32.HI R0, RZ, 0x18, R31.reuse ;  /* 0x00000018ff007819 */ /* 0x100fe4000001161f */
[C-C-:B------:R-:W-:Y:S02]  /*52130*/  SHF.R.U64 R18, R23.reuse, 0x8, R31.reuse ;  /* 0x0000000817127819 */ /* 0x140fe4000000121f */
[C-C-:B------:R-:W-:Y:S02]  /*52140*/  SHF.R.U64 R17, R23.reuse, 0x10, R31.reuse ;  /* 0x0000001017117819 */ /* 0x140fe4000000121f */
[----:B------:R-:W-:Y:S02]  /*52150*/  SHF.R.U64 R16, R23, 0x18, R31 ;  /* 0x0000001817107819 */ /* 0x000fe4000000121f */
[----:B---3--:R-:W-:-:S02]  /*52160*/  LOP3.LUT R24, R60, UR5, R63, 0x96, !PT ;  /* 0x000000053c187c12 */ /* 0x008fc4000f8e963f */
[----:B------:R-:W-:Y:S02]  /*52170*/  PRMT R15, R8, 0x3340, R19 ;  /* 0x00003340080f7816 */ /* 0x000fe40000000013 */
[----:B------:R-:W-:Y:S02]  /*52180*/  PRMT R4, R22, 0x3340, R9 ;  /* 0x0000334016047816 */ /* 0x000fe40000000009 */
[----:B------:R-:W-:Y:S02]  /*52190*/  PRMT R14, R5, 0x5410, R14 ;  /* 0x00005410050e7816 */ /* 0x000fe4000000000e */
[----:B------:R-:W-:Y:S02]  /*521a0*/  PRMT R6, R3, 0x3340, R0 ;  /* 0x0000334003067816 */ /* 0x000fe40000000000 */
[----:B------:R-:W-:Y:S02]  /*521b0*/  PRMT R7, R31, 0x3340, R2 ;  /* 0x000033401f077816 */ /* 0x000fe40000000002 */
[----:B------:R-:W-:-:S02]  /*521c0*/  SHF.R.U32.HI R5, RZ, 0x8, R30 ;  /* 0x00000008ff057819 */ /* 0x000fc4000001161e */
[----:B------:R-:W-:Y:S02]  /*521d0*/  PRMT R10, R17, 0x3340, R16 ;  /* 0x00003340110a7816 */ /* 0x000fe40000000010 */
[----:B------:R-:W-:Y:S02]  /*521e0*/  PRMT R11, R23, 0x3340, R18 ;  /* 0x00003340170b7816 */ /* 0x000fe40000000012 */
        /* <DEDUP_REMOVED lines=14> */
[----:B------:R-:W-:Y:S02]  /*522d0*/  LOP3.LUT R77, R77, 0x1010040, RZ, 0x3c, !PT ;  /* 0x010100404d4d7812 */ /* 0x000fe400078e3cff */
        /* <DEDUP_REMOVED lines=10> */
[----:B------:R-:W-:Y:S02]  /*52380*/  SHF.R.U32.HI R39, RZ, 0x18, R38 ;  /* 0x00000018ff277819 */ /* 0x000fe40000011626 */
[--C-:B------:R-:W-:Y:S02]  /*52390*/  SHF.R.U32.HI R71, RZ, 0x8, R32.reuse ;  /* 0x00000008ff477819 */ /* 0x100fe40000011620 */
[----:B------:R-:W-:-:S02]  /*523a0*/  SHF.R.U32.HI R70, RZ, 0x10, R32 ;  /* 0x00000010ff467819 */ /* 0x000fc40000011620 */
[--C-:B------:R-:W-:Y:S02]  /*523b0*/  SHF.R.U32.HI R55, RZ, 0x18, R32.reuse ;  /* 0x00000018ff377819 */ /* 0x100fe40000011620 */
[C-C-:B------:R-:W-:Y:S02]  /*523c0*/  SHF.R.U64 R72, R73.reuse, 0x8, R32.reuse ;  /* 0x0000000849487819 */ /* 0x140fe40000001220 */
[C-C-:B------:R-:W-:Y:S02]  /*523d0*/  SHF.R.U64 R69, R73.reuse, 0x10, R32.reuse ;  /* 0x0000001049457819 */ /* 0x140fe40000001220 */
[----:B------:R-:W-:Y:S02]  /*523e0*/  SHF.R.U64 R68, R73, 0x18, R32 ;  /* 0x0000001849447819 */ /* 0x000fe40000001220 */
        /* <DEDUP_REMOVED lines=19> */
[----:B------:R-:W-:Y:S02]  /*52520*/  PRMT R10, R40, 0x5410, R37 ;  /* 0x00005410280a7816 */ /* 0x000fe40000000025 */
[----:B------:R-:W-:-:S03]  /*52530*/  PRMT R12, R29, 0x5410, R28 ;  /* 0x000054101d0c7816 */ /* 0x000fc6000000001c */
[----:B------:R2:W-:Y:S04]  /*52540*/  STL.128 [R1+0x2030], R8 ;  /* 0x0020300801007387 */ /* 0x0005e80000100c00 */
[----:B------:R2:W-:Y:S04]  /*52550*/  STL.128 [R1+0x2000], R12 ;  /* 0x0020000c01007387 */ /* 0x0005e80000100c00 */
[----:B------:R2:W-:Y:S04]  /*52560*/  STL.128 [R1+0x2030], R8 ;  /* 0x0020300801007387 */ /* 0x0005e80000100c00 */
[----:B------:R2:W-:Y:S01]  /*52570*/  STL.128 [R1+0x2000], R12 ;  /* 0x0020000c01007387 */ /* 0x0005e20000100c00 */
[----:B------:R-:W-:Y:S05]  /*52580*/  BRA.U !UP0, `(.L_x_268) ;  /* 0x0000002508b07547 */ /* 0x000fea000b800000 */
[----:B------:R-:W-:Y:S01]  /*52590*/  IMAD.MOV.U32 R28, RZ, RZ, R75 ;  /* 0x000000ffff1c7224 */ /* 0x000fe200078e004b */
[----:B------:R-:W-:Y:S01]  /*525a0*/  SHF.R.U32.HI R74, RZ, 0x8, R30 ;  /* 0x00000008ff4a7819 */ /* 0x000fe2000001161e */
[----:B--2---:R-:W-:Y:S01]  /*525b0*/  IMAD.MOV.U32 R14, RZ, RZ, R38 ;  /* 0x000000ffff0e7224 */ /* 0x004fe200078e0026 */
[----:B------:R-:W-:Y:S01]  /*525c0*/  SHF.R.U64 R9, R25, 0x18, R22 ;  /* 0x0000001819097819 */ /* 0x000fe20000001216 */
[----:B------:R-:W-:Y:S01]  /*525d0*/  IMAD.MOV.U32 R4, RZ, RZ, R54 ;  /* 0x000000ffff047224 */ /* 0x000fe200078e0036 */
[----:B------:R-:W-:Y:S01]  /*525e0*/  UIADD3 UR6, UPT, UPT, UR6, -0x40, URZ ;  /* 0xffffffc006067890 */ /* 0x000fe2000fffe0ff */
[----:B------:R-:W-:Y:S02]  /*525f0*/  IMAD.MOV.U32 R38, RZ, RZ, R20 ;  /* 0x000000ffff267224 */ /* 0x000fe400078e0014 */
[----:B------:R-:W-:Y:S02]  /*52600*/  IMAD.MOV.U32 R12, RZ, RZ, R42 ;  /* 0x000000ffff0c7224 */ /* 0x000fe400078e002a */
[----:B------:R-:W-:-:S02]  /*52610*/  IMAD.MOV.U32 R75, RZ, RZ, R2 ;  /* 0x000000ffff4b7224 */ /* 0x000fc400078e0002 */
[----:B------:R-:W-:Y:S01]  /*52620*/  IMAD.MOV.U32 R37, RZ, RZ, R73 ;  /* 0x000000ffff257224 */ /* 0x000fe200078e0049 */
[----:B------:R-:W-:Y:S01]  /*52630*/  SHF.R.U32.HI R73, RZ, 0x10, R22 ;  /* 0x00000010ff497819 */ /* 0x000fe20000011616 */
[----:B------:R-:W-:Y:S02]  /*52640*/  IMAD.MOV.U32 R40, RZ, RZ, R56 ;  /* 0x000000ffff287224 */ /* 0x000fe400078e0038 */
[----:B------:R-:W-:Y:S01]  /*52650*/  IMAD.MOV.U32 R7, RZ, RZ, R61 ;  /* 0x000000ffff077224 */ /* 0x000fe200078e003d */
[----:B------:R-:W-:Y:S01]  /*52660*/  SHF.R.U32.HI R61, RZ, 0x8, R22 ;  /* 0x00000008ff3d7819 */ /* 0x000fe20000011616 */
[----:B------:R-:W-:Y:S02]  /*52670*/  IMAD.MOV.U32 R8, RZ, RZ, R52 ;  /* 0x000000ffff087224 */ /* 0x000fe400078e0034 */
[----:B------:R-:W-:Y:S02]  /*52680*/  IMAD.MOV.U32 R5, RZ, RZ, R39 ;  /* 0x000000ffff057224 */ /* 0x000fe400078e0027 */
[----:B------:R-:W-:-:S02]  /*52690*/  IMAD.MOV.U32 R42, RZ, RZ, R51 ;  /* 0x000000ffff2a7224 */ /* 0x000fc400078e0033 */
[----:B------:R-:W-:Y:S01]  /*526a0*/  IMAD.MOV.U32 R20, RZ, RZ, R31 ;  /* 0x000000ffff147224 */ /* 0x000fe200078e001f */
[----:B------:R-:W-:Y:S01]  /*526b0*/  SHF.R.U64 R31, R25, 0x10, R22 ;  /* 0x00000010191f7819 */ /* 0x000fe20000001216 */
        /* <DEDUP_REMOVED lines=10> */
[----:B------:R-:W-:-:S07]  /*52760*/  IMAD.MOV.U32 R0, RZ, RZ, 0x40 ;  /* 0x00000040ff007424 */ /* 0x000fce00078e00ff */
.L_x_276:
[----:B------:R-:W-:Y:S01]  /*52770*/  IMAD.SHL.U32 R10, R38, 0x100, RZ ;  /* 0x00000100260a7824 */ /* 0x000fe200078e00ff */
        /* <DEDUP_REMOVED lines=47> */
[----:B------:R-:W-:Y:S01]  /*52a70*/  IMAD.U32 R32, R31, 0x10000, RZ ;  /* 0x000100001f207824 */ /* 0x000fe200078e00ff */
[----:B------:R-:W-:Y:S01]  /*52a80*/  LOP3.LUT R15, R15, 0xff00, RZ, 0xc0, !PT ;  /* 0x0000ff000f0f7812 */ /* 0x000fe200078ec0ff */
[----:B------:R-:W-:Y:S01]  /*52a90*/  IMAD.SHL.U32 R6, R6, 0x1000000, RZ ;  /* 0x0100000006067824 */ /* 0x000fe200078e00ff */
[----:B------:R-:W-:Y:S01]  /*52aa0*/  LOP3.LUT R14, R14, 0xff, R21, 0xf8, !PT ;  /* 0x000000ff0e0e7812 */ /* 0x000fe200078ef815 */
[----:B------:R-:W1:Y:S01]  /*52ab0*/  LDCU.64 UR26, c[0x3][URZ] ;  /* 0x00c00000ff1a77ac */ /* 0x000e620008000a00 */
[----:B------:R-:W-:Y:S01]  /*52ac0*/  LOP3.LUT R12, R12, 0xff00, RZ, 0xc0, !PT ;  /* 0x0000ff000c0c7812 */ /* 0x000fe200078ec0ff */
[----:B------:R-:W-:Y:S01]  /*52ad0*/  STL.128 [R1+0x50], RZ ;  /* 0x000050ff01007387 */ /* 0x000fe20000100c00 */
[----:B------:R-:W-:Y:S01]  /*52ae0*/  LOP3.LUT R11, R11, 0xff00, RZ, 0xc0, !PT ;  /* 0x0000ff000b0b7812 */ /* 0x000fe200078ec0ff */
[----:B------:R-:W2:Y:S01]  /*52af0*/  LDCU.64 UR28, c[0x3][0x20] ;  /* 0x00c00400ff1c77ac */ /* 0x000ea20008000a00 */
[----:B------:R-:W-:Y:S01]  /*52b00*/  LOP3.LUT R8, R10, 0xff, R37, 0xf8, !PT ;  /* 0x000000ff0a087812 */ /* 0x000fe200078ef825 */
[----:B------:R-:W-:Y:S01]  /*52b10*/  IMAD.U32 R10, R3, 0x10000, RZ ;  /* 0x00010000030a7824 */ /* 0x000fe200078e00ff */
[----:B------:R-:W-:Y:S01]  /*52b20*/  LOP3.LUT R21, R18, 0xff0000, R7, 0xf8, !PT ;  /* 0x00ff000012157812 */ /* 0x000fe200078ef807 */
[----:B------:R-:W-:Y:S01]  /*52b30*/  IMAD.U32 R18, R66, 0x10000, RZ ;  /* 0x0001000042127824 */ /* 0x000fe200078e00ff */
        /* <DEDUP_REMOVED lines=17> */
[----:B------:R-:W3:Y:S01]  /*52c50*/  LDCU.64 UR12, c[0x3][0x38] ;  /* 0x00c00700ff0c77ac */ /* 0x000ee20008000a00 */
[----:B------:R-:W-:Y:S01]  /*52c60*/  LOP3.LUT R18, R15, 0xff0000, R18, 0xf8, !PT ;  /* 0x00ff00000f127812 */ /* 0x000fe200078ef812 */
[----:B------:R-:W-:Y:S01]  /*52c70*/  IMAD.U32 R15, R57, 0x10000, RZ ;  /* 0x00010000390f7824 */ /* 0x000fe200078e00ff */
[----:B------:R-:W-:Y:S01]  /*52c80*/  LOP3.LUT R3, R8, 0xff0000, R3, 0xf8, !PT ;  /* 0x00ff000008037812 */ /* 0x000fe200078ef803 */
[----:B------:R-:W-:Y:S01]  /*52c90*/  IMAD.SHL.U32 R8, R64, 0x1000000, RZ ;  /* 0x0100000040087824 */ /* 0x000fe200078e00ff */
[----:B------:R-:W-:Y:S01]  /*52ca0*/  LOP3.LUT R7, R12, 0xff0000, R7, 0xf8, !PT ;  /* 0x00ff00000c077812 */ /* 0x000fe200078ef807 */
[----:B------:R-:W-:Y:S01]  /*52cb0*/  IMAD.SHL.U32 R12, R33, 0x1000000, RZ ;  /* 0x01000000210c7824 */ /* 0x000fe200078e00ff */
[----:B------:R-:W-:Y:S01]  /*52cc0*/  LOP3.LUT R23, R26, 0xff0000, R23, 0xf8, !PT ;  /* 0x00ff00001a177812 */ /* 0x000fe200078ef817 */
[----:B------:R-:W4:Y:S01]  /*52cd0*/  LDCU UR23, c[0x3][URZ] ;  /* 0x00c00000ff1777ac */ /* 0x000f220008000800 */
[----:B------:R-:W-:Y:S01]  /*52ce0*/  LOP3.LUT R11, R14, 0xff0000, R11, 0xf8, !PT ;  /* 0x00ff00000e0b7812 */ /* 0x000fe200078ef80b */
[----:B------:R-:W-:Y:S01]  /*52cf0*/  IMAD.U32 R14, R59, 0x10000, RZ ;  /* 0x000100003b0e7824 */ /* 0x000fe200078e00ff */
[----:B------:R-:W-:Y:S01]  /*52d00*/  LOP3.LUT R17, R34, 0xff0000, R17, 0xf8, !PT ;  /* 0x00ff000022117812 */ /* 0x000fe200078ef811 */
[----:B------:R-:W5:Y:S01]  /*52d10*/  LDCU UR22, c[0x3][0x20] ;  /* 0x00c00400ff1677ac */ /* 0x000f620008000800 */
        /* <DEDUP_REMOVED lines=8> */
[----:B------:R-:W-:Y:S01]  /*52da0*/  LOP3.LUT R26, R32, 0xff000000, R9, 0xf8, !PT ;  /* 0xff000000201a7812 */ /* 0x000fe200078ef809 */
[----:B------:R-:W-:Y:S01]  /*52db0*/  IMAD.SHL.U32 R9, R67, 0x1000000, RZ ;  /* 0x0100000043097824 */ /* 0x000fe200078e00ff */
[----:B------:R-:W-:Y:S01]  /*52dc0*/  LOP3.LUT R25, R25, R30, RZ, 0xfc, !PT ;  /* 0x0000001e19197212 */ /* 0x000fe200078efcff */
[----:B------:R-:W1:Y:S01]  /*52dd0*/  LDCU.64 UR20, c[0x3][0x30] ;  /* 0x00c00600ff1477ac */ /* 0x000e620008000a00 */
[----:B------:R-:W-:Y:S01]  /*52de0*/  LOP3.LUT R20, R27, 0xff0000, R20, 0xf8, !PT ;  /* 0x00ff00001b147812 */ /* 0x000fe200078ef814 */
[----:B------:R-:W-:Y:S01]  /*52df0*/  STL.128 [R1+0x60], RZ ;  /* 0x000060ff01007387 */ /* 0x000fe20000100c00 */
[----:B------:R-:W-:Y:S01]  /*52e00*/  LOP3.LUT R15, R28, 0xff0000, R15, 0xf8, !PT ;  /* 0x00ff00001c0f7812 */ /* 0x000fe200078ef80f */
[----:B------:R-:W2:Y:S01]  /*52e10*/  LDCU.64 UR24, c[0x3][0x18] ;  /* 0x00c00300ff1877ac */ /* 0x000ea20008000a00 */
[----:B------:R-:W-:Y:S01]  /*52e20*/  LOP3.LUT R8, R11, 0xff000000, R8, 0xf8, !PT ;  /* 0xff0000000b087812 */ /* 0x000fe200078ef808 */
[----:B------:R-:W-:Y:S01]  /*52e30*/  IMAD.SHL.U32 R11, R60, 0x1000000, RZ ;  /* 0x010000003c0b7824 */ /* 0x000fe200078e00ff */
[----:B------:R-:W-:Y:S01]  /*52e40*/  LOP3.LUT R12, R12, R17, RZ, 0xfc, !PT ;  /* 0x000000110c0c7212 */ /* 0x000fe200078efcff */
[----:B------:R-:W-:Y:S01]  /*52e50*/  IMAD.SHL.U32 R17, R54, 0x1000000, RZ ;  /* 0x0100000036117824 */ /* 0x000fe200078e00ff */
[----:B------:R-:W-:Y:S01]  /*52e60*/  LOP3.LUT R16, R7, 0xff000000, R16, 0xf8, !PT ;  /* 0xff00000007107812 */ /* 0x000fe200078ef810 */
[----:B------:R-:W-:Y:S01]  /*52e70*/  IMAD.MOV.U32 R7, RZ, RZ, R25 ;  /* 0x000000ffff077224 */ /* 0x000fe200078e0019 */
[----:B------:R-:W-:Y:S01]  /*52e80*/  LOP3.LUT R19, R6, R19, RZ, 0xfc, !PT ;  /* 0x0000001306137212 */ /* 0x000fe200078efcff */
[----:B------:R-:W-:Y:S01]  /*52e90*/  IMAD.MOV.U32 R6, RZ, RZ, R26 ;  /* 0x000000ffff067224 */ /* 0x000fe200078e001a */
[----:B------:R-:W-:Y:S01]  /*52ea0*/  LOP3.LUT R14, R55, 0xff0000, R14, 0xf8, !PT ;  /* 0x00ff0000370e7812 */ /* 0x000fe200078ef80e */
[----:B------:R-:W-:Y:S01]  /*52eb0*/  STL.128 [R1+0x70], RZ ;  /* 0x000070ff01007387 */ /* 0x000fe20000100c00 */
[----:B------:R-:W-:Y:S01]  /*52ec0*/  LOP3.LUT R24, R23, 0xff000000, R24, 0xf8, !PT ;  /* 0xff00000017187812 */ /* 0x000fe200078ef818 */
[----:B---3--:R-:W-:Y:S01]  /*52ed0*/  IMAD.U32 R37, RZ, RZ, UR12 ;  /* 0x0000000cff257e24 */ /* 0x008fe2000f8e00ff */
[----:B------:R-:W-:Y:S01]  /*52ee0*/  LOP3.LUT R21, R21, R22, RZ, 0xfc, !PT ;  /* 0x0000001615157212 */ /* 0x000fe200078efcff */
[----:B------:R3:W-:Y:S01]  /*52ef0*/  STL.128 [R1], R4 ;  /* 0x0000000401007387 */ /* 0x0007e20000100c00 */
[----:B------:R-:W-:Y:S01]  /*52f00*/  LOP3.LUT R13, R20, 0xff000000, R13, 0xf8, !PT ;  /* 0xff000000140d7812 */ /* 0x000fe200078ef80d */
[----:B------:R-:W-:Y:S01]  /*52f10*/  IMAD.U32 R35, RZ, RZ, UR13 ;  /* 0x0000000dff237e24 */ /* 0x000fe2000f8e00ff */
[----:B------:R-:W-:Y:S01]  /*52f20*/  LOP3.LUT R2, R15, 0xff000000, R2, 0xf8, !PT ;  /* 0xff0000000f027812 */ /* 0x000fe200078ef802 */
[----:B0-----:R-:W-:Y:S01]  /*52f30*/  IMAD.U32 R15, RZ, RZ, UR15 ;  /* 0x0000000fff0f7e24 */ /* 0x001fe2000f8e00ff */
[----:B------:R-:W-:Y:S01]  /*52f40*/  LOP3.LUT R11, R11, R14, RZ, 0xfc, !PT ;  /* 0x0000000e0b0b7212 */ /* 0x000fe200078efcff */
[----:B------:R-:W-:Y:S01]  /*52f50*/  IMAD.U32 R14, RZ, RZ, UR14 ;  /* 0x0000000eff0e7e24 */ /* 0x000fe2000f8e00ff */
[----:B------:R-:W-:Y:S01]  /*52f60*/  LOP3.LUT R17, R17, R10, RZ, 0xfc, !PT ;  /* 0x0000000a11117212 */ /* 0x000fe200078efcff */
[----:B------:R-:W-:Y:S01]  /*52f70*/  IMAD.MOV.U32 R10, RZ, RZ, R2 ;  /* 0x000000ffff0a7224 */ /* 0x000fe200078e0002 */
[----:B------:R-:W-:Y:S01]  /*52f80*/  LOP3.LUT R9, R9, R18, RZ, 0xfc, !PT ;  /* 0x0000001209097212 */ /* 0x000fe200078efcff */
[----:B------:R-:W0:Y:S01]  /*52f90*/  LDCU.64 UR14, c[0x3][0x28] ;  /* 0x00c00500ff0e77ac */ /* 0x000e220008000a00 */
[----:B------:R-:W-:-:S02]  /*52fa0*/  IMAD.SHL.U32 R18, R68, 0x1000000, RZ ;  /* 0x0100000044127824 */ /* 0x000fc400078e00ff */
[----:B------:R-:W-:Y:S01]  /*52fb0*/  IMAD.U32 R50, RZ, RZ, UR12 ;  /* 0x0000000cff327e24 */ /* 0x000fe2000f8e00ff */
[----:B------:R5:W-:Y:S01]  /*52fc0*/  STL.128 [R1+0x20], R8 ;  /* 0x0000200801007387 */ /* 0x000be20000100c00 */
[----:B------:R-:W-:Y:S01]  /*52fd0*/  IMAD.U32 R48, RZ, RZ, UR13 ;  /* 0x0000000dff307e24 */ /* 0x000fe2000f8e00ff */
[----:B------:R-:W-:Y:S01]  /*52fe0*/  LOP3.LUT R18, R3, 0xff000000, R18, 0xf8, !PT ;  /* 0xff00000003127812 */ /* 0x000fe200078ef812 */
[----:B---3--:R-:W-:Y:S01]  /*52ff0*/  IMAD.MOV.U32 R4, RZ, RZ, R24 ;  /* 0x000000ffff047224 */ /* 0x008fe200078e0018 */
[----:B-1----:R-:W-:Y:S01]  /*53000*/  ULOP3.LUT UR12, URZ, UR21, URZ, 0x33, !UPT ;  /* 0x00000015ff0c7292 */ /* 0x002fe2000f8e33ff */
[----:B------:R-:W-:Y:S01]  /*53010*/  IMAD.MOV.U32 R5, RZ, RZ, R21 ;  /* 0x000000ffff057224 */ /* 0x000fe200078e0015 */
[----:B----4-:R-:W-:Y:S01]  /*53020*/  ULOP3.LUT UR13, UR23, 0x1010040, URZ, 0x3c, !UPT ;  /* 0x01010040170d7892 */ /* 0x010fe2000f8e3cff */
[----:B------:R-:W-:Y:S01]  /*53030*/  IMAD.MOV.U32 R6, RZ, RZ, R13 ;  /* 0x000000ffff067224 */ /* 0x000fe200078e000d */
[----:B------:R0:W-:Y:S01]  /*53040*/  STL.128 [R1+0x30], R16 ;  /* 0x0000301001007387 */ /* 0x0001e20000100c00 */
[----:B------:R-:W-:Y:S01]  /*53050*/  IMAD.MOV.U32 R7, RZ, RZ, R12 ;  /* 0x000000ffff077224 */ /* 0x000fe200078e000c */
[----:B------:R-:W-:Y:S01]  /*53060*/  ULOP3.LUT UR5, URZ, UR20, URZ, 0x33, !UPT ;  /* 0x00000014ff057292 */ /* 0x000fe2000f8e33ff */
[----:B------:R-:W-:-:S02]  /*53070*/  IMAD.U32 R12, RZ, RZ, UR26 ;  /* 0x0000001aff0c7e24 */ /* 0x000fc4000f8e00ff */
[----:B------:R-:W-:Y:S01]  /*53080*/  IMAD.U32 R13, RZ, RZ, UR27 ;  /* 0x0000001bff0d7e24 */ /* 0x000fe2000f8e00ff */
[----:B------:R1:W-:Y:S01]  /*53090*/  STL.128 [R1+0x10], R4 ;  /* 0x0000100401007387 */ /* 0x0003e20000100c00 */
[----:B--2---:R-:W-:Y:S02]  /*530a0*/  IMAD.U32 R36, RZ, RZ, UR24 ;  /* 0x00000018ff247e24 */ /* 0x004fe4000f8e00ff */
[----:B-----5:R-:W-:Y:S02]  /*530b0*/  IMAD.U32 R10, RZ, RZ, UR28 ;  /* 0x0000001cff0a7e24 */ /* 0x020fe4000f8e00ff */
[----:B------:R-:W-:Y:S02]  /*530c0*/  IMAD.U32 R11, RZ, RZ, UR29 ;  /* 0x0000001dff0b7e24 */ /* 0x000fe4000f8e00ff */
[----:B------:R-:W-:Y:S01]  /*530d0*/  IMAD.U32 R9, RZ, RZ, UR29 ;  /* 0x0000001dff097e24 */ /* 0x000fe2000f8e00ff */
[----:B------:R-:W2:Y:S01]  /*530e0*/  LDCU.64 UR28, c[0x3][0x8] ;  /* 0x00c00100ff1c77ac */ /* 0x000ea20008000a00 */
[----:B------:R-:W-:-:S02]  /*530f0*/  IMAD.U32 R46, RZ, RZ, UR25 ;  /* 0x00000019ff2e7e24 */ /* 0x000fc4000f8e00ff */
[----:B0-----:R-:W-:Y:S02]  /*53100*/  IMAD.U32 R16, RZ, RZ, UR14 ;  /* 0x0000000eff107e24 */ /* 0x001fe4000f8e00ff */
[----:B------:R-:W-:Y:S02]  /*53110*/  IMAD.U32 R51, RZ, RZ, UR24 ;  /* 0x00000018ff337e24 */ /* 0x000fe4000f8e00ff */
[----:B------:R-:W-:Y:S02]  /*53120*/  IMAD.U32 R49, RZ, RZ, UR25 ;  /* 0x00000019ff317e24 */ /* 0x000fe4000f8e00ff */
[----:B-1----:R-:W-:Y:S01]  /*53130*/  IMAD.U32 R6, RZ, RZ, UR27 ;  /* 0x0000001bff067e24 */ /* 0x002fe2000f8e00ff */
[----:B------:R-:W0:Y:S01]  /*53140*/  LDCU.64 UR26, c[0x3][0x10] ;  /* 0x00c00200ff1a77ac */ /* 0x000e220008000a00 */
[----:B------:R-:W-:Y:S02]  /*53150*/  IMAD.U32 R5, RZ, RZ, UR14 ;  /* 0x0000000eff057e24 */ /* 0x000fe4000f8e00ff */
[----:B------:R-:W-:Y:S01]  /*53160*/  IMAD.U32 R17, RZ, RZ, UR15 ;  /* 0x0000000fff117e24 */ /* 0x000fe2000f8e00ff */
[----:B------:R-:W-:Y:S01]  /*53170*/  ULOP3.LUT UR14, UR22, 0x40, URZ, 0x3c, !UPT ;  /* 0x00000040160e7892 */ /* 0x000fe2000f8e3cff */
[----:B------:R-:W-:-:S02]  /*53180*/  IMAD.U32 R2, RZ, RZ, UR15 ;  /* 0x0000000fff027e24 */ /* 0x000fc4000f8e00ff */
[----:B------:R-:W-:Y:S02]  /*53190*/  IMAD.U32 R71, RZ, RZ, UR12 ;  /* 0x0000000cff477e24 */ /* 0x000fe4000f8e00ff */
[----:B--2---:R-:W-:Y:S02]  /*531a0*/  IMAD.U32 R62, RZ, RZ, UR28 ;  /* 0x0000001cff3e7e24 */ /* 0x004fe4000f8e00ff */
[----:B------:R-:W-:Y:S02]  /*531b0*/  IMAD.U32 R64, RZ, RZ, UR29 ;  /* 0x0000001dff407e24 */ /* 0x000fe4000f8e00ff */
[----:B------:R-:W-:Y:S02]  /*531c0*/  IMAD.U32 R63, RZ, RZ, UR28 ;  /* 0x0000001cff3f7e24 */ /* 0x000fe4000f8e00ff */
[----:B------:R-:W-:Y:S02]  /*531d0*/  IMAD.U32 R65, RZ, RZ, UR29 ;  /* 0x0000001dff417e24 */ /* 0x000fe4000f8e00ff */
[----:B------:R-:W-:-:S02]  /*531e0*/  IMAD.U32 R47, RZ, RZ, UR13 ;  /* 0x0000000dff2f7e24 */ /* 0x000fc4000f8e00ff */
[----:B0-----:R-:W-:Y:S02]  /*531f0*/  IMAD.U32 R4, RZ, RZ, UR26 ;  /* 0x0000001aff047e24 */ /* 0x001fe4000f8e00ff */
[----:B------:R-:W-:Y:S02]  /*53200*/  IMAD.U32 R3, RZ, RZ, UR27 ;  /* 0x0000001bff037e24 */ /* 0x000fe4000f8e00ff */
[----:B------:R-:W-:Y:S02]  /*53210*/  IMAD.U32 R7, RZ, RZ, UR26 ;  /* 0x0000001aff077e24 */ /* 0x000fe4000f8e00ff */
[----:B------:R-:W-:Y:S02]  /*53220*/  IMAD.U32 R8, RZ, RZ, UR27 ;  /* 0x0000001bff087e24 */ /* 0x000fe4000f8e00ff */
[----:B------:R-:W-:Y:S02]  /*53230*/  IMAD.U32 R67, RZ, RZ, UR14 ;  /* 0x0000000eff437e24 */ /* 0x000fe4000f8e00ff */
[----:B------:R-:W-:Y:S01]  /*53240*/  IMAD.U32 R69, RZ, RZ, UR5 ;  /* 0x00000005ff457e24 */ /* 0x000fe2000f8e00ff */
[----:B------:R-:W-:-:S06]  /*53250*/  UMOV UR5, URZ ;  /* 0x000000ff00057c82 */ /* 0x000fcc0008000000 */
.L_x_272:
        /* <DEDUP_REMOVED lines=36> */
[----:B0-----:R-:W-:-:S07]  /*534a0*/  ULEA UR18, UR18, UR16, 0x3 ;  /* 0x0000001012127291 */ /* 0x001fce000f8e18ff */
[----:B------:R-:W4:Y:S01]  /*534b0*/  LDL.64 R24, [UR15] ;  /* 0x0000000fff187983 */ /* 0x000f220008100a00 */
[----:B------:R-:W0:Y:S01]  /*534c0*/  LDCU.U8 UR14, c[0x3][UR12+0xb] ;  /* 0x00c001600c0e77ac */ /* 0x000e220008000000 */
[----:B-1----:R-:W-:Y:S02]  /*534d0*/  ULEA UR13, UR13, UR16, 0x3 ;  /* 0x000000100d0d7291 */ /* 0x002fe4000f8e18ff */
[----:B------:R-:W4:Y:S01]  /*534e0*/  LDL.64 R28, [UR18] ;  /* 0x00000012ff1c7983 */ /* 0x000f220008100a00 */
[----:B------:R-:W1:Y:S01]  /*534f0*/  LDCU.U8 UR15, c[0x3][UR12+0xd] ;  /* 0x00c001a00c0f77ac */ /* 0x000e620008000000 */
        /* <DEDUP_REMOVED lines=44> */
[----:B------:R-:W-:Y:S02]  /*537c0*/  IADD3 R36, P2, PT, R36, R16, RZ ;  /* 0x0000001024247210 */ /* 0x000fe40007f5e0ff */
[----:B------:R-:W-:Y:S02]  /*537d0*/  SHF.L.W.U32.HI R3, R2, 0x8, R5 ;  /* 0x0000000802037819 */ /* 0x000fe40000010e05 */
[----:B------:R-:W-:Y:S02]  /*537e0*/  SHF.L.W.U32.HI R5, R5, 0x8, R2 ;  /* 0x0000000805057819 */ /* 0x000fe40000010e02 */
[----:B------:R-:W-:Y:S01]  /*537f0*/  SHF.L.W.U32.HI R17, R14, 0x8, R15 ;  /* 0x000000080e117819 */ /* 0x000fe20000010e0f */
[----:B------:R-:W-:Y:S01]  /*53800*/  IMAD.X R49, R46, 0x1, R45, P2 ;  /* 0x000000012e317824 */ /* 0x000fe200010e062d */
[----:B------:R-:W-:Y:S02]  /*53810*/  IADD3 R56, P0, P1, R63, R5, R42 ;  /* 0x000000053f387210 */ /* 0x000fe4000791e02a */
[----:B------:R-:W-:-:S02]  /*53820*/  SHF.L.W.U32.HI R15, R15, 0x8, R14 ;  /* 0x000000080f0f7819 */ /* 0x000fc40000010e0e */
[----:B------:R-:W-:Y:S02]  /*53830*/  IADD3 R51, P2, P3, R52, R17, R40 ;  /* 0x0000001134337210 */ /* 0x000fe40007b5e028 */
[----:B------:R-:W-:Y:S02]  /*53840*/  LOP3.LUT R35, R50, R36, RZ, 0x3c, !PT ;  /* 0x0000002432237212 */ /* 0x000fe400078e3cff */
[----:B------:R-:W-:Y:S02]  /*53850*/  IADD3.X R46, PT, PT, R60, R3, R43, P0, P1 ;  /* 0x000000033c2e7210 */ /* 0x000fe400007e242b */
[----:B------:R-:W-:Y:S02]  /*53860*/  IADD3.X R50, PT, PT, R54, R15, R41, P2, P3 ;  /* 0x0000000f36327210 */ /* 0x000fe400017e6429 */
        /* <DEDUP_REMOVED lines=9> */
[----:B------:R-:W-:Y:S02]  /*53900*/  IADD3 R41, P2, P3, R12, R37, R38 ;  /* 0x000000250c297210 */ /* 0x000fe40007b5e026 */
[----:B------:R-:W-:Y:S02]  /*53910*/  IADD3 R52, P0, PT, R11, R58, RZ ;  /* 0x0000003a0b347210 */ /* 0x000fe40007f1e0ff */
[----:B------:R-:W-:Y:S02]  /*53920*/  SHF.L.W.U32.HI R12, R43, 0x10, R2 ;  /* 0x000000102b0c7819 */ /* 0x000fe40000010e02 */
[----:B------:R-:W-:Y:S02]  /*53930*/  IADD3 R42, P1, PT, R10, R53, RZ ;  /* 0x000000350a2a7210 */ /* 0x000fe40007f3e0ff */
[----:B------:R-:W-:Y:S01]  /*53940*/  SHF.L.W.U32.HI R35, R48, 0x8, R35 ;  /* 0x0000000830237819 */ /* 0x000fe20000010e23 */
        /* <DEDUP_REMOVED lines=25> */
[----:B------:R-:W-:Y:S01]  /*53ae0*/  IMAD.X R49, R7, 0x1, R34, P0 ;  /* 0x0000000107317824 */ /* 0x000fe200000e0622 */
[----:B------:R-:W-:Y:S02]  /*53af0*/  LOP3.LUT R5, R9, R54, RZ, 0x3c, !PT ;  /* 0x0000003609057212 */ /* 0x000fe400078e3cff */
[----:B------:R-:W-:-:S02]  /*53b00*/  LOP3.LUT R38, R7, R40, RZ, 0x3c, !PT ;  /* 0x0000002807267212 */ /* 0x000fc400078e3cff */
[----:B------:R-:W-:Y:S02]  /*53b10*/  IADD3 R33, P0, PT, R33, R42, RZ ;  /* 0x0000002a21217210 */ /* 0x000fe40007f1e0ff */
[----:B------:R-:W-:Y:S02]  /*53b20*/  SHF.L.W.U32.HI R9, R13, 0x1, R30 ;  /* 0x000000010d097819 */ /* 0x000fe40000010e1e */
[----:B------:R-:W-:Y:S02]  /*53b30*/  LOP3.LUT R42, R39, R44, RZ, 0x3c, !PT ;  /* 0x0000002c272a7212 */ /* 0x000fe400078e3cff */
[----:B------:R-:W-:Y:S02]  /*53b40*/  SHF.L.W.U32.HI R13, R30, 0x1, R13 ;  /* 0x000000011e0d7819 */ /* 0x000fe40000010e0d */
[----:B------:R-:W-:Y:S02]  /*53b50*/  IADD3 R38, P1, PT, R38, R3, RZ ;  /* 0x0000000326267210 */ /* 0x000fe40007f3e0ff */
[----:B------:R-:W-:Y:S01]  /*53b60*/  LOP3.LUT R46, R8, R45, RZ, 0x3c, !PT ;  /* 0x0000002d082e7212 */ /* 0x000fe200078e3cff */
[----:B------:R-:W-:Y:S01]  /*53b70*/  IMAD.X R42, R42, 0x1, R43, P0 ;  /* 0x000000012a2a7824 */ /* 0x000fe200000e062b */
[----:B------:R-:W-:-:S02]  /*53b80*/  LOP3.LUT R6, R6, R49, RZ, 0x3c, !PT ;  /* 0x0000003106067212 */ /* 0x000fc400078e3cff */
[----:B------:R-:W-:Y:S01]  /*53b90*/  IADD3 R36, P2, P3, R13, R51, R24 ;  /* 0x000000330d247210 */ /* 0x000fe20007b5e018 */
[----:B------:R-:W-:Y:S01]  /*53ba0*/  IMAD.X R46, R46, 0x1, R31, P1 ;  /* 0x000000012e2e7824 */ /* 0x000fe200008e061f */
[----:B------:R-:W-:Y:S02]  /*53bb0*/  SHF.L.W.U32.HI R3, R5, 0x1, R6 ;  /* 0x0000000105037819 */ /* 0x000fe40000010e06 */
[----:B------:R-:W-:Y:S02]  /*53bc0*/  SHF.L.W.U32.HI R5, R6, 0x1, R5 ;  /* 0x0000000106057819 */ /* 0x000fe40000010e05 */
[----:B------:R-:W-:Y:S02]  /*53bd0*/  IADD3.X R43, PT, PT, R9, R50, R25, P2, P3 ;  /* 0x00000032092b7210 */ /* 0x000fe400017e6419 */
[----:B------:R-:W-:Y:S02]  /*53be0*/  LOP3.LUT R6, R4, R33, RZ, 0x3c, !PT ;  /* 0x0000002104067212 */ /* 0x000fe400078e3cff */
[----:B------:R-:W-:-:S02]  /*53bf0*/  LOP3.LUT R25, R2, R42, RZ, 0x3c, !PT ;  /* 0x0000002a02197212 */ /* 0x000fc400078e3cff */
[----:B------:R-:W-:Y:S02]  /*53c00*/  IADD3 R41, P0, P1, R5, R41, R28 ;  /* 0x0000002905297210 */ /* 0x000fe4000791e01c */
[----:B------:R-:W-:Y:S02]  /*53c10*/  LOP3.LUT R31, R15, R46, RZ, 0x3c, !PT ;  /* 0x0000002e0f1f7212 */ /* 0x000fe400078e3cff */
[----:B------:R-:W-:Y:S02]  /*53c20*/  SHF.L.W.U32.HI R15, R6, 0x8, R25 ;  /* 0x00000008060f7819 */ /* 0x000fe40000010e19 */
[----:B------:R-:W-:Y:S02]  /*53c30*/  LOP3.LUT R4, R17, R38, RZ, 0x3c, !PT ;  /* 0x0000002611047212 */ /* 0x000fe400078e3cff */
[----:B------:R-:W-:Y:S02]  /*53c40*/  IADD3.X R17, PT, PT, R3, R48, R29, P0, P1 ;  /* 0x0000003003117210 */ /* 0x000fe400007e241d */
[----:B------:R-:W-:-:S02]  /*53c50*/  SHF.L.W.U32.HI R2, R25, 0x8, R6 ;  /* 0x0000000819027819 */ /* 0x000fc40000010e06 */
[----:B------:R-:W-:Y:S02]  /*53c60*/  IADD3 R47, P0, P1, R44, R15, R18 ;  /* 0x0000000f2c2f7210 */ /* 0x000fe4000791e012 */
[----:B------:R-:W-:Y:S02]  /*53c70*/  LOP3.LUT R32, R14, R43, RZ, 0x3c, !PT ;  /* 0x0000002b0e207212 */ /* 0x000fe400078e3cff */
[----:B------:R-:W-:Y:S02]  /*53c80*/  IADD3.X R6, PT, PT, R55, R2, R19, P0, P1 ;  /* 0x0000000237067210 */ /* 0x000fe400007e2413 */
[----:B------:R-:W-:Y:S02]  /*53c90*/  IADD3 R32, P2, PT, R32, R54, RZ ;  /* 0x0000003620207210 */ /* 0x000fe40007f5e0ff */
[----:B------:R-:W-:Y:S02]  /*53ca0*/  LOP3.LUT R34, R11, R36, RZ, 0x3c, !PT ;  /* 0x000000240b227212 */ /* 0x000fe400078e3cff */
[----:B------:R-:W-:-:S02]  /*53cb0*/  LOP3.LUT R24, R12, R17, RZ, 0x3c, !PT ;  /* 0x000000110c187212 */ /* 0x000fc400078e3cff */
[----:B------:R-:W-:Y:S02]  /*53cc0*/  LOP3.LUT R16, R47, R16, R55, 0x96, !PT ;  /* 0x000000102f107212 */ /* 0x000fe400078e9637 */
[----:B------:R-:W-:Y:S01]  /*53cd0*/  LOP3.LUT R37, R6, R39, R44, 0x96, !PT ;  /* 0x0000002706257212 */ /* 0x000fe200078e962c */
[----:B------:R-:W-:Y:S01]  /*53ce0*/  IMAD.X R34, R34, 0x1, R49, P2 ;  /* 0x0000000122227824 */ /* 0x000fe200010e0631 */
[----:B------:R-:W-:Y:S02]  /*53cf0*/  IADD3 R24, P3, PT, R24, R52, RZ ;  /* 0x0000003418187210 */ /* 0x000fe40007f7e0ff */
[----:B------:R-:W-:Y:S02]  /*53d00*/  LOP3.LUT R28, R10, R41, RZ, 0x3c, !PT ;  /* 0x000000290a1c7212 */ /* 0x000fe400078e3cff */
[----:B------:R-:W-:Y:S02]  /*53d10*/  SHF.L.W.U32.HI R35, R37, 0x10, R16 ;  /* 0x0000001025237819 */ /* 0x000fe40000010e10 */
[----:B------:R-:W-:Y:S01]  /*53d20*/  SHF.L.W.U32.HI R37, R16, 0x10, R37 ;  /* 0x0000001010257819 */ /* 0x000fe20000010e25 */
[----:B------:R-:W-:Y:S01]  /*53d30*/  IMAD.X R28, R28, 0x1, R53, P3 ;  /* 0x000000011c1c7824 */ /* 0x000fe200018e0635 */
[----:B------:R-:W-:-:S02]  /*53d40*/  SHF.L.W.U32.HI R29, R4, 0x8, R31 ;  /* 0x00000008041d7819 */ /* 0x000fc40000010e1f */
[----:B------:R-:W-:Y:S02]  /*53d50*/  LOP3.LUT R13, R13, R32, RZ, 0x3c, !PT ;  /* 0x000000200d0d7212 */ /* 0x000fe400078e3cff */
[----:B------:R-:W-:Y:S02]  /*53d60*/  LOP3.LUT R30, R9, R34, RZ, 0x3c, !PT ;  /* 0x00000022091e7212 */ /* 0x000fe400078e3cff */
[----:B------:R-:W-:Y:S02]  /*53d70*/  SHF.L.W.U32.HI R25, R31, 0x8, R4 ;  /* 0x000000081f197819 */ /* 0x000fe40000010e04 */
[----:B------:R-:W-:Y:S02]  /*53d80*/  IADD3 R4, P0, PT, R37, R33, RZ ;  /* 0x0000002125047210 */ /* 0x000fe40007f1e0ff */
[----:B------:R-:W-:Y:S02]  /*53d90*/  IADD3 R63, P1, P2, R45, R29, R20 ;  /* 0x0000001d2d3f7210 */ /* 0x000fe40007a3e014 */
[----:B------:R-:W-:-:S02]  /*53da0*/  SHF.L.W.U32.HI R19, R13, 0x8, R30 ;  /* 0x000000080d137819 */ /* 0x000fc40000010e1e */
[----:B------:R-:W-:Y:S02]  /*53db0*/  LOP3.LUT R5, R5, R24, RZ, 0x3c, !PT ;  /* 0x0000001805057212 */ /* 0x000fe400078e3cff */
[----:B------:R-:W-:Y:S01]  /*53dc0*/  LOP3.LUT R16, R3, R28, RZ, 0x3c, !PT ;  /* 0x0000001c03107212 */ /* 0x000fe200078e3cff */
[----:B------:R-:W-:Y:S01]  /*53dd0*/  IMAD.X R3, R35, 0x1, R42, P0 ;  /* 0x0000000123037824 */ /* 0x000fe200000e062a */
[----:B------:R-:W-:Y:S02]  /*53de0*/  SHF.L.W.U32.HI R18, R30, 0x8, R13 ;  /* 0x000000081e127819 */ /* 0x000fe40000010e0d */
[----:B------:R-:W-:Y:S02]  /*53df0*/  IADD3.X R65, PT, PT, R40, R25, R21, P1, P2 ;  /* 0x0000001928417210 */ /* 0x000fe40000fe4415 */
[----:B------:R-:W-:Y:S02]  /*53e00*/  LOP3.LUT R13, R63, R7, R40, 0x96, !PT ;  /* 0x000000073f0d7212 */ /* 0x000fe400078e9628 */
        /* <DEDUP_REMOVED lines=42> */
[----:B------:R-:W0:Y:S01]  /*540b0*/  LDCU UR5, c[0x3][0x4] ;  /* 0x00c00080ff0577ac */ /* 0x000e220008000800 */
[----:B------:R-:W-:Y:S02]  /*540c0*/  LOP3.LUT R12, R12, UR23, R47, 0x96, !PT ;  /* 0x000000170c0c7c12 */ /* 0x000fe4000f8e962f */
[----:B------:R-:W-:Y:S01]  /*540d0*/  LOP3.LUT R20, R71, UR21, R15, 0x96, !PT ;  /* 0x0000001547147c12 */ /* 0x000fe2000f8e960f */
[----:B------:R-:W1:Y:S01]  /*540e0*/  LDCU.64 UR12, c[0x3][0x8] ;  /* 0x00c00100ff0c77ac */ /* 0x000e620008000a00 */
[----:B------:R-:W-:Y:S02]  /*540f0*/  LOP3.LUT R29, R12, 0x1010040, RZ, 0x3c, !PT ;  /* 0x010100400c1d7812 */ /* 0x000fe400078e3cff */
[----:B------:R-:W-:Y:S01]  /*54100*/  LOP3.LUT R23, R69, UR20, R14, 0x96, !PT ;  /* 0x0000001445177c12 */ /* 0x000fe2000f8e960e */
[----:B------:R-:W2:Y:S01]  /*54110*/  LDCU.128 UR24, c[0x3][0x10] ;  /* 0x00c00200ff1877ac */ /* 0x000ea20008000c00 */
[--C-:B------:R-:W-:Y:S02]  /*54120*/  SHF.R.U32.HI R54, RZ, 0x18, R20.reuse ;  /* 0x00000018ff367819 */ /* 0x100fe40000011614 */
[----:B------:R-:W-:Y:S01]  /*54130*/  SHF.R.U64 R52, R23, 0x8, R20 ;  /* 0x0000000817347819 */ /* 0x000fe20000001214 */
[----:B------:R-:W3:Y:S01]  /*54140*/  LDCU UR14, c[0x3][0x24] ;  /* 0x00c00480ff0e77ac */ /* 0x000ee20008000800 */
[----:B------:R-:W-:Y:S01]  /*54150*/  LOP3.LUT R21, R67, UR22, R10, 0x96, !PT ;  /* 0x0000001643157c12 */ /* 0x000fe2000f8e960a */
[----:B------:R-:W4:Y:S01]  /*54160*/  LDCU.64 UR28, c[0x3][0x28] ;  /* 0x00c00500ff1c77ac */ /* 0x000f220008000a00 */
[----:B0-----:R-:W-:Y:S01]  /*54170*/  LOP3.LUT R30, R13, UR5, R6, 0x96, !PT ;  /* 0x000000050d1e7c12 */ /* 0x001fe2000f8e9606 */
[----:B------:R-:W0:Y:S01]  /*54180*/  LDCU.64 UR30, c[0x3][0x38] ;  /* 0x00c00700ff1e77ac */ /* 0x000e220008000a00 */
[----:B-1----:R-:W-:-:S02]  /*54190*/  LOP3.LUT R25, R62, UR12, R63, 0x96, !PT ;  /* 0x0000000c3e197c12 */ /* 0x002fc4000f8e963f */
[----:B------:R-:W-:Y:S01]  /*541a0*/  LOP3.LUT R32, R64, UR13, R65, 0x96, !PT ;  /* 0x0000000d40207c12 */ /* 0x000fe2000f8e9641 */
[----:B------:R-:W-:Y:S01]  /*541b0*/  UISETP.LT.U32.AND UP0, UPT, UR6, 0x40, UPT ;  /* 0x000000400600788c */ /* 0x000fe2000bf01070 */
[----:B--2---:R-:W-:Y:S02]  /*541c0*/  LOP3.LUT R26, R4, UR24, R7, 0x96, !PT ;  /* 0x00000018041a7c12 */ /* 0x004fe4000f8e9607 */
[----:B------:R-:W-:Y:S01]  /*541d0*/  LOP3.LUT R31, R3, UR25, R8, 0x96, !PT ;  /* 0x00000019031f7c12 */ /* 0x000fe2000f8e9608 */
[----:B------:R-:W-:Y:S01]  /*541e0*/  USEL UR5, UR6, 0x40, UP0 ;  /* 0x0000004006057887 */ /* 0x000fe20008000000 */
[----:B---3--:R-:W-:Y:S01]  /*541f0*/  LOP3.LUT R56, R9, UR14, R11, 0x96, !PT ;  /* 0x0000000e09387c12 */ /* 0x008fe2000f8e960b */
[----:B------:R-:W-:Y:S01]  /*54200*/  UISETP.GE.U32.AND UP0, UPT, UR6, 0x4, UPT ;  /* 0x000000040600788c */ /* 0x000fe2000bf06070 */
[----:B------:R-:W-:Y:S02]  /*54210*/  SHF.R.U32.HI R8, RZ, 0x18, R30 ;  /* 0x00000018ff087819 */ /* 0x000fe4000001161e */
[----:B----4-:R-:W-:-:S02]  /*54220*/  LOP3.LUT R28, R16, UR28, R5, 0x96, !PT ;  /* 0x0000001c101c7c12 */ /* 0x010fc4000f8e9605 */
[--C-:B------:R-:W-:Y:S02]  /*54230*/  SHF.R.U32.HI R5, RZ, 0x10, R30.reuse ;  /* 0x00000010ff057819 */ /* 0x100fe4000001161e */
[C-C-:B------:R-:W-:Y:S02]  /*54240*/  SHF.R.U64 R4, R29.reuse, 0x10, R30.reuse ;  /* 0x000000101d047819 */ /* 0x140fe4000000121e */
[----:B------:R-:W-:Y:S02]  /*54250*/  SHF.R.U64 R9, R29, 0x18, R30 ;  /* 0x000000181d097819 */ /* 0x000fe4000000121e */
[C-C-:B------:R-:W-:Y:S02]  /*54260*/  SHF.R.U64 R3, R25.reuse, 0x10, R32.reuse ;  /* 0x0000001019037819 */ /* 0x140fe40000001220 */
[----:B------:R-:W-:Y:S02]  /*54270*/  SHF.R.U64 R6, R25, 0x18, R32 ;  /* 0x0000001819067819 */ /* 0x000fe40000001220 */
[----:B------:R-:W-:-:S02]  /*54280*/  PRMT R8, R5, 0x3340, R8 ;  /* 0x0000334005087816 */ /* 0x000fc40000000008 */
[----:B------:R-:W-:Y:S02]  /*54290*/  PRMT R9, R4, 0x3340, R9 ;  /* 0x0000334004097816 */ /* 0x000fe40000000009 */
[----:B------:R-:W-:Y:S02]  /*542a0*/  LOP3.LUT R27, R36, UR26, R51, 0x96, !PT ;  /* 0x0000001a241b7c12 */ /* 0x000fe4000f8e9633 */
[----:B------:R-:W-:Y:S02]  /*542b0*/  PRMT R6, R3, 0x3340, R6 ;  /* 0x0000334003067816 */ /* 0x000fe40000000006 */
[----:B------:R-:W-:Y:S02]  /*542c0*/  SHF.R.U32.HI R5, RZ, 0x8, R20 ;  /* 0x00000008ff057819 */ /* 0x000fe40000011614 */
[--C-:B------:R-:W-:Y:S02]  /*542d0*/  SHF.R.U32.HI R4, RZ, 0x10, R32.reuse ;  /* 0x00000010ff047819 */ /* 0x100fe40000011620 */
[----:B------:R-:W-:-:S02]  /*542e0*/  SHF.R.U32.HI R39, RZ, 0x18, R32 ;  /* 0x00000018ff277819 */ /* 0x000fc40000011620 */
[--C-:B------:R-:W-:Y:S02]  /*542f0*/  SHF.R.U32.HI R3, RZ, 0x10, R20.reuse ;  /* 0x00000010ff037819 */ /* 0x100fe40000011614 */
[C-C-:B------:R-:W-:Y:S02]  /*54300*/  SHF.R.U64 R51, R23.reuse, 0x10, R20.reuse ;  /* 0x0000001017337819 */ /* 0x140fe40000001214 */
[----:B------:R-:W-:Y:S02]  /*54310*/  SHF.R.U64 R16, R23, 0x18, R20 ;  /* 0x0000001817107819 */ /* 0x000fe40000001214 */
[--C-:B------:R-:W-:Y:S02]  /*54320*/  SHF.R.U32.HI R61, RZ, 0x8, R32.reuse ;  /* 0x00000008ff3d7819 */ /* 0x100fe40000011620 */
[----:B------:R-:W-:Y:S02]  /*54330*/  SHF.R.U64 R38, R25, 0x8, R32 ;  /* 0x0000000819267819 */ /* 0x000fe40000001220 */
[----:B------:R-:W-:-:S02]  /*54340*/  LOP3.LUT R34, R46, UR27, R49, 0x96, !PT ;  /* 0x0000001b2e227c12 */ /* 0x000fc4000f8e9631 */
[----:B------:R-:W-:Y:S02]  /*54350*/  LOP3.LUT R55, R17, UR29, R2, 0x96, !PT ;  /* 0x0000001d11377c12 */ /* 0x000fe4000f8e9602 */
[----:B------:R-:W-:Y:S02]  /*54360*/  PRMT R10, R20, 0x3340, R5 ;  /* 0x00003340140a7816 */ /* 0x000fe40000000005 */
[----:B------:R-:W-:Y:S02]  /*54370*/  PRMT R7, R4, 0x3340, R39 ;  /* 0x0000334004077816 */ /* 0x000fe40000000027 */
[----:B0-----:R-:W-:Y:S02]  /*54380*/  LOP3.LUT R2, R35, UR31, R48, 0x96, !PT ;  /* 0x0000001f23027c12 */ /* 0x001fe4000f8e9630 */
[----:B------:R-:W-:Y:S02]  /*54390*/  PRMT R16, R51, 0x3340, R16 ;  /* 0x0000334033107816 */ /* 0x000fe40000000010 */
[----:B------:R-:W-:-:S02]  /*543a0*/  PRMT R17, R3, 0x3340, R54 ;  /* 0x0000334003117816 */ /* 0x000fc40000000036 */
[----:B------:R-:W-:Y:S02]  /*543b0*/  PRMT R11, R23, 0x3340, R52 ;  /* 0x00003340170b7816 */ /* 0x000fe40000000034 */
[----:B------:R-:W-:Y:S02]  /*543c0*/  PRMT R4, R32, 0x3340, R61 ;  /* 0x0000334020047816 */ /* 0x000fe4000000003d */
[----:B------:R-:W-:Y:S02]  /*543d0*/  PRMT R5, R25, 0x3340, R38 ;  /* 0x0000334019057816 */ /* 0x000fe40000000026 */
[--C-:B------:R-:W-:Y:S02]  /*543e0*/  SHF.R.U32.HI R41, RZ, 0x8, R30.reuse ;  /* 0x00000008ff297819 */ /* 0x100fe4000001161e */
[----:B------:R-:W-:Y:S02]  /*543f0*/  SHF.R.U64 R40, R29, 0x8, R30 ;  /* 0x000000081d287819 */ /* 0x000fe4000000121e */
        /* <DEDUP_REMOVED lines=10> */
[----:B------:R-:W-:Y:S02]  /*544a0*/  LOP3.LUT R37, R37, UR30, R50, 0x96, !PT ;  /* 0x0000001e25257c12 */ /* 0x000fe4000f8e9632 */
[----:B------:R-:W-:Y:S02]  /*544b0*/  PRMT R5, R30, 0x3340, R41 ;  /* 0x000033401e057816 */ /* 0x000fe40000000029 */
[----:B------:R-:W-:-:S02]  /*544c0*/  PRMT R4, R29, 0x3340, R40 ;  /* 0x000033401d047816 */ /* 0x000fc40000000028 */
        /* <DEDUP_REMOVED lines=13> */
[----:B------:R-:W-:Y:S01]  /*545a0*/  PRMT R10, R13, 0x5410, R12 ;  /* 0x000054100d0a7816 */ /* 0x000fe2000000000c */
[----:B------:R0:W-:Y:S01]  /*545b0*/  STL.128 [R1+0x2000], R4 ;  /* 0x0020000401007387 */ /* 0x0001e20000100c00 */
        /* <DEDUP_REMOVED lines=15> */
[--C-:B------:R-:W-:Y:S02]  /*546b0*/  SHF.R.U32.HI R70, RZ, 0x10, R2.reuse ;  /* 0x00000010ff467819 */ /* 0x100fe40000011602 */
[----:B------:R-:W-:-:S02]  /*546c0*/  SHF.R.U32.HI R13, RZ, 0x18, R2 ;  /* 0x00000018ff0d7819 */ /* 0x000fc40000011602 */
        /* <DEDUP_REMOVED lines=34> */
.L_x_274:
[----:B0-----:R-:W-:-:S05]  /*548f0*/  IMAD.IADD R12, R1, 0x1, R0 ;  /* 0x00000001010c7824 */ /* 0x001fca00078e0200 */
[----:B-1----:R-:W2:Y:S01]  /*54900*/  LDL R4, [R12+0x2000] ;  /* 0x002000000c047983 */ /* 0x002ea20000100800 */
        /* <DEDUP_REMOVED lines=17> */
.L_x_273:
[----:B------:R-:W-:Y:S01]  /*54a20*/  ULOP3.LUT UP0, UR12, UR5, 0x3, URZ, 0xc0, !UPT ;  /* 0x00000003050c7892 */ /* 0x000fe2000f80c0ff */
[----:B------:R-:W-:-:S08]  /*54a30*/  IMAD.MOV.U32 R0, RZ, RZ, R24 ;  /* 0x000000ffff007224 */ /* 0x000fd000078e0018 */
[----:B------:R-:W-:Y:S05]  /*54a40*/  BRA.U !UP0, `(.L_x_275) ;  /* 0x0000000108447547 */ /* 0x000fea000b800000 */
[----:B------:R-:W-:-:S05]  /*54a50*/  IMAD.IADD R22, R1, 0x1, R22 ;  /* 0x0000000101167824 */ /* 0x000fca00078e0216 */
[----:B01----:R-:W2:Y:S01]  /*54a60*/  LDL.U8 R4, [R22+0x2000] ;  /* 0x0020000016047983 */ /* 0x003ea20000100000 */
        /* <DEDUP_REMOVED lines=15> */
.L_x_275:
[----:B------:R-:W-:Y:S01]  /*54b60*/  UIADD3 UR6, UPT, UPT, -UR5, UR6, URZ ;  /* 0x0000000605067290 */ /* 0x000fe2000fffe1ff */
[----:B0-----:R-:W-:Y:S01]  /*54b70*/  IMAD.MOV.U32 R12, RZ, RZ, R31 ;  /* 0x000000ffff0c7224 */ /* 0x001fe200078e001f */
[----:B-1----:R-:W-:Y:S01]  /*54b80*/  SHF.R.U32.HI R6, RZ, 0x18, R2 ;  /* 0x00000018ff067819 */ /* 0x002fe20000011602 */
[----:B------:R-:W-:Y:S01]  /*54b90*/  IMAD.MOV.U32 R14, RZ, RZ, R30 ;  /* 0x000000ffff0e7224 */ /* 0x000fe200078e001e */
[----:B------:R-:W-:Y:S01]  /*54ba0*/  UISETP.NE.AND UP0, UPT, UR6, URZ, UPT ;  /* 0x000000ff0600728c */ /* 0x000fe2000bf05270 */
[--C-:B------:R-:W-:Y:S02]  /*54bb0*/  SHF.R.U32.HI R75, RZ, 0x8, R20.reuse ;  /* 0x00000008ff4b7819 */ /* 0x100fe40000011614 */
[----:B------:R-:W-:Y:S02]  /*54bc0*/  SHF.R.U64 R16, R23, 0x18, R20 ;  /* 0x0000001817107819 */ /* 0x000fe40000001214 */
[--C-:B------:R-:W-:Y:S02]  /*54bd0*/  SHF.R.U32.HI R73, RZ, 0x10, R32.reuse ;  /* 0x00000010ff497819 */ /* 0x100fe40000011620 */
[----:B------:R-:W-:-:S02]  /*54be0*/  SHF.R.U64 R9, R25, 0x18, R32 ;  /* 0x0000001819097819 */ /* 0x000fc40000001220 */
[----:B------:R-:W-:Y:S02]  /*54bf0*/  SHF.R.U64 R31, R25, 0x10, R32 ;  /* 0x00000010191f7819 */ /* 0x000fe40000001220 */
[--C-:B--234-:R-:W-:Y:S02]  /*54c00*/  SHF.R.U32.HI R5, RZ, 0x18, R30.reuse ;  /* 0x00000018ff057819 */ /* 0x11cfe4000001161e */
[--C-:B------:R-:W-:Y:S02]  /*54c10*/  SHF.R.U32.HI R8, RZ, 0x10, R30.reuse ;  /* 0x00000010ff087819 */ /* 0x100fe4000001161e */
[C-C-:B------:R-:W-:Y:S02]  /*54c20*/  SHF.R.U64 R4, R29.reuse, 0x18, R30.reuse ;  /* 0x000000181d047819 */ /* 0x140fe4000000121e */
[----:B------:R-:W-:Y:S01]  /*54c30*/  SHF.R.U64 R7, R29, 0x10, R30 ;  /* 0x000000101d077819 */ /* 0x000fe2000000121e */
[----:B------:R-:W-:Y:S06]  /*54c40*/  BRA.U UP0, `(.L_x_276) ;  /* 0xffffffd900c87547 */ /* 0x000fec000b83ffff */
.L_x_268:
[----:B------:R-:W3:Y:S02]  /*54c50*/  LDCU UR5, c[0x0][0x3ac] ;  /* 0x00007580ff0577ac */ /* 0x000ee40008000800 */
[----:B---3--:R-:W-:-:S09]  /*54c60*/  UISETP.NE.AND UP0, UPT, UR4, UR5, UPT ;  /* 0x000000050400728c */ /* 0x008fd2000bf05270 */
[----:B------:R-:W-:Y:S05]  /*54c70*/  BRA.U UP0, `(.L_x_277) ;  /* 0xfffffbd9003c7547 */ /* 0x000fea000b83ffff */
[----:B012---:R0:W5:Y:S02]  /*54c80*/  LDL.64 R4, [R1+0x3830] ;  /* 0x0038300001047983 */ /* 0x0071640000100a00 */
.L_x_48:
[----:B------:R1:W-:Y:S01]  /*54c90*/  STL.128 [R1], RZ ;  /* 0x000000ff01007387 */ /* 0x0003e20000100c00 */
[----:B-----5:R-:W-:Y:S01]  /*54ca0*/  ISETP.NE.U32.AND P0, PT, R4, RZ, PT ;  /* 0x000000ff0400720c */ /* 0x020fe20003f05070 */
        /* <DEDUP_REMOVED lines=19> */
[----:B------:R-:W-:Y:S02]  /*54de0*/  IMAD.MOV.U32 R6, RZ, RZ, R5 ;  /* 0x000000ffff067224 */ /* 0x000fe400078e0005 */
[----:B------:R-:W-:Y:S01]  /*54df0*/  ISETP.GT.U32.AND P0, PT, R2, RZ, PT ;  /* 0x000000ff0200720c */ /* 0x000fe20003f04070 */
[----:B------:R-:W-:Y:S02]  /*54e00*/  VIADD R8, R1, 0x37b0 ;  /* 0x000037b001087836 */ /* 0x000fe40000000000 */
[----:B------:R-:W-:Y:S01]  /*54e10*/  IMAD.MOV.U32 R0, RZ, RZ, R1 ;  /* 0x000000ffff007224 */ /* 0x000fe200078e0001 */
        /* <DEDUP_REMOVED lines=9> */
.L_x_286:
        /* <DEDUP_REMOVED lines=10> */
[----:B------:R2:W3:Y:S02]  /*54f50*/  LDL R9, [R8+0xc] ;  /* 0x00000c0008097983 */ /* 0x0004e40000100800 */
[----:B--2---:R-:W-:Y:S02]  /*54f60*/  VIADD R8, R8, 0x10 ;  /* 0x0000001008087836 */ /* 0x004fe40000000000 */
[----:B---3--:R2:W-:Y:S02]  /*54f70*/  STL [R0+0xc], R9 ;  /* 0x00000c0900007387 */ /* 0x0085e40000100800 */
[----:B--2---:R-:W-:-:S02]  /*54f80*/  VIADD R0, R0, 0x10 ;  /* 0x0000001000007836 */ /* 0x004fc40000000000 */
[----:B------:R-:W-:Y:S05]  /*54f90*/  @P1 BRA `(.L_x_286) ;  /* 0xfffffffc00c41947 */ /* 0x000fea000383ffff */
.L_x_285:
[----:B------:R-:W-:Y:S05]  /*54fa0*/  BSYNC.RECONVERGENT B3 ;  /* 0x0000000000037941 */ /* 0x000fea0003800200 */
.L_x_284:
[----:B------:R-:W-:Y:S01]  /*54fb0*/  ISETP.GT.U32.AND P1, PT, R4, 0x4, PT ;  /* 0x000000040400780c */ /* 0x000fe20003f24070 */
[----:B------:R-:W-:Y:S03]  /*54fc0*/  BSSY.RECONVERGENT B3, `(.L_x_287) ;  /* 0x000000c000037945 */ /* 0x000fe60003800200 */
[----:B------:R-:W-:-:S13]  /*54fd0*/  ISETP.GT.AND.EX P1, PT, R6, RZ, PT, P1 ;  /* 0x000000ff0600720c */ /* 0x000fda0003f24310 */
[----:B------:R-:W-:Y:S05]  /*54fe0*/  @!P1 BRA `(.L_x_288) ;  /* 0x0000000000249947 */ /* 0x000fea0003800000 */
[----:B------:R-:W2:Y:S01]  /*54ff0*/  LDL R3, [R8] ;  /* 0x0000000008037983 */ /* 0x000ea20000100800 */
[----:B------:R-:W-:-:S03]  /*55000*/  IADD3 R4, P1, PT, R4, -0x8, RZ ;  /* 0xfffffff804047810 */ /* 0x000fc60007f3e0ff */
[----:B--2---:R-:W-:Y:S04]  /*55010*/  STL [R0], R3 ;  /* 0x0000000300007387 */ /* 0x004fe80000100800 */
[----:B------:R2:W3:Y:S01]  /*55020*/  LDL R5, [R8+0x4] ;  /* 0x0000040008057983 */ /* 0x0004e20000100800 */
[----:B------:R-:W-:Y:S02]  /*55030*/  PLOP3.LUT P0, PT, PT, PT, PT, 0x8, 0x80 ;  /* 0x000000000080781c */ /* 0x000fe40003f0e170 */
[----:B------:R-:W-:Y:S01]  /*55040*/  IADD3.X R6, PT, PT, R6, -0x1, RZ, P1, !PT ;  /* 0xffffffff06067810 */ /* 0x000fe20000ffe4ff */
[----:B--2---:R-:W-:Y:S01]  /*55050*/  VIADD R8, R8, 0x8 ;  /* 0x0000000808087836 */ /* 0x004fe20000000000 */
[----:B---3--:R2:W-:Y:S02]  /*55060*/  STL [R0+0x4], R5 ;  /* 0x0000040500007387 */ /* 0x0085e40000100800 */
[----:B--2---:R-:W-:-:S07]  /*55070*/  VIADD R0, R0, 0x8 ;  /* 0x0000000800007836 */ /* 0x004fce0000000000 */
.L_x_288:
[----:B------:R-:W-:Y:S05]  /*55080*/  BSYNC.RECONVERGENT B3 ;  /* 0x0000000000037941 */ /* 0x000fea0003800200 */
.L_x_287:
[----:B------:R-:W-:-:S04]  /*55090*/  ISETP.EQ.U32.AND P1, PT, R4, RZ, PT ;  /* 0x000000ff0400720c */ /* 0x000fc80003f22070 */
[----:B------:R-:W-:-:S13]  /*550a0*/  ISETP.EQ.AND.EX P1, PT, R6, RZ, PT, P1 ;  /* 0x000000ff0600720c */ /* 0x000fda0003f22310 */
[----:B------:R-:W-:Y:S05]  /*550b0*/  @!P0 BREAK.RELIABLE P1, B2 ;  /* 0x0000000000028942 */ /* 0x000fea0000800100 */
[----:B------:R-:W-:Y:S05]  /*550c0*/  @!P0 BRA P1, `(.L_x_281) ;  /* 0x0000000000288947 */ /* 0x000fea0000800000 */
.L_x_283:
[----:B------:R-:W-:Y:S05]  /*550d0*/  BSYNC.RELIABLE B2 ;  /* 0x0000000000027941 */ /* 0x000fea0003800100 */
.L_x_282:
[----:B------:R2:W3:Y:S01]  /*550e0*/  LDL R3, [R8] ;  /* 0x0000000008037983 */ /* 0x0004e20000100800 */
[----:B------:R-:W-:-:S04]  /*550f0*/  IADD3 R4, P0, PT, R4, -0x4, RZ ;  /* 0xfffffffc04047810 */ /* 0x000fc80007f1e0ff */
[----:B------:R-:W-:Y:S02]  /*55100*/  IADD3.X R6, PT, PT, R6, -0x1, RZ, P0, !PT ;  /* 0xffffffff06067810 */ /* 0x000fe400007fe4ff */
[----:B------:R-:W-:Y:S01]  /*55110*/  ISETP.NE.U32.AND P0, PT, R4, RZ, PT ;  /* 0x000000ff0400720c */ /* 0x000fe20003f05070 */
[----:B--2---:R-:W-:-:S03]  /*55120*/  VIADD R8, R8, 0x4 ;  /* 0x0000000408087836 */ /* 0x004fc60000000000 */
[----:B------:R-:W-:Y:S01]  /*55130*/  ISETP.NE.AND.EX P0, PT, R6, RZ, PT, P0 ;  /* 0x000000ff0600720c */ /* 0x000fe20003f05300 */
[----:B---3--:R2:W-:Y:S02]  /*55140*/  STL [R0], R3 ;  /* 0x0000000300007387 */ /* 0x0085e40000100800 */
[----:B--2---:R-:W-:-:S10]  /*55150*/  VIADD R0, R0, 0x4 ;  /* 0x0000000400007836 */ /* 0x004fd40000000000 */
[----:B------:R-:W-:Y:S05]  /*55160*/  @P0 BRA `(.L_x_282) ;  /* 0xfffffffc00dc0947 */ /* 0x000fea000383ffff */
.L_x_281:
[----:B------:R-:W-:Y:S05]  /*55170*/  BSYNC.RECONVERGENT B1 ;  /* 0x0000000000017941 */ /* 0x000fea0003800200 */
.L_x_280:
[----:B------:R-:W-:-:S04]  /*55180*/  ISETP.NE.U32.AND P0, PT, R10, RZ, PT ;  /* 0x000000ff0a00720c */ /* 0x000fc80003f05070 */
[----:B------:R-:W-:-:S13]  /*55190*/  ISETP.NE.AND.EX P0, PT, R11, RZ, PT, P0 ;  /* 0x000000ff0b00720c */ /* 0x000fda0003f05300 */
[----:B------:R-:W-:Y:S05]  /*551a0*/  @!P0 BRA `(.L_x_279) ;  /* 0x0000000000308947 */ /* 0x000fea0003800000 */
[----:B------:R-:W-:Y:S02]  /*551b0*/  IMAD.U32 R5, RZ, RZ, UR17 ;  /* 0x00000011ff057e24 */ /* 0x000fe4000f8e00ff */
[----:B------:R-:W-:-:S03]  /*551c0*/  IMAD.IADD R3, R1, 0x1, R2 ;  /* 0x0000000101037824 */ /* 0x000fc600078e0202 */
[----:B------:R-:W-:-:S07]  /*551d0*/  IADD3 R2, PT, PT, R2, 0x140, R5 ;  /* 0x0000014002027810 */ /* 0x000fce0007ffe005 */
.L_x_289:
[----:B------:R2:W3:Y:S01]  /*551e0*/  LDL.U8 R0, [R2] ;  /* 0x0000000002007983 */ /* 0x0004e20000100000 */
[----:B------:R-:W-:-:S04]  /*551f0*/  IADD3 R10, P0, PT, R10, -0x1, RZ ;  /* 0xffffffff0a0a7810 */ /* 0x000fc80007f1e0ff */
[----:B------:R-:W-:Y:S02]  /*55200*/  IADD3.X R11, PT, PT, R11, -0x1, RZ, P0, !PT ;  /* 0xffffffff0b0b7810 */ /* 0x000fe400007fe4ff */
[----:B------:R-:W-:Y:S01]  /*55210*/  ISETP.NE.U32.AND P0, PT, R10, RZ, PT ;  /* 0x000000ff0a00720c */ /* 0x000fe20003f05070 */
[----:B--2---:R-:W-:-:S03]  /*55220*/  VIADD R2, R2, 0x1 ;  /* 0x0000000102027836 */ /* 0x004fc60000000000 */
[----:B------:R-:W-:Y:S01]  /*55230*/  ISETP.NE.AND.EX P0, PT, R11, RZ, PT, P0 ;  /* 0x000000ff0b00720c */ /* 0x000fe20003f05300 */
[----:B---3--:R2:W-:Y:S02]  /*55240*/  STL.U8 [R3], R0 ;  /* 0x0000000003007387 */ /* 0x0085e40000100000 */
[----:B--2---:R-:W-:-:S10]  /*55250*/  VIADD R3, R3, 0x1 ;  /* 0x0000000103037836 */ /* 0x004fd40000000000 */
[----:B------:R-:W-:Y:S05]  /*55260*/  @P0 BRA `(.L_x_289) ;  /* 0xfffffffc00dc0947 */ /* 0x000fea000383ffff */
.L_x_279:
[----:B------:R-:W-:Y:S05]  /*55270*/  BSYNC.RECONVERGENT B0 ;  /* 0x0000000000007941 */ /* 0x000fea0003800200 */
.L_x_278:
[----:B------:R-:W-:Y:S05]  /*55280*/  WARPSYNC.ALL ;  /* 0x0000000000007948 */ /* 0x000fea0003800000 */
[----:B------:R-:W2:Y:S01]  /*55290*/  LDL.128 R56, [R1] ;  /* 0x0000000001387983 */ /* 0x000ea20000100c00 */
[----:B------:R-:W3:Y:S03]  /*552a0*/  LDCU.64 UR4, c[0x3][0x30] ;  /* 0x00c00600ff0477ac */ /* 0x000ee60008000a00 */
[----:B------:R-:W4:Y:S01]  /*552b0*/  LDL.128 R40, [R1+0x10] ;  /* 0x0000100001287983 */ /* 0x000f220000100c00 */
[----:B------:R-:W5:Y:S03]  /*552c0*/  LDCU.64 UR30, c[0x3][0x20] ;  /* 0x00c00400ff1e77ac */ /* 0x000f660008000a00 */
[----:B------:R-:W3:Y:S01]  /*552d0*/  LDL.128 R44, [R1+0x20] ;  /* 0x00002000012c7983 */ /* 0x000ee20000100c00 */
[----:B------:R-:W0:Y:S03]  /*552e0*/  LDCU.64 UR18, c[0x3][0x38] ;  /* 0x00c00700ff1277ac */ /* 0x000e260008000a00 */
[----:B------:R-:W5:Y:S01]  /*552f0*/  LDL.128 R36, [R1+0x30] ;  /* 0x0000300001247983 */ /* 0x000f620000100c00 */
[----:B------:R-:W1:Y:S03]  /*55300*/  LDCU.64 UR20, c[0x3][0x28] ;  /* 0x00c00500ff1477ac */ /* 0x000e660008000a00 */
        /* <DEDUP_REMOVED lines=8> */
[----:B------:R-:W5:Y:S04]  /*55390*/  LDL.64 R2, [R1+0x3838] ;  /* 0x0038380001027983 */ /* 0x000f680000100a00 */
[----:B------:R-:W5:Y:S01]  /*553a0*/  LDL.128 R20, [R1+0x3770] ;  /* 0x0037700001147983 */ /* 0x000f620000100c00 */
[----:B--2---:R-:W-:-:S02]  /*553b0*/  PRMT R5, R58, 0x7772, RZ ;  /* 0x000077723a057816 */ /* 0x004fc400000000ff */
[----:B------:R-:W-:Y:S02]  /*553c0*/  PRMT R0, R57, 0x7771, RZ ;  /* 0x0000777139007816 */ /* 0x000fe400000000ff */
[C---:B------:R-:W-:Y:S01]  /*553d0*/  PRMT R4, R58.reuse, 0x7771, RZ ;  /* 0x000077713a047816 */ /* 0x040fe200000000ff */
[----:B------:R-:W-:Y:S01]  /*553e0*/  IMAD.WIDE.U32 R8, R5, 0x10000, RZ ;  /* 0x0001000005087825 */ /* 0x000fe200078e00ff */
[----:B------:R-:W-:Y:S02]  /*553f0*/  PRMT R10, R58, 0x7773, RZ ;  /* 0x000077733a0a7816 */ /* 0x000fe400000000ff */
[----:B------:R-:W-:Y:S01]  /*55400*/  PRMT R12, R57, 0x7770, RZ ;  /* 0x00007770390c7816 */ /* 0x000fe200000000ff */
[----:B------:R-:W-:Y:S01]  /*55410*/  IMAD.SHL.U32 R5, R0, 0x100, RZ ;  /* 0x0000010000057824 */ /* 0x000fe200078e00ff */
[----:B------:R-:W-:Y:S01]  /*55420*/  PRMT R0, R59, 0x7770, RZ ;  /* 0x000077703b007816 */ /* 0x000fe200000000ff */
[----:B------:R-:W-:Y:S01]  /*55430*/  IMAD.WIDE.U32 R6, R4, 0x100, RZ ;  /* 0x0000010004067825 */ /* 0x000fe200078e00ff */
[----:B------:R-:W-:-:S02]  /*55440*/  PRMT R4, R58, 0x7770, RZ ;  /* 0x000077703a047816 */ /* 0x000fc400000000ff */
[----:B------:R-:W-:Y:S01]  /*55450*/  LOP3.LUT R61, R5, 0xff00, RZ, 0xc0, !PT ;  /* 0x0000ff00053d7812 */ /* 0x000fe200078ec0ff */
[----:B------:R-:W-:Y:S01]  /*55460*/  IMAD.WIDE.U32 R10, R10, 0x1000000, RZ ;  /* 0x010000000a0a7825 */ /* 0x000fe200078e00ff */
[----:B------:R-:W-:Y:S02]  /*55470*/  PRMT R5, R59, 0x7771, RZ ;  /* 0x000077713b057816 */ /* 0x000fe400000000ff */
[----:B------:R-:W-:Y:S02]  /*55480*/  LOP3.LUT R61, R61, 0xff, R12, 0xf8, !PT ;  /* 0x000000ff3d3d7812 */ /* 0x000fe400078ef80c */
[----:B------:R-:W-:Y:S01]  /*55490*/  LOP3.LUT R7, R11, R9, R7, 0xfe, !PT ;  /* 0x000000090b077212 */ /* 0x000fe200078efe07 */
[----:B------:R-:W-:Y:S01]  /*554a0*/  IMAD.SHL.U32 R5, R5, 0x100, RZ ;  /* 0x0000010005057824 */ /* 0x000fe200078e00ff */
[----:B------:R-:W-:Y:S01]  /*554b0*/  PRMT R9, R59, 0x7772, RZ ;  /* 0x000077723b097816 */ /* 0x000fe200000000ff */
[----:B------:R-:W2:Y:S01]  /*554c0*/  LDL.128 R12, [R1+0x3790] ;  /* 0x00379000010c7983 */ /* 0x000ea20000100c00 */
[----:B------:R-:W-:-:S02]  /*554d0*/  LOP3.LUT R58, R7, 0xff, R0, 0xf8, !PT ;  /* 0x000000ff073a7812 */ /* 0x000fc400078ef800 */
[----:B------:R-:W-:Y:S01]  /*554e0*/  LOP3.LUT R11, R6, 0xff, R4, 0xf8, !PT ;  /* 0x000000ff060b7812 */ /* 0x000fe200078ef804 */
[----:B------:R-:W-:Y:S01]  /*554f0*/  IMAD.U32 R9, R9, 0x10000, RZ ;  /* 0x0001000009097824 */ /* 0x000fe200078e00ff */
[----:B------:R-:W-:Y:S02]  /*55500*/  LOP3.LUT R58, R58, 0xff00, R5, 0xf8, !PT ;  /* 0x0000ff003a3a7812 */ /* 0x000fe400078ef805 */
[----:B------:R-:W-:Y:S01]  /*55510*/  LOP3.LUT R60, R10, R8, R11, 0xfe, !PT ;  /* 0x000000080a3c7212 */ /* 0x000fe200078efe0b */
[----:B------:R-:W2:Y:S01]  /*55520*/  LDL.128 R4, [R1+0x3780] ;  /* 0x0037800001047983 */ /* 0x000ea20000100c00 */
[----:B------:R-:W-:Y:S02]  /*55530*/  LOP3.LUT R58, R58, 0xff0000, R9, 0xf8, !PT ;  /* 0x00ff00003a3a7812 */ /* 0x000fe400078ef809 */
[C---:B------:R-:W-:Y:S01]  /*55540*/  PRMT R0, R57.reuse, 0x7772, RZ ;  /* 0x0000777239007816 */ /* 0x040fe200000000ff */
[----:B------:R-:W2:Y:S04]  /*55550*/  LDL.128 R8, [R1+0x37a0] ;  /* 0x0037a00001087983 */ /* 0x000ea80000100c00 */
[----:B------:R-:W-:Y:S01]  /*55560*/  IMAD.U32 R0, R0, 0x10000, RZ ;  /* 0x0001000000007824 */ /* 0x000fe200078e00ff */
[----:B------:R-:W-:-:S04]  /*55570*/  PRMT R48, R57, 0x7773, RZ ;  /* 0x0000777339307816 */ /* 0x000fc800000000ff */
[----:B------:R-:W-:Y:S02]  /*55580*/  LOP3.LUT R61, R61, 0xff0000, R0, 0xf8, !PT ;  /* 0x00ff00003d3d7812 */ /* 0x000fe400078ef800 */
[----:B------:R-:W-:Y:S01]  /*55590*/  PRMT R0, R59, 0x7773, RZ ;  /* 0x000077733b007816 */ /* 0x000fe200000000ff */
[----:B------:R-:W-:Y:S01]  /*555a0*/  IMAD.SHL.U32 R48, R48, 0x1000000, RZ ;  /* 0x0100000030307824 */ /* 0x000fe200078e00ff */
[C---:B----4-:R-:W-:Y:S02]  /*555b0*/  PRMT R49, R42.reuse, 0x7771, RZ ;  /* 0x000077712a317816 */ /* 0x050fe400000000ff */
[----:B------:R-:W-:Y:S01]  /*555c0*/  PRMT R52, R42, 0x7772, RZ ;  /* 0x000077722a347816 */ /* 0x000fe200000000ff */
[----:B------:R-:W-:Y:S01]  /*555d0*/  IMAD.SHL.U32 R57, R0, 0x1000000, RZ ;  /* 0x0100000000397824 */ /* 0x000fe200078e00ff */
[----:B------:R-:W-:Y:S02]  /*555e0*/  PRMT R54, R42, 0x7773, RZ ;  /* 0x000077732a367816 */ /* 0x000fe400000000ff */
[----:B------:R-:W-:Y:S01]  /*555f0*/  PRMT R0, R41, 0x7771, RZ ;  /* 0x0000777129007816 */ /* 0x000fe200000000ff */
[----:B------:R-:W-:Y:S01]  /*55600*/  IMAD.WIDE.U32 R50, R49, 0x100, RZ ;  /* 0x0000010031327825 */ /* 0x000fe200078e00ff */
[----:B------:R-:W-:-:S03]  /*55610*/  LOP3.LUT R59, R48, R61, RZ, 0xfc, !PT ;  /* 0x0000003d303b7212 */ /* 0x000fc600078efcff */
[----:B------:R-:W-:-:S04]  /*55620*/  IMAD.WIDE.U32 R52, R52, 0x10000, RZ ;  /* 0x0001000034347825 */ /* 0x000fc800078e00ff */
[----:B------:R-:W-:Y:S01]  /*55630*/  IMAD.WIDE.U32 R54, R54, 0x1000000, RZ ;  /* 0x0100000036367825 */ /* 0x000fe200078e00ff */
[----:B------:R-:W-:-:S03]  /*55640*/  PRMT R49, R43, 0x7770, RZ ;  /* 0x000077702b317816 */ /* 0x000fc600000000ff */
[----:B------:R-:W-:Y:S01]  /*55650*/  IMAD.SHL.U32 R48, R0, 0x100, RZ ;  /* 0x0000010000307824 */ /* 0x000fe200078e00ff */
[----:B------:R-:W-:Y:S02]  /*55660*/  PRMT R0, R43, 0x7771, RZ ;  /* 0x000077712b007816 */ /* 0x000fe400000000ff */
[----:B------:R-:W-:Y:S02]  /*55670*/  LOP3.LUT R62, R55, R53, R51, 0xfe, !PT ;  /* 0x00000035373e7212 */ /* 0x000fe400078efe33 */
[----:B------:R-:W-:Y:S01]  /*55680*/  LOP3.LUT R61, R57, R58, RZ, 0xfc, !PT ;  /* 0x0000003a393d7212 */ /* 0x000fe200078efcff */
[----:B------:R-:W-:Y:S01]  /*55690*/  IMAD.SHL.U32 R0, R0, 0x100, RZ ;  /* 0x0000010000007824 */ /* 0x000fe200078e00ff */
[----:B------:R-:W-:Y:S02]  /*556a0*/  LOP3.LUT R55, R62, 0xff, R49, 0xf8, !PT ;  /* 0x000000ff3e377812 */ /* 0x000fe400078ef831 */
[----:B------:R-:W-:Y:S02]  /*556b0*/  PRMT R53, R41, 0x7770, RZ ;  /* 0x0000777029357816 */ /* 0x000fe400000000ff */
[----:B------:R-:W-:-:S02]  /*556c0*/  LOP3.LUT R58, R48, 0xff00, RZ, 0xc0, !PT ;  /* 0x0000ff00303a7812 */ /* 0x000fc400078ec0ff */
[----:B------:R-:W-:Y:S01]  /*556d0*/  PRMT R51, R41, 0x7772, RZ ;  /* 0x0000777229337816 */ /* 0x000fe200000000ff */
[----:B------:R-:W-:Y:S01]  /*556e0*/  IMAD.MOV.U32 R48, RZ, RZ, R56 ;  /* 0x000000ffff307224 */ /* 0x000fe200078e0038 */
[----:B------:R-:W-:Y:S02]  /*556f0*/  LOP3.LUT R55, R55, 0xff00, R0, 0xf8, !PT ;  /* 0x0000ff0037377812 */ /* 0x000fe400078ef800 */
[----:B------:R-:W-:Y:S01]  /*55700*/  LOP3.LUT R56, R58, 0xff, R53, 0xf8, !PT ;  /* 0x000000ff3a387812 */ /* 0x000fe200078ef835 */
[----:B------:R-:W-:Y:S01]  /*55710*/  IMAD.U32 R53, R51, 0x10000, RZ ;  /* 0x0001000033357824 */ /* 0x000fe200078e00ff */
[----:B------:R-:W-:Y:S02]  /*55720*/  PRMT R0, R43, 0x7772, RZ ;  /* 0x000077722b007816 */ /* 0x000fe400000000ff */
[----:B------:R-:W-:Y:S02]  /*55730*/  PRMT R51, R41, 0x7773, RZ ;  /* 0x0000777329337816 */ /* 0x000fe400000000ff */
[----:B------:R-:W-:Y:S01]  /*55740*/  PRMT R43, R43, 0x7773, RZ ;  /* 0x000077732b2b7816 */ /* 0x000fe200000000ff */
[----:B------:R-:W-:Y:S01]  /*55750*/  IMAD.U32 R0, R0, 0x10000, RZ ;  /* 0x0001000000007824 */ /* 0x000fe200078e00ff */
[----:B------:R-:W-:Y:S01]  /*55760*/  PRMT R41, R42, 0x7770, RZ ;  /* 0x000077702a297816 */ /* 0x000fe200000000ff */
[----:B------:R-:W-:Y:S01]  /*55770*/  IMAD.SHL.U32 R51, R51, 0x1000000, RZ ;  /* 0x0100000033337824 */ /* 0x000fe200078e00ff */
[----:B------:R-:W-:Y:S01]  /*55780*/  LOP3.LUT R56, R56, 0xff0000, R53, 0xf8, !PT ;  /* 0x00ff000038387812 */ /* 0x000fe200078ef835 */
[----:B------:R-:W-:Y:S01]  /*55790*/  IMAD.SHL.U32 R43, R43, 0x1000000, RZ ;  /* 0x010000002b2b7824 */ /* 0x000fe200078e00ff */
[----:B------:R-:W-:-:S02]  /*557a0*/  LOP3.LUT R41, R50, 0xff, R41, 0xf8, !PT ;  /* 0x000000ff32297812 */ /* 0x000fc400078ef829 */
[----:B------:R-:W-:Y:S02]  /*557b0*/  LOP3.LUT R0, R55, 0xff0000, R0, 0xf8, !PT ;  /* 0x00ff000037007812 */ /* 0x000fe400078ef800 */
[----:B------:R-:W-:Y:S01]  /*557c0*/  LOP3.LUT R57, R51, R56, RZ, 0xfc, !PT ;  /* 0x0000003833397212 */ /* 0x000fe200078efcff */
[----:B------:R-:W-:Y:S01]  /*557d0*/  IMAD.MOV.U32 R56, RZ, RZ, R40 ;  /* 0x000000ffff387224 */ /* 0x000fe200078e0028 */
[----:B------:R-:W-:Y:S01]  /*557e0*/  LOP3.LUT R54, R54, R52, R41, 0xfe, !PT ;  /* 0x0000003436367212 */ /* 0x000fe200078efe29 */
[----:B------:R-:W-:Y:S01]  /*557f0*/  IMAD.MOV.U32 R49, RZ, RZ, R59 ;  /* 0x000000ffff317224 */ /* 0x000fe200078e003b */
[----:B------:R-:W-:Y:S01]  /*55800*/  LOP3.LUT R53, R43, R0, RZ, 0xfc, !PT ;  /* 0x000000002b357212 */ /* 0x000fe200078efcff */
[----:B------:R-:W-:Y:S01]  /*55810*/  IMAD.MOV.U32 R50, RZ, RZ, R60 ;  /* 0x000000ffff327224 */ /* 0x000fe200078e003c */
[C---:B---3--:R-:W-:Y:S01]  /*55820*/  PRMT R40, R46.reuse, 0x7771, RZ ;  /* 0x000077712e287816 */ /* 0x048fe200000000ff */
[----:B------:R-:W-:Y:S01]  /*55830*/  IMAD.MOV.U32 R51, RZ, RZ, R61 ;  /* 0x000000ffff337224 */ /* 0x000fe200078e003d */
[----:B------:R-:W-:-:S02]  /*55840*/  PRMT R42, R46, 0x7772, RZ ;  /* 0x000077722e2a7816 */ /* 0x000fc400000000ff */
[----:B------:R-:W-:Y:S02]  /*55850*/  PRMT R52, R46, 0x7773, RZ ;  /* 0x000077732e347816 */ /* 0x000fe400000000ff */
[----:B------:R-:W-:Y:S01]  /*55860*/  PRMT R0, R45, 0x7771, RZ ;  /* 0x000077712d007816 */ /* 0x000fe200000000ff */
[----:B------:R3:W-:Y:S01]  /*55870*/  STL.128 [R1+0x3450], R48 ;  /* 0x0034503001007387 */ /* 0x0007e20000100c00 */
[----:B------:R-:W-:Y:S01]  /*55880*/  IMAD.WIDE.U32 R40, R40, 0x100, RZ ;  /* 0x0000010028287825 */ /* 0x000fe200078e00ff */
[----:B------:R-:W-:-:S03]  /*55890*/  PRMT R46, R46, 0x7770, RZ ;  /* 0x000077702e2e7816 */ /* 0x000fc600000000ff */
[----:B------:R-:W-:-:S04]  /*558a0*/  IMAD.WIDE.U32 R42, R42, 0x10000, RZ ;  /* 0x000100002a2a7825 */ /* 0x000fc800078e00ff */
[----:B------:R-:W-:Y:S02]  /*558b0*/  IMAD.SHL.U32 R0, R0, 0x100, RZ ;  /* 0x0000010000007824 */ /* 0x000fe400078e00ff */
[----:B---3--:R-:W-:Y:S01]  /*558c0*/  IMAD.WIDE.U32 R50, R52, 0x1000000, RZ ;  /* 0x0100000034327825 */ /* 0x008fe200078e00ff */
[----:B------:R-:W-:Y:S02]  /*558d0*/  LOP3.LUT R49, R40, 0xff, R46, 0xf8, !PT ;  /* 0x000000ff28317812 */ /* 0x000fe400078ef82e */
[----:B------:R-:W-:Y:S02]  /*558e0*/  PRMT R40, R47, 0x7770, RZ ;  /* 0x000077702f287816 */ /* 0x000fe400000000ff */
[----:B------:R-:W-:Y:S02]  /*558f0*/  LOP3.LUT R43, R51, R43, R41, 0xfe, !PT ;  /* 0x0000002b332b7212 */ /* 0x000fe400078efe29 */
[----:B------:R-:W-:Y:S02]  /*55900*/  LOP3.LUT R46, R0, 0xff00, RZ, 0xc0, !PT ;  /* 0x0000ff00002e7812 */ /* 0x000fe400078ec0ff */
[----:B------:R-:W-:-:S02]  /*55910*/  PRMT R41, R45, 0x7770, RZ ;  /* 0x000077702d297816 */ /* 0x000fc400000000ff */
[----:B------:R-:W-:Y:S02]  /*55920*/  PRMT R0, R47, 0x7771, RZ ;  /* 0x000077712f007816 */ /* 0x000fe400000000ff */
[----:B------:R-:W-:Y:S02]  /*55930*/  LOP3.LUT R43, R43, 0xff, R40, 0xf8, !PT ;  /* 0x000000ff2b2b7812 */ /* 0x000fe400078ef828 */
[----:B------:R-:W-:Y:S02]  /*55940*/  PRMT R40, R45, 0x7772, RZ ;  /* 0x000077722d287816 */ /* 0x000fe400000000ff */
[----:B------:R-:W-:Y:S01]  /*55950*/  LOP3.LUT R41, R46, 0xff, R41, 0xf8, !PT ;  /* 0x000000ff2e297812 */ /* 0x000fe200078ef829 */
[----:B------:R-:W-:Y:S01]  /*55960*/  IMAD.SHL.U32 R46, R0, 0x100, RZ ;  /* 0x00000100002e7824 */ /* 0x000fe200078e00ff */
[C---:B------:R-:W-:Y:S01]  /*55970*/  PRMT R0, R47.reuse, 0x7772, RZ ;  /* 0x000077722f007816 */ /* 0x040fe200000000ff */
[----:B------:R-:W-:Y:S01]  /*55980*/  IMAD.U32 R40, R40, 0x10000, RZ ;  /* 0x0001000028287824 */ /* 0x000fe200078e00ff */
[----:B------:R-:W-:Y:S01]  /*55990*/  PRMT R47, R47, 0x7773, RZ ;  /* 0x000077732f2f7816 */ /* 0x000fe200000000ff */
[----:B------:R-:W-:Y:S01]  /*559a0*/  IMAD.MOV.U32 R59, RZ, RZ, R53 ;  /* 0x000000ffff3b7224 */ /* 0x000fe200078e0035 */
[----:B------:R-:W-:Y:S01]  /*559b0*/  LOP3.LUT R43, R43, 0xff00, R46, 0xf8, !PT ;  /* 0x0000ff002b2b7812 */ /* 0x000fe200078ef82e */
[----:B------:R-:W-:Y:S01]  /*559c0*/  IMAD.U32 R0, R0, 0x10000, RZ ;  /* 0x0001000000007824 */ /* 0x000fe200078e00ff */
[----:B------:R-:W-:Y:S01]  /*559d0*/  LOP3.LUT R53, R50, R42, R49, 0xfe, !PT ;  /* 0x0000002a32357212 */ /* 0x000fe200078efe31 */
[----:B------:R-:W-:Y:S01]  /*559e0*/  IMAD.SHL.U32 R47, R47, 0x1000000, RZ ;  /* 0x010000002f2f7824 */ /* 0x000fe200078e00ff */
[----:B------:R-:W-:-:S02]  /*559f0*/  LOP3.LUT R46, R41, 0xff0000, R40, 0xf8, !PT ;  /* 0x00ff0000292e7812 */ /* 0x000fc400078ef828 */
[C---:B-----5:R-:W-:Y:S02]  /*55a00*/  PRMT R40, R38.reuse, 0x7771, RZ ;  /* 0x0000777126287816 */ /* 0x060fe400000000ff */
[C---:B------:R-:W-:Y:S02]  /*55a10*/  PRMT R50, R38.reuse, 0x7772, RZ ;  /* 0x0000777226327816 */ /* 0x040fe400000000ff */
[----:B------:R-:W-:Y:S02]  /*55a20*/  PRMT R42, R38, 0x7773, RZ ;  /* 0x00007773262a7816 */ /* 0x000fe400000000ff */
[----:B------:R-:W-:Y:S01]  /*55a30*/  LOP3.LUT R0, R43, 0xff0000, R0, 0xf8, !PT ;  /* 0x00ff00002b007812 */ /* 0x000fe200078ef800 */
[----:B------:R-:W-:Y:S01]  /*55a40*/  IMAD.WIDE.U32 R40, R40, 0x100, RZ ;  /* 0x0000010028287825 */ /* 0x000fe200078e00ff */
[----:B------:R-:W-:Y:S02]  /*55a50*/  PRMT R45, R45, 0x7773, RZ ;  /* 0x000077732d2d7816 */ /* 0x000fe400000000ff */
[----:B------:R-:W-:Y:S01]  /*55a60*/  LOP3.LUT R48, R47, R0, RZ, 0xfc, !PT ;  /* 0x000000002f307212 */ /* 0x000fe200078efcff */
[----:B------:R-:W-:Y:S01]  /*55a70*/  IMAD.WIDE.U32 R50, R50, 0x10000, RZ ;  /* 0x0001000032327825 */ /* 0x000fe200078e00ff */
[----:B------:R-:W-:-:S03]  /*55a80*/  PRMT R0, R37, 0x7771, RZ ;  /* 0x0000777125007816 */ /* 0x000fc600000000ff */
[----:B------:R-:W-:Y:S01]  /*55a90*/  IMAD.WIDE.U32 R42, R42, 0x1000000, RZ ;  /* 0x010000002a2a7825 */ /* 0x000fe200078e00ff */
[----:B------:R-:W-:-:S03]  /*55aa0*/  PRMT R47, R38, 0x7770, RZ ;  /* 0x00007770262f7816 */ /* 0x000fc600000000ff */
[----:B------:R-:W-:Y:S01]  /*55ab0*/  IMAD.SHL.U32 R45, R45, 0x1000000, RZ ;  /* 0x010000002d2d7824 */ /* 0x000fe200078e00ff */
[----:B------:R-:W-:Y:S01]  /*55ac0*/  LOP3.LUT R43, R43, R51, R41, 0xfe, !PT ;  /* 0x000000332b2b7212 */ /* 0x000fe200078efe29 */
[----:B------:R-:W-:Y:S01]  /*55ad0*/  IMAD.SHL.U32 R41, R0, 0x100, RZ ;  /* 0x0000010000297824 */ /* 0x000fe200078e00ff */
[C---:B------:R-:W-:Y:S02]  /*55ae0*/  PRMT R0, R39.reuse, 0x7771, RZ ;  /* 0x0000777127007816 */ /* 0x040fe400000000ff */
[----:B------:R-:W-:Y:S02]  /*55af0*/  PRMT R38, R39, 0x7770, RZ ;  /* 0x0000777027267816 */ /* 0x000fe400000000ff */
[----:B------:R-:W-:Y:S02]  /*55b00*/  LOP3.LUT R45, R45, R46, RZ, 0xfc, !PT ;  /* 0x0000002e2d2d7212 */ /* 0x000fe400078efcff */
[----:B------:R-:W-:Y:S01]  /*55b10*/  LOP3.LUT R51, R41, 0xff00, RZ, 0xc0, !PT ;  /* 0x0000ff0029337812 */ /* 0x000fe200078ec0ff */
[----:B------:R-:W-:Y:S01]  /*55b20*/  IMAD.SHL.U32 R41, R0, 0x100, RZ ;  /* 0x0000010000297824 */ /* 0x000fe200078e00ff */
[----:B------:R-:W-:-:S02]  /*55b30*/  LOP3.LUT R46, R43, 0xff, R38, 0xf8, !PT ;  /* 0x000000ff2b2e7812 */ /* 0x000fc400078ef826 */
[----:B------:R-:W-:Y:S02]  /*55b40*/  PRMT R0, R39, 0x7772, RZ ;  /* 0x0000777227007816 */ /* 0x000fe400000000ff */
[C---:B------:R-:W-:Y:S02]  /*55b50*/  PRMT R38, R37.reuse, 0x7772, RZ ;  /* 0x0000777225267816 */ /* 0x040fe400000000ff */
[----:B------:R-:W-:Y:S02]  /*55b60*/  LOP3.LUT R49, R40, 0xff, R47, 0xf8, !PT ;  /* 0x000000ff28317812 */ /* 0x000fe400078ef82f */
        /* <DEDUP_REMOVED lines=12> */
[----:B------:R-:W-:Y:S01]  /*55c30*/  PRMT R48, R34, 0x7773, RZ ;  /* 0x0000777322307816 */ /* 0x000fe200000000ff */
[----:B------:R3:W-:Y:S01]  /*55c40*/  STL.128 [R1+0x3470], R44 ;  /* 0x0034702c01007387 */ /* 0x0007e20000100c00 */
[----:B------:R-:W-:Y:S01]  /*55c50*/  IMAD.WIDE.U32 R40, R0, 0x100, RZ ;  /* 0x0000010000287825 */ /* 0x000fe200078e00ff */
[----:B------:R-:W-:-:S03]  /*55c60*/  PRMT R37, R37, 0x7773, RZ ;  /* 0x0000777325257816 */ /* 0x000fc600000000ff */
[----:B------:R-:W-:Y:S01]  /*55c70*/  IMAD.WIDE.U32 R42, R38, 0x10000, RZ ;  /* 0x00010000262a7825 */ /* 0x000fe200078e00ff */
[----:B------:R-:W-:Y:S02]  /*55c80*/  PRMT R0, R35, 0x7770, RZ ;  /* 0x0000777023007816 */ /* 0x000fe400000000ff */
[----:B------:R-:W-:Y:S01]  /*55c90*/  PRMT R39, R39, 0x7773, RZ ;  /* 0x0000777327277816 */ /* 0x000fe200000000ff */
[----:B---3--:R-:W-:-:S05]  /*55ca0*/  IMAD.WIDE.U32 R44, R48, 0x1000000, RZ ;  /* 0x01000000302c7825 */ /* 0x008fca00078e00ff */
[----:B------:R-:W-:Y:S01]  /*55cb0*/  LOP3.LUT R41, R45, R43, R41, 0xfe, !PT ;  /* 0x0000002b2d297212 */ /* 0x000fe200078efe29 */
[----:B------:R-:W-:Y:S01]  /*55cc0*/  IMAD.SHL.U32 R38, R37, 0x1000000, RZ ;  /* 0x0100000025267824 */ /* 0x000fe200078e00ff */
[----:B------:R-:W-:Y:S02]  /*55cd0*/  PRMT R37, R33, 0x7771, RZ ;  /* 0x0000777121257816 */ /* 0x000fe400000000ff */
[----:B------:R-:W-:Y:S02]  /*55ce0*/  LOP3.LUT R41, R41, 0xff, R0, 0xf8, !PT ;  /* 0x000000ff29297812 */ /* 0x000fe400078ef800 */
[----:B------:R-:W-:Y:S01]  /*55cf0*/  PRMT R0, R35, 0x7771, RZ ;  /* 0x0000777123007816 */ /* 0x000fe200000000ff */
[----:B------:R-:W-:Y:S02]  /*55d00*/  IMAD.SHL.U32 R46, R39, 0x1000000, RZ ;  /* 0x01000000272e7824 */ /* 0x000fe400078e00ff */
[----:B------:R-:W-:Y:S02]  /*55d10*/  IMAD.SHL.U32 R37, R37, 0x100, RZ ;  /* 0x0000010025257824 */ /* 0x000fe400078e00ff */
[----:B------:R-:W-:Y:S01]  /*55d20*/  IMAD.SHL.U32 R0, R0, 0x100, RZ ;  /* 0x0000010000007824 */ /* 0x000fe200078e00ff */
[----:B------:R-:W-:-:S02]  /*55d30*/  LOP3.LUT R43, R38, R51, RZ, 0xfc, !PT ;  /* 0x00000033262b7212 */ /* 0x000fc400078efcff */
[----:B------:R-:W-:Y:S02]  /*55d40*/  LOP3.LUT R51, R46, R49, RZ, 0xfc, !PT ;  /* 0x000000312e337212 */ /* 0x000fe400078efcff */
[----:B------:R-:W-:Y:S02]  /*55d50*/  PRMT R39, R33, 0x7770, RZ ;  /* 0x0000777021277816 */ /* 0x000fe400000000ff */
[----:B------:R-:W-:Y:S02]  /*55d60*/  LOP3.LUT R46, R37, 0xff00, RZ, 0xc0, !PT ;  /* 0x0000ff00252e7812 */ /* 0x000fe400078ec0ff */
[----:B------:R-:W-:Y:S02]  /*55d70*/  PRMT R38, R33, 0x7772, RZ ;  /* 0x0000777221267816 */ /* 0x000fe400000000ff */
[----:B------:R-:W-:Y:S02]  /*55d80*/  LOP3.LUT R41, R41, 0xff00, R0, 0xf8, !PT ;  /* 0x0000ff0029297812 */ /* 0x000fe400078ef800 */
[----:B------:R-:W-:-:S02]  /*55d90*/  PRMT R0, R35, 0x7772, RZ ;  /* 0x0000777223007816 */ /* 0x000fc400000000ff */
[----:B------:R-:W-:Y:S01]  /*55da0*/  LOP3.LUT R46, R46, 0xff, R39, 0xf8, !PT ;  /* 0x000000ff2e2e7812 */ /* 0x000fe200078ef827 */
[----:B------:R-:W-:Y:S01]  /*55db0*/  IMAD.U32 R39, R38, 0x10000, RZ ;  /* 0x0001000026277824 */ /* 0x000fe200078e00ff */
[----:B------:R-:W-:Y:S01]  /*55dc0*/  PRMT R38, R33, 0x7773, RZ ;  /* 0x0000777321267816 */ /* 0x000fe200000000ff */
[----:B------:R-:W-:Y:S01]  /*55dd0*/  IMAD.U32 R0, R0, 0x10000, RZ ;  /* 0x0001000000007824 */ /* 0x000fe200078e00ff */
[----:B------:R-:W-:Y:S02]  /*55de0*/  PRMT R35, R35, 0x7773, RZ ;  /* 0x0000777323237816 */ /* 0x000fe400000000ff */
[----:B------:R-:W-:Y:S01]  /*55df0*/  PRMT R33, R34, 0x7770, RZ ;  /* 0x0000777022217816 */ /* 0x000fe200000000ff */
[----:B------:R-:W-:Y:S01]  /*55e00*/  IMAD.SHL.U32 R38, R38, 0x1000000, RZ ;  /* 0x0100000026267824 */ /* 0x000fe200078e00ff */
[----:B------:R-:W-:Y:S01]  /*55e10*/  LOP3.LUT R39, R46, 0xff0000, R39, 0xf8, !PT ;  /* 0x00ff00002e277812 */ /* 0x000fe200078ef827 */
[----:B------:R-:W-:Y:S01]  /*55e20*/  IMAD.SHL.U32 R35, R35, 0x1000000, RZ ;  /* 0x0100000023237824 */ /* 0x000fe200078e00ff */
[----:B------:R-:W-:-:S02]  /*55e30*/  LOP3.LUT R33, R40, 0xff, R33, 0xf8, !PT ;  /* 0x000000ff28217812 */ /* 0x000fc400078ef821 */
[----:B------:R-:W-:Y:S02]  /*55e40*/  LOP3.LUT R0, R41, 0xff0000, R0, 0xf8, !PT ;  /* 0x00ff000029007812 */ /* 0x000fe400078ef800 */
[----:B------:R-:W-:Y:S01]  /*55e50*/  LOP3.LUT R42, R44, R42, R33, 0xfe, !PT ;  /* 0x0000002a2c2a7212 */ /* 0x000fe200078efe21 */
[----:B------:R-:W-:Y:S01]  /*55e60*/  IMAD.MOV.U32 R44, RZ, RZ, R32 ;  /* 0x000000ffff2c7224 */ /* 0x000fe200078e0020 */
[----:B------:R-:W-:Y:S01]  /*55e70*/  LOP3.LUT R45, R38, R39, RZ, 0xfc, !PT ;  /* 0x00000027262d7212 */ /* 0x000fe200078efcff */
[----:B------:R-:W-:Y:S01]  /*55e80*/  IMAD.MOV.U32 R37, RZ, RZ, R43 ;  /* 0x000000ffff257224 */ /* 0x000fe200078e002b */
[----:B------:R-:W-:Y:S01]  /*55e90*/  LOP3.LUT R41, R35, R0, RZ, 0xfc, !PT ;  /* 0x0000000023297212 */ /* 0x000fe200078efcff */
[----:B------:R-:W-:Y:S01]  /*55ea0*/  IMAD.MOV.U32 R38, RZ, RZ, R50 ;  /* 0x000000ffff267224 */ /* 0x000fe200078e0032 */
[----:B------:R-:W-:Y:S01]  /*55eb0*/  PRMT R32, R30, 0x7771, RZ ;  /* 0x000077711e207816 */ /* 0x000fe200000000ff */
[----:B------:R-:W-:Y:S01]  /*55ec0*/  IMAD.MOV.U32 R39, RZ, RZ, R51 ;  /* 0x000000ffff277224 */ /* 0x000fe200078e0033 */
[----:B------:R-:W-:-:S02]  /*55ed0*/  PRMT R0, R29, 0x7771, RZ ;  /* 0x000077711d007816 */ /* 0x000fc400000000ff */
[C---:B------:R-:W-:Y:S02]  /*55ee0*/  PRMT R34, R30.reuse, 0x7772, RZ ;  /* 0x000077721e227816 */ /* 0x040fe400000000ff */
[----:B------:R-:W-:Y:S01]  /*55ef0*/  PRMT R40, R30, 0x7773, RZ ;  /* 0x000077731e287816 */ /* 0x000fe200000000ff */
[----:B------:R3:W-:Y:S01]  /*55f00*/  STL.128 [R1+0x3480], R36 ;  /* 0x0034802401007387 */ /* 0x0007e20000100c00 */
[----:B------:R-:W-:Y:S01]  /*55f10*/  IMAD.WIDE.U32 R32, R32, 0x100, RZ ;  /* 0x0000010020207825 */ /* 0x000fe200078e00ff */
[----:B------:R-:W-:-:S03]  /*55f20*/  PRMT R30, R30, 0x7770, RZ ;  /* 0x000077701e1e7816 */ /* 0x000fc600000000ff */
[----:B------:R-:W-:Y:S02]  /*55f30*/  IMAD.SHL.U32 R0, R0, 0x100, RZ ;  /* 0x0000010000007824 */ /* 0x000fe400078e00ff */
[----:B------:R-:W-:-:S04]  /*55f40*/  IMAD.WIDE.U32 R34, R34, 0x10000, RZ ;  /* 0x0001000022227825 */ /* 0x000fc800078e00ff */
[----:B---3--:R-:W-:Y:S01]  /*55f50*/  IMAD.WIDE.U32 R38, R40, 0x1000000, RZ ;  /* 0x0100000028267825 */ /* 0x008fe200078e00ff */
[----:B------:R-:W-:Y:S02]  /*55f60*/  LOP3.LUT R37, R32, 0xff, R30, 0xf8, !PT ;  /* 0x000000ff20257812 */ /* 0x000fe400078ef81e */
[----:B------:R-:W-:Y:S02]  /*55f70*/  LOP3.LUT R36, R0, 0xff00, RZ, 0xc0, !PT ;  /* 0x0000ff0000247812 */ /* 0x000fe400078ec0ff */
[----:B------:R-:W-:Y:S02]  /*55f80*/  LOP3.LUT R35, R39, R35, R33, 0xfe, !PT ;  /* 0x0000002327237212 */ /* 0x000fe400078efe21 */
[C---:B------:R-:W-:Y:S02]  /*55f90*/  PRMT R30, R31.reuse, 0x7770, RZ ;  /* 0x000077701f1e7816 */ /* 0x040fe400000000ff */
[----:B------:R-:W-:Y:S02]  /*55fa0*/  PRMT R0, R31, 0x7771, RZ ;  /* 0x000077711f007816 */ /* 0x000fe400000000ff */
[----:B------:R-:W-:-:S03]  /*55fb0*/  LOP3.LUT R30, R35, 0xff, R30, 0xf8, !PT ;  /* 0x000000ff231e7812 */ /* 0x000fc600078ef81e */
[----:B------:R-:W-:Y:S01]  /*55fc0*/  IMAD.SHL.U32 R35, R0, 0x100, RZ ;  /* 0x0000010000237824 */ /* 0x000fe200078e00ff */
[----:B------:R-:W-:Y:S02]  /*55fd0*/  PRMT R0, R31, 0x7772, RZ ;  /* 0x000077721f007816 */ /* 0x000fe400000000ff */
[C---:B------:R-:W-:Y:S02]  /*55fe0*/  PRMT R32, R29.reuse, 0x7772, RZ ;  /* 0x000077721d207816 */ /* 0x040fe400000000ff */
        /* <DEDUP_REMOVED lines=10> */
[----:B------:R-:W-:Y:S02]  /*56090*/  PRMT R30, R26, 0x7771, RZ ;  /* 0x000077711a1e7816 */ /* 0x000fe400000000ff */
[----:B------:R-:W-:Y:S02]  /*560a0*/  LOP3.LUT R32, R33, 0xff0000, R32, 0xf8, !PT ;  /* 0x00ff000021207812 */ /* 0x000fe400078ef820 */
[----:B------:R-:W-:Y:S02]  /*560b0*/  LOP3.LUT R34, R38, R34, R37, 0xfe, !PT ;  /* 0x0000002226227212 */ /* 0x000fe400078efe25 */
[----:B------:R-:W-:Y:S01]  /*560c0*/  LOP3.LUT R35, R31, R0, RZ, 0xfc, !PT ;  /* 0x000000001f237212 */ /* 0x000fe200078efcff */
[----:B------:R-:W-:Y:S01]  /*560d0*/  IMAD.WIDE.U32 R30, R30, 0x100, RZ ;  /* 0x000001001e1e7825 */ /* 0x000fe200078e00ff */
[----:B------:R-:W-:-:S02]  /*560e0*/  LOP3.LUT R33, R29, R32, RZ, 0xfc, !PT ;  /* 0x000000201d217212 */ /* 0x000fc400078efcff */
[C---:B------:R-:W-:Y:S01]  /*560f0*/  PRMT R36, R26.reuse, 0x7772, RZ ;  /* 0x000077721a247816 */ /* 0x040fe200000000ff */
[----:B------:R-:W-:Y:S01]  /*56100*/  IMAD.MOV.U32 R32, RZ, RZ, R28 ;  /* 0x000000ffff207224 */ /* 0x000fe200078e001c */
[C---:B------:R-:W-:Y:S02]  /*56110*/  PRMT R38, R26.reuse, 0x7773, RZ ;  /* 0x000077731a267816 */ /* 0x040fe400000000ff */
[----:B------:R-:W-:Y:S02]  /*56120*/  PRMT R0, R26, 0x7770, RZ ;  /* 0x000077701a007816 */ /* 0x000fe400000000ff */
[----:B------:R-:W-:Y:S01]  /*56130*/  PRMT R28, R25, 0x7771, RZ ;  /* 0x00007771191c7816 */ /* 0x000fe200000000ff */
[----:B------:R-:W-:Y:S01]  /*56140*/  IMAD.WIDE.U32 R36, R36, 0x10000, RZ ;  /* 0x0001000024247825 */ /* 0x000fe200078e00ff */
[----:B------:R-:W-:Y:S02]  /*56150*/  LOP3.LUT R30, R30, 0xff, R0, 0xf8, !PT ;  /* 0x000000ff1e1e7812 */ /* 0x000fe400078ef800 */
[C---:B------:R-:W-:Y:S01]  /*56160*/  PRMT R0, R27.reuse, 0x7771, RZ ;  /* 0x000077711b007816 */ /* 0x040fe200000000ff */
[----:B------:R-:W-:Y:S01]  /*56170*/  IMAD.WIDE.U32 R38, R38, 0x1000000, RZ ;  /* 0x0100000026267825 */ /* 0x000fe200078e00ff */
[----:B------:R3:W-:Y:S03]  /*56180*/  STL.128 [R1+0x34a0], R32 ;  /* 0x0034a02001007387 */ /* 0x0007e60000100c00 */
[----:B------:R-:W-:Y:S01]  /*56190*/  IMAD.SHL.U32 R28, R28, 0x100, RZ ;  /* 0x000001001c1c7824 */ /* 0x000fe200078e00ff */
[----:B------:R-:W-:-:S02]  /*561a0*/  PRMT R26, R27, 0x7770, RZ ;  /* 0x000077701b1a7816 */ /* 0x000fc400000000ff */
[----:B------:R-:W-:Y:S02]  /*561b0*/  LOP3.LUT R29, R39, R37, R31, 0xfe, !PT ;  /* 0x00000025271d7212 */ /* 0x000fe400078efe1f */
[----:B------:R-:W-:Y:S02]  /*561c0*/  LOP3.LUT R31, R28, 0xff00, RZ, 0xc0, !PT ;  /* 0x0000ff001c1f7812 */ /* 0x000fe400078ec0ff */
[----:B------:R-:W-:Y:S02]  /*561d0*/  PRMT R28, R25, 0x7772, RZ ;  /* 0x00007772191c7816 */ /* 0x000fe400000000ff */
[----:B------:R-:W-:Y:S01]  /*561e0*/  LOP3.LUT R29, R29, 0xff, R26, 0xf8, !PT ;  /* 0x000000ff1d1d7812 */ /* 0x000fe200078ef81a */
[----:B---3--:R-:W-:Y:S01]  /*561f0*/  IMAD.SHL.U32 R32, R0, 0x100, RZ ;  /* 0x0000010000207824 */ /* 0x008fe200078e00ff */
[----:B------:R-:W-:Y:S02]  /*56200*/  PRMT R0, R27, 0x7772, RZ ;  /* 0x000077721b007816 */ /* 0x000fe400000000ff */
[C---:B------:R-:W-:Y:S01]  /*56210*/  PRMT R26, R25.reuse, 0x7770, RZ ;  /* 0x00007770191a7816 */ /* 0x040fe200000000ff */
[----:B------:R-:W-:Y:S01]  /*56220*/  IMAD.U32 R28, R28, 0x10000, RZ ;  /* 0x000100001c1c7824 */ /* 0x000fe200078e00ff */
[----:B------:R-:W-:Y:S01]  /*56230*/  PRMT R25, R25, 0x7773, RZ ;  /* 0x0000777319197816 */ /* 0x000fe200000000ff */
[----:B------:R-:W-:Y:S01]  /*56240*/  IMAD.U32 R0, R0, 0x10000, RZ ;  /* 0x0001000000007824 */ /* 0x000fe200078e00ff */
[----:B------:R-:W-:-:S02]  /*56250*/  LOP3.LUT R29, R29, 0xff00, R32, 0xf8, !PT ;  /* 0x0000ff001d1d7812 */ /* 0x000fc400078ef820 */
[----:B------:R-:W-:Y:S02]  /*56260*/  PRMT R27, R27, 0x7773, RZ ;  /* 0x000077731b1b7816 */ /* 0x000fe400000000ff */
[----:B------:R-:W-:Y:S01]  /*56270*/  LOP3.LUT R31, R31, 0xff, R26, 0xf8, !PT ;  /* 0x000000ff1f1f7812 */ /* 0x000fe200078ef81a */
[----:B------:R-:W-:Y:S01]  /*56280*/  IMAD.SHL.U32 R25, R25, 0x1000000, RZ ;  /* 0x0100000019197824 */ /* 0x000fe200078e00ff */
[----:B------:R-:W-:Y:S01]  /*56290*/  LOP3.LUT R33, R29, 0xff0000, R0, 0xf8, !PT ;  /* 0x00ff00001d217812 */ /* 0x000fe200078ef800 */
[----:B------:R-:W-:Y:S01]  /*562a0*/  IMAD.SHL.U32 R0, R27, 0x1000000, RZ ;  /* 0x010000001b007824 */ /* 0x000fe200078e00ff */
[----:B------:R-:W-:Y:S02]  /*562b0*/  LOP3.LUT R32, R31, 0xff0000, R28, 0xf8, !PT ;  /* 0x00ff00001f207812 */ /* 0x000fe400078ef81c */
[----:B------:R-:W-:Y:S02]  /*562c0*/  LOP3.LUT R37, R38, R36, R30, 0xfe, !PT ;  /* 0x0000002426257212 */ /* 0x000fe400078efe1e */
[----:B------:R-:W-:-:S02]  /*562d0*/  PRMT R26, R18, 0x7771, RZ ;  /* 0x00007771121a7816 */ /* 0x000fc400000000ff */
[C---:B------:R-:W-:Y:S02]  /*562e0*/  PRMT R28, R18.reuse, 0x7772, RZ ;  /* 0x00007772121c7816 */ /* 0x040fe400000000ff */
[----:B------:R-:W-:Y:S02]  /*562f0*/  PRMT R30, R18, 0x7773, RZ ;  /* 0x00007773121e7816 */ /* 0x000fe400000000ff */
[----:B------:R-:W-:Y:S02]  /*56300*/  LOP3.LUT R25, R25, R32, RZ, 0xfc, !PT ;  /* 0x0000002019197212 */ /* 0x000fe400078efcff */
[----:B------:R-:W-:Y:S01]  /*56310*/  LOP3.LUT R32, R0, R33, RZ, 0xfc, !PT ;  /* 0x0000002100207212 */ /* 0x000fe200078efcff */
[----:B------:R-:W-:Y:S01]  /*56320*/  IMAD.WIDE.U32 R26, R26, 0x100, RZ ;  /* 0x000001001a1a7825 */ /* 0x000fe200078e00ff */
[----:B------:R-:W-:Y:S02]  /*56330*/  PRMT R33, R18, 0x7770, RZ ;  /* 0x0000777012217816 */ /* 0x000fe400000000ff */
[----:B------:R-:W-:Y:S01]  /*56340*/  PRMT R18, R17, 0x7771, RZ ;  /* 0x0000777111127816 */ /* 0x000fe200000000ff */
[----:B------:R-:W-:-:S04]  /*56350*/  IMAD.WIDE.U32 R28, R28, 0x10000, RZ ;  /* 0x000100001c1c7825 */ /* 0x000fc800078e00ff */
[----:B------:R-:W-:Y:S01]  /*56360*/  IMAD.WIDE.U32 R30, R30, 0x1000000, RZ ;  /* 0x010000001e1e7825 */ /* 0x000fe200078e00ff */
[----:B------:R-:W-:-:S03]  /*56370*/  PRMT R0, R19, 0x7770, RZ ;  /* 0x0000777013007816 */ /* 0x000fc600000000ff */
[----:B------:R-:W-:Y:S01]  /*56380*/  IMAD.SHL.U32 R18, R18, 0x100, RZ ;  /* 0x0000010012127824 */ /* 0x000fe200078e00ff */
[----:B------:R-:W-:Y:S02]  /*56390*/  LOP3.LUT R27, R31, R29, R27, 0xfe, !PT ;  /* 0x0000001d1f1b7212 */ /* 0x000fe400078efe1b */
[----:B------:R-:W-:Y:S02]  /*563a0*/  LOP3.LUT R33, R26, 0xff, R33, 0xf8, !PT ;  /* 0x000000ff1a217812 */ /* 0x000fe400078ef821 */
[----:B------:R-:W-:Y:S02]  /*563b0*/  LOP3.LUT R27, R27, 0xff, R0, 0xf8, !PT ;  /* 0x000000ff1b1b7812 */ /* 0x000fe400078ef800 */
[----:B------:R-:W-:Y:S02]  /*563c0*/  PRMT R26, R17, 0x7770, RZ ;  /* 0x00007770111a7816 */ /* 0x000fe400000000ff */
[----:B------:R-:W-:Y:S02]  /*563d0*/  LOP3.LUT R29, R18, 0xff00, RZ, 0xc0, !PT ;  /* 0x0000ff00121d7812 */ /* 0x000fe400078ec0ff */
[----:B------:R-:W-:-:S02]  /*563e0*/  PRMT R0, R19, 0x7771, RZ ;  /* 0x0000777113007816 */ /* 0x000fc400000000ff */
[----:B------:R-:W-:Y:S02]  /*563f0*/  PRMT R18, R17, 0x7772, RZ ;  /* 0x0000777211127816 */ /* 0x000fe400000000ff */
[----:B------:R-:W-:Y:S01]  /*56400*/  LOP3.LUT R29, R29, 0xff, R26, 0xf8, !PT ;  /* 0x000000ff1d1d7812 */ /* 0x000fe200078ef81a */
[----:B------:R-:W-:Y:S01]  /*56410*/  IMAD.SHL.U32 R26, R0, 0x100, RZ ;  /* 0x00000100001a7824 */ /* 0x000fe200078e00ff */
[----:B------:R-:W-:Y:S01]  /*56420*/  PRMT R0, R19, 0x7772, RZ ;  /* 0x0000777213007816 */ /* 0x000fe200000000ff */
[----:B------:R-:W-:Y:S02]  /*56430*/  IMAD.MOV.U32 R58, RZ, RZ, R54 ;  /* 0x000000ffff3a7224 */ /* 0x000fe400078e0036 */
[----:B------:R-:W-:Y:S02]  /*56440*/  IMAD.MOV.U32 R46, RZ, RZ, R42 ;  /* 0x000000ffff2e7224 */ /* 0x000fe400078e002a */
[----:B------:R-:W-:Y:S01]  /*56450*/  IMAD.MOV.U32 R47, RZ, RZ, R41 ;  /* 0x000000ffff2f7224 */ /* 0x000fe200078e0029 */
[----:B------:R-:W-:Y:S01]  /*56460*/  PRMT R17, R17, 0x7773, RZ ;  /* 0x0000777311117816 */ /* 0x000fe200000000ff */
[----:B------:R-:W-:Y:S01]  /*56470*/  IMAD.U32 R18, R18, 0x10000, RZ ;  /* 0x0001000012127824 */ /* 0x000fe200078e00ff */
[----:B------:R-:W-:Y:S01]  /*56480*/  PRMT R19, R19, 0x7773, RZ ;  /* 0x0000777313137816 */ /* 0x000fe200000000ff */
[----:B------:R-:W-:Y:S01]  /*56490*/  STL.128 [R1+0x3460], R56 ;  /* 0x0034603801007387 */ /* 0x000fe20000100c00 */
[----:B------:R-:W-:Y:S01]  /*564a0*/  IMAD.U32 R0, R0, 0x10000, RZ ;  /* 0x0001000000007824 */ /* 0x000fe200078e00ff */
[----:B------:R-:W-:-:S02]  /*564b0*/  LOP3.LUT R27, R27, 0xff00, R26, 0xf8, !PT ;  /* 0x0000ff001b1b7812 */ /* 0x000fc400078ef81a */
[----:B------:R-:W-:Y:S01]  /*564c0*/  STL.128 [R1+0x3490], R44 ;  /* 0x0034902c01007387 */ /* 0x000fe20000100c00 */
[----:B------:R-:W-:Y:S01]  /*564d0*/  IMAD.SHL.U32 R17, R17, 0x1000000, RZ ;  /* 0x0100000011117824 */ /* 0x000fe200078e00ff */
[----:B------:R-:W-:Y:S01]  /*564e0*/  LOP3.LUT R26, R29, 0xff0000, R18, 0xf8, !PT ;  /* 0x00ff00001d1a7812 */ /* 0x000fe200078ef812 */
[----:B------:R-:W-:Y:S01]  /*564f0*/  IMAD.SHL.U32 R19, R19, 0x1000000, RZ ;  /* 0x0100000013137824 */ /* 0x000fe200078e00ff */
[----:B------:R-:W-:Y:S01]  /*56500*/  LOP3.LUT R0, R27, 0xff0000, R0, 0xf8, !PT ;  /* 0x00ff00001b007812 */ /* 0x000fe200078ef800 */
[----:B------:R-:W-:Y:S01]  /*56510*/  IMAD.MOV.U32 R27, RZ, RZ, R32 ;  /* 0x000000ffff1b7224 */ /* 0x000fe200078e0020 */
[----:B------:R-:W-:Y:S01]  /*56520*/  LOP3.LUT R17, R17, R26, RZ, 0xfc, !PT ;  /* 0x0000001a11117212 */ /* 0x000fe200078efcff */
[----:B------:R-:W-:Y:S01]  /*56530*/  IMAD.MOV.U32 R26, RZ, RZ, R37 ;  /* 0x000000ffff1a7224 */ /* 0x000fe200078e0025 */
[----:B------:R-:W-:Y:S02]  /*56540*/  LOP3.LUT R18, R30, R28, R33, 0xfe, !PT ;  /* 0x0000001c1e127212 */ /* 0x000fe400078efe21 */
[----:B------:R-:W-:Y:S01]  /*56550*/  LOP3.LUT R19, R19, R0, RZ, 0xfc, !PT ;  /* 0x0000000013137212 */ /* 0x000fe200078efcff */
[----:B------:R-:W-:Y:S01]  /*56560*/  ULOP3.LUT UR5, URZ, UR5, URZ, 0x33, !UPT ;  /* 0x00000005ff057292 */ /* 0x000fe2000f8e33ff */
[----:B------:R3:W-:Y:S01]  /*56570*/  STL.128 [R1+0x34b0], R24 ;  /* 0x0034b01801007387 */ /* 0x0007e20000100c00 */
[----:B------:R-:W-:Y:S01]  /*56580*/  ULOP3.LUT UR4, URZ, UR4, URZ, 0x33, !UPT ;  /* 0x00000004ff047292 */ /* 0x000fe2000f8e33ff */
[----:B------:R-:W-:Y:S01]  /*56590*/  LOP3.LUT R61, R3, UR31, RZ, 0x3c, !PT ;  /* 0x0000001f033d7c12 */ /* 0x000fe2000f8e3cff */
[----:B0-----:R-:W-:-:S02]  /*565a0*/  IMAD.U32 R0, RZ, RZ, UR18 ;  /* 0x00000012ff007e24 */ /* 0x001fc4000f8e00ff */
[----:B-1----:R-:W-:Y:S02]  /*565b0*/  IMAD.U32 R3, RZ, RZ, UR20 ;  /* 0x00000014ff037e24 */ /* 0x002fe4000f8e00ff */
[----:B------:R-:W-:Y:S02]  /*565c0*/  IMAD.U32 R40, RZ, RZ, UR21 ;  /* 0x00000015ff287e24 */ /* 0x000fe4000f8e00ff */
[----:B------:R-:W-:Y:S02]  /*565d0*/  IMAD.U32 R41, RZ, RZ, UR22 ;  /* 0x00000016ff297e24 */ /* 0x000fe4000f8e00ff */
[----:B---3--:R-:W-:Y:S02]  /*565e0*/  IMAD.MOV.U32 R24, RZ, RZ, R16 ;  /* 0x000000ffff187224 */ /* 0x008fe400078e0010 */
[----:B------:R-:W-:Y:S02]  /*565f0*/  IMAD.MOV.U32 R25, RZ, RZ, R17 ;  /* 0x000000ffff197224 */ /* 0x000fe400078e0011 */
[----:B------:R-:W-:-:S02]  /*56600*/  IMAD.MOV.U32 R26, RZ, RZ, R18 ;  /* 0x000000ffff1a7224 */ /* 0x000fc400078e0012 */
[----:B------:R-:W-:Y:S01]  /*56610*/  IMAD.MOV.U32 R27, RZ, RZ, R19 ;  /* 0x000000ffff1b7224 */ /* 0x000fe200078e0013 */
[----:B------:R-:W-:Y:S01]  /*56620*/  LOP3.LUT R17, R2, UR30, RZ, 0x3c, !PT ;  /* 0x0000001e02117c12 */ /* 0x000fe2000f8e3cff */
[----:B------:R-:W-:Y:S02]  /*56630*/  IMAD.U32 R2, RZ, RZ, UR19 ;  /* 0x00000013ff027e24 */ /* 0x000fe4000f8e00ff */
[----:B------:R-:W-:Y:S01]  /*56640*/  IMAD.U32 R42, RZ, RZ, UR23 ;  /* 0x00000017ff2a7e24 */ /* 0x000fe2000f8e00ff */
[----:B------:R0:W-:Y:S01]  /*56650*/  STL.128 [R1+0x34c0], R24 ;  /* 0x0034c01801007387 */ /* 0x0001e20000100c00 */
        /* <DEDUP_REMOVED lines=18> */
[----:B------:R-:W-:Y:S02]  /*56780*/  IMAD.MOV.U32 R97, RZ, RZ, R22 ;  /* 0x000000ffff617224 */ /* 0x000fe400078e0016 */
[----:B------:R-:W-:Y:S02]  /*56790*/  IMAD.MOV.U32 R95, RZ, RZ, R23 ;  /* 0x000000ffff5f7224 */ /* 0x000fe400078e0017 */
[----:B------:R-:W-:-:S02]  /*567a0*/  IMAD.MOV.U32 R87, RZ, RZ, R20 ;  /* 0x000000ffff577224 */ /* 0x000fc400078e0014 */
[----:B------:R-:W-:Y:S02]  /*567b0*/  IMAD.MOV.U32 R79, RZ, RZ, R21 ;  /* 0x000000ffff4f7224 */ /* 0x000fe400078e0015 */
[----:B--2---:R-:W-:Y:S02]  /*567c0*/  IMAD.MOV.U32 R89, RZ, RZ, R6 ;  /* 0x000000ffff597224 */ /* 0x004fe400078e0006 */
[----:B------:R-:W-:Y:S02]  /*567d0*/  IMAD.MOV.U32 R75, RZ, RZ, R7 ;  /* 0x000000ffff4b7224 */ /* 0x000fe400078e0007 */
[----:B------:R-:W-:Y:S02]  /*567e0*/  IMAD.MOV.U32 R93, RZ, RZ, R4 ;  /* 0x000000ffff5d7224 */ /* 0x000fe400078e0004 */
[----:B------:R-:W-:Y:S02]  /*567f0*/  IMAD.MOV.U32 R91, RZ, RZ, R5 ;  /* 0x000000ffff5b7224 */ /* 0x000fe400078e0005 */
[----:B------:R-:W-:-:S02]  /*56800*/  IMAD.MOV.U32 R28, RZ, RZ, R14 ;  /* 0x000000ffff1c7224 */ /* 0x000fc400078e000e */
[----:B------:R-:W-:Y:S02]  /*56810*/  IMAD.MOV.U32 R29, RZ, RZ, R15 ;  /* 0x000000ffff1d7224 */ /* 0x000fe400078e000f */
[----:B------:R-:W-:Y:S02]  /*56820*/  IMAD.MOV.U32 R52, RZ, RZ, R12 ;  /* 0x000000ffff347224 */ /* 0x000fe400078e000c */
[----:B------:R-:W-:Y:S02]  /*56830*/  IMAD.MOV.U32 R53, RZ, RZ, R13 ;  /* 0x000000ffff357224 */ /* 0x000fe400078e000d */
[----:B0-----:R-:W-:Y:S02]  /*56840*/  IMAD.MOV.U32 R24, RZ, RZ, R10 ;  /* 0x000000ffff187224 */ /* 0x001fe400078e000a */
[----:B------:R-:W-:Y:S02]  /*56850*/  IMAD.MOV.U32 R25, RZ, RZ, R11 ;  /* 0x000000ffff197224 */ /* 0x000fe400078e000b */
[----:B------:R-:W-:-:S02]  /*56860*/  IMAD.MOV.U32 R26, RZ, RZ, R8 ;  /* 0x000000ffff1a7224 */ /* 0x000fc400078e0008 */
[----:B------:R-:W-:Y:S02]  /*56870*/  IMAD.MOV.U32 R27, RZ, RZ, R9 ;  /* 0x000000ffff1b7224 */ /* 0x000fe400078e0009 */
[----:B------:R-:W-:Y:S02]  /*56880*/  IMAD.U32 R86, RZ, RZ, UR5 ;  /* 0x00000005ff567e24 */ /* 0x000fe4000f8e00ff */
[----:B------:R-:W-:Y:S01]  /*56890*/  IMAD.U32 R99, RZ, RZ, UR5 ;  /* 0x00000005ff637e24 */ /* 0x000fe2000f8e00ff */
[----:B------:R-:W-:Y:S01]  /*568a0*/  UMOV UR15, 0x47 ;  /* 0x00000047000f7882 */ /* 0x000fe20000000000 */
[----:B------:R-:W-:Y:S02]  /*568b0*/  IMAD.U32 R85, RZ, RZ, UR4 ;  /* 0x00000004ff557e24 */ /* 0x000fe4000f8e00ff */
[----:B------:R-:W-:Y:S01]  /*568c0*/  IMAD.U32 R101, RZ, RZ, UR4 ;  /* 0x00000004ff657e24 */ /* 0x000fe2000f8e00ff */
[----:B------:R-:W-:-:S06]  /*568d0*/  UMOV UR4, URZ ;  /* 0x000000ff00047c82 */ /* 0x000fcc0008000000 */
.L_x_290:
[----:B------:R-:W0:Y:S01]  /*568e0*/  LDCU.U8 UR5, c[0x3][UR15+-0x7] ;  /* 0x00ffff200f0577ac */ /* 0x000e220008000000 */
[----:B------:R-:W1:Y:S01]  /*568f0*/  LDCU.U8 UR12, c[0x3][UR15+-0x5] ;  /* 0x00ffff600f0c77ac */ /* 0x000e620008000000 */
[----:B------:R-:W2:Y:S01]  /*56900*/  LDCU.U8 UR6, c[0x3][UR15+-0x6] ;  /* 0x00ffff400f0677ac */ /* 0x000ea20008000000 */
[----:B0-----:R-:W-:Y:S02]  /*56910*/  ULEA UR5, UR5, UR7, 0x3 ;  /* 0x0000000705057291 */ /* 0x001fe4000f8e18ff */
[----:B-1----:R-:W-:-:S07]  /*56920*/  ULEA UR12, UR12, UR7, 0x3 ;  /* 0x000000070c0c7291 */ /* 0x002fce000f8e18ff */
[----:B------:R-:W3:Y:S01]  /*56930*/  LDL.64 R58, [UR5] ;  /* 0x00000005ff3a7983 */ /* 0x000ee20008100a00 */
[----:B------:R-:W0:Y:S03]  /*56940*/  LDCU.U8 UR13, c[0x3][UR15+-0x3] ;  /* 0x00ffffa00f0d77ac */ /* 0x000e260008000000 */
[----:B------:R-:W4:Y:S01]  /*56950*/  LDL.64 R62, [UR12] ;  /* 0x0000000cff3e7983 */ /* 0x000f220008100a00 */
[----:B------:R-:W1:Y:S01]  /*56960*/  LDCU.U8 UR14, c[0x3][UR15+-0x1] ;  /* 0x00ffffe00f0e77ac */ /* 0x000e620008000000 */
[----:B------:R-:W5:Y:S01]  /*56970*/  LDCU.U8 UR5, c[0x3][UR15+-0x4] ;  /* 0x00ffff800f0577ac */ /* 0x000f620008000000 */
[----:B--2---:R-:W-:Y:S02]  /*56980*/  ULEA UR6, UR6, UR7, 0x3 ;  /* 0x0000000706067291 */ /* 0x004fe4000f8e18ff */
[----:B0-----:R-:W-:-:S07]  /*56990*/  ULEA UR13, UR13, UR7, 0x3 ;  /* 0x000000070d0d7291 */ /* 0x001fce000f8e18ff */
[----:B------:R-:W2:Y:S01]  /*569a0*/  LDL.64 R64, [UR6] ;  /* 0x00000006ff407983 */ /* 0x000ea20008100a00 */
[----:B-1----:R-:W-:Y:S02]  /*569b0*/  ULEA UR14, UR14, UR7, 0x3 ;  /* 0x000000070e0e7291 */ /* 0x002fe4000f8e18ff */
[----:B-----5:R-:W-:Y:S01]  /*569c0*/  ULEA UR5, UR5, UR7, 0x3 ;  /* 0x0000000705057291 */ /* 0x020fe2000f8e18ff */
[----:B------:R-:W5:Y:S01]  /*569d0*/  LDL.64 R66, [UR13] ;  /* 0x0000000dff427983 */ /* 0x000f620008100a00 */
[----:B------:R-:W0:Y:S05]  /*569e0*/  LDCU.U8 UR6, c[0x3][UR15+-0x2] ;  /* 0x00ffffc00f0677ac */ /* 0x000e2a0008000000 */
[----:B------:R-:W5:Y:S04]  /*569f0*/  LDL.64 R54, [UR14] ;  /* 0x0000000eff367983 */ /* 0x000f680008100a00 */
[----:B------:R-:W5:Y:S01]  /*56a00*/  LDL.64 R56, [UR5] ;  /* 0x00000005ff387983 */ /* 0x000f620008100a00 */
[----:B------:R-:W1:Y:S01]  /*56a10*/  LDCU.U8 UR5, c[0x3][UR15] ;  /* 0x00c000000f0577ac */ /* 0x000e620008000000 */
[----:B------:R-:W1:Y:S01]  /*56a20*/  LDCU.U8 UR12, c[0x3][UR15+0x1] ;  /* 0x00c000200f0c77ac */ /* 0x000e620008000000 */
[----:B0-----:R-:W-:-:S02]  /*56a30*/  ULEA UR6, UR6, UR7, 0x3 ;  /* 0x0000000706067291 */ /* 0x001fc4000f8e18ff */
[----:B-1----:R-:W-:-:S07]  /*56a40*/  ULEA UR5, UR5, UR7, 0x3 ;  /* 0x0000000705057291 */ /* 0x002fce000f8e18ff */
[----:B------:R-:W5:Y:S01]  /*56a50*/  LDL.64 R38, [UR6] ;  /* 0x00000006ff267983 */ /* 0x000f620008100a00 */
[----:B------:R-:W-:-:S03]  /*56a60*/  ULEA UR12, UR12, UR7, 0x3 ;  /* 0x000000070c0c7291 */ /* 0x000fc6000f8e18ff */
[----:B------:R-:W5:Y:S01]  /*56a70*/  LDL.64 R50, [UR5] ;  /* 0x00000005ff327983 */ /* 0x000f620008100a00 */
[----:B------:R-:W0:Y:S05]  /*56a80*/  LDCU.U8 UR6, c[0x3][UR15+0x3] ;  /* 0x00c000600f0677ac */ /* 0x000e2a0008000000 */
[----:B------:R-:W5:Y:S01]  /*56a90*/  LDL.64 R34, [UR12] ;  /* 0x0000000cff227983 */ /* 0x000f620008100a00 */
[----:B------:R-:W1:Y:S01]  /*56aa0*/  LDCU.U8 UR13, c[0x3][UR15+0x5] ;  /* 0x00c000a00f0d77ac */ /* 0x000e620008000000 */
[----:B------:R-:W1:Y:S01]  /*56ab0*/  LDCU.U8 UR14, c[0x3][UR15+0x7] ;  /* 0x00c000e00f0e77ac */ /* 0x000e620008000000 */
[----:B------:R-:W1:Y:S01]  /*56ac0*/  LDCU.U8 UR5, c[0x3][UR15+0x2] ;  /* 0x00c000400f0577ac */ /* 0x000e620008000000 */
[----:B0-----:R-:W-:-:S02]  /*56ad0*/  ULEA UR6, UR6, UR7, 0x3 ;  /* 0x0000000706067291 */ /* 0x001fc4000f8e18ff */
[----:B-1----:R-:W-:Y:S02]  /*56ae0*/  ULEA UR13, UR13, UR7, 0x3 ;  /* 0x000000070d0d7291 */ /* 0x002fe4000f8e18ff */
[----:B------:R-:W-:-:S05]  /*56af0*/  ULEA UR14, UR14, UR7, 0x3 ;  /* 0x000000070e0e7291 */ /* 0x000fca000f8e18ff */
[----:B------:R-:W5:Y:S01]  /*56b00*/  LDL.64 R30, [UR6] ;  /* 0x00000006ff1e7983 */ /* 0x000f620008100a00 */
[----:B------:R-:W-:-:S03]  /*56b10*/  ULEA UR5, UR5, UR7, 0x3 ;  /* 0x0000000705057291 */ /* 0x000fc6000f8e18ff */
[----:B------:R-:W5:Y:S01]  /*56b20*/  LDL.64 R48, [UR13] ;  /* 0x0000000dff307983 */ /* 0x000f620008100a00 */
[----:B------:R-:W0:Y:S03]  /*56b30*/  LDCU.U8 UR6, c[0x3][UR15+0x4] ;  /* 0x00c000800f0677ac */ /* 0x000e260008000000 */
        /* <DEDUP_REMOVED lines=8> */
[----:B------:R-:W5:Y:S06]  /*56bc0*/  LDL.64 R18, [UR12] ;  /* 0x0000000cff127983 */ /* 0x000f6c0008100a00 */
[----:B------:R-:W5:Y:S01]  /*56bd0*/  LDL.64 R36, [UR5] ;  /* 0x00000005ff247983 */ /* 0x000f620008100a00 */
[----:B------:R-:W-:Y:S01]  /*56be0*/  UIADD3 UR4, UPT, UPT, UR4, 0x1, URZ ;  /* 0x0000000104047890 */ /* 0x000fe2000fffe0ff */
        /* <DEDUP_REMOVED lines=16> */
[----:B--2---:R-:W-:Y:S02]  /*56cf0*/  IADD3 R63, P0, P1, R60, R53, R64 ;  /* 0x000000353c3f7210 */ /* 0x004fe4000791e040 */
[----:B------:R-:W-:Y:S02]  /*56d00*/  LOP3.LUT R60, R28, R95, RZ, 0x3c, !PT ;  /* 0x0000005f1c3c7212 */ /* 0x000fe400078e3cff */
[----:B------:R-:W-:Y:S02]  /*56d10*/  LOP3.LUT R17, R29, R79, RZ, 0x3c, !PT ;  /* 0x0000004f1d117212 */ /* 0x000fe400078e3cff */
[----:B------:R-:W-:Y:S02]  /*56d20*/  IADD3.X R65, PT, PT, R87, R58, R65, P0, P1 ;  /* 0x0000003a57417210 */ /* 0x000fe400007e2441 */
[----:B-----5:R-:W-:-:S02]  /*56d30*/  IADD3 R70, P0, P1, R26, R93, R66 ;  /* 0x0000005d1a467210 */ /* 0x020fc4000791e042 */
[----:B------:R-:W-:Y:S02]  /*56d40*/  SHF.L.W.U32.HI R87, R17, 0x8, R60 ;  /* 0x0000000811577819 */ /* 0x000fe40000010e3c */
[----:B------:R-:W-:Y:S02]  /*56d50*/  SHF.L.W.U32.HI R60, R60, 0x8, R17 ;  /* 0x000000083c3c7819 */ /* 0x000fe40000010e11 */
[----:B------:R-:W-:Y:S02]  /*56d60*/  IADD3 R68, P2, P3, R24, R89, R54 ;  /* 0x0000005918447210 */ /* 0x000fe40007b5e036 */
[----:B------:R-:W-:Y:S02]  /*56d70*/  IADD3.X R76, PT, PT, R27, R91, R67, P0, P1 ;  /* 0x0000005b1b4c7210 */ /* 0x000fe400007e2443 */
[----:B------:R-:W-:Y:S02]  /*56d80*/  IADD3 R29, P0, P1, R97, R60, R56 ;  /* 0x0000003c611d7210 */ /* 0x000fe4000791e038 */
[----:B------:R-:W-:-:S02]  /*56d90*/  IADD3.X R66, PT, PT, R25, R75, R55, P2, P3 ;  /* 0x0000004b19427210 */ /* 0x000fc400017e6437 */
[----:B------:R-:W-:Y:S02]  /*56da0*/  LOP3.LUT R74, R99, R76, RZ, 0x3c, !PT ;  /* 0x0000004c634a7212 */ /* 0x000fe400078e3cff */
[----:B------:R-:W-:Y:S02]  /*56db0*/  LOP3.LUT R17, R88, R63, RZ, 0x3c, !PT ;  /* 0x0000003f58117212 */ /* 0x000fe400078e3cff */
[----:B------:R-:W-:Y:S02]  /*56dc0*/  LOP3.LUT R28, R78, R65, RZ, 0x3c, !PT ;  /* 0x000000414e1c7212 */ /* 0x000fe400078e3cff */
[----:B------:R-:W-:Y:S02]  /*56dd0*/  IADD3.X R57, PT, PT, R62, R87, R57, P0, P1 ;  /* 0x000000573e397210 */ /* 0x000fe400007e2439 */
[----:B------:R-:W-:Y:S02]  /*56de0*/  LOP3.LUT R64, R71, R66, RZ, 0x3c, !PT ;  /* 0x0000004247407212 */ /* 0x000fe400078e3cff */
[----:B------:R-:W-:-:S02]  /*56df0*/  LOP3.LUT R101, R101, R70, RZ, 0x3c, !PT ;  /* 0x0000004665657212 */ /* 0x000fc400078e3cff */
[----:B------:R-:W-:Y:S02]  /*56e00*/  IADD3 R73, P0, PT, R73, R74, RZ ;  /* 0x0000004a49497210 */ /* 0x000fe40007f1e0ff */
[----:B------:R-:W-:Y:S02]  /*56e10*/  SHF.L.W.U32.HI R52, R28, 0x10, R17 ;  /* 0x000000101c347819 */ /* 0x000fe40000010e11 */
[----:B------:R-:W-:Y:S02]  /*56e20*/  SHF.L.W.U32.HI R54, R17, 0x10, R28 ;  /* 0x0000001011367819 */ /* 0x000fe40000010e1c */
        /* <DEDUP_REMOVED lines=18> */
[----:B------:R-:W-:Y:S02]  /*56f50*/  SHF.L.W.U32.HI R69, R24, 0x8, R69 ;  /* 0x0000000818457819 */ /* 0x000fe40000010e45 */
[----:B------:R-:W-:Y:S02]  /*56f60*/  IADD3 R68, P2, P3, R68, R71, R50 ;  /* 0x0000004744447210 */ /* 0x000fe40007b5e032 */
[----:B------:R-:W-:Y:S02]  /*56f70*/  IADD3.X R70, PT, PT, R76, R55, R39, P0, P1 ;  /* 0x000000374c467210 */ /* 0x000fe400007e2427 */
[----:B------:R-:W-:Y:S02]  /*56f80*/  LOP3.LUT R38, R60, R17, RZ, 0x3c, !PT ;  /* 0x000000113c267212 */ /* 0x000fe400078e3cff */
[----:B------:R-:W-:Y:S02]  /*56f90*/  LOP3.LUT R87, R87, R16, RZ, 0x3c, !PT ;  /* 0x0000001057577212 */ /* 0x000fe400078e3cff */
[----:B------:R-:W-:-:S02]  /*56fa0*/  IADD3 R59, P0, PT, R54, R59, RZ ;  /* 0x0000003b363b7210 */ /* 0x000fc40007f1e0ff */
[----:B------:R-:W-:Y:S02]  /*56fb0*/  IADD3.X R99, PT, PT, R66, R69, R51, P2, P3 ;  /* 0x0000004542637210 */ /* 0x000fe400017e6433 */
[----:B------:R-:W-:Y:S02]  /*56fc0*/  LOP3.LUT R24, R74, R27, RZ, 0x3c, !PT ;  /* 0x0000001b4a187212 */ /* 0x000fe400078e3cff */
[----:B------:R-:W-:Y:S01]  /*56fd0*/  LOP3.LUT R51, R101, R70, RZ, 0x3c, !PT ;  /* 0x0000004665337212 */ /* 0x000fe200078e3cff */
[----:B------:R-:W-:Y:S01]  /*56fe0*/  IMAD.X R61, R52, 0x1, R61, P0 ;  /* 0x00000001343d7824 */ /* 0x000fe200000e063d */
[----:B------:R-:W-:Y:S02]  /*56ff0*/  SHF.L.W.U32.HI R25, R38, 0x1, R87 ;  /* 0x0000000126197819 */ /* 0x000fe40000010e57 */
[----:B------:R-:W-:Y:S02]  /*57000*/  SHF.L.W.U32.HI R38, R87, 0x1, R38 ;  /* 0x0000000157267819 */ /* 0x000fe40000010e26 */
[----:B------:R-:W-:-:S02]  /*57010*/  LOP3.LUT R39, R64, R68, RZ, 0x3c, !PT ;  /* 0x0000004440277212 */ /* 0x000fc400078e3cff */
[----:B------:R-:W-:Y:S02]  /*57020*/  LOP3.LUT R50, R62, R99, RZ, 0x3c, !PT ;  /* 0x000000633e327212 */ /* 0x000fe400078e3cff */
[----:B------:R-:W-:Y:S02]  /*57030*/  SHF.L.W.U32.HI R26, R51, 0x10, R24 ;  /* 0x00000010331a7819 */ /* 0x000fe40000010e18 */
[----:B------:R-:W-:Y:S02]  /*57040*/  SHF.L.W.U32.HI R24, R24, 0x10, R51 ;  /* 0x0000001018187819 */ /* 0x000fe40000010e33 */
[----:B------:R-:W-:Y:S02]  /*57050*/  IADD3 R63, P1, P2, R38, R63, R34 ;  /* 0x0000003f263f7210 */ /* 0x000fe40007a3e022 */
[----:B------:R-:W-:Y:S02]  /*57060*/  LOP3.LUT R34, R58, R61, RZ, 0x3c, !PT ;  /* 0x0000003d3a227212 */ /* 0x000fe400078e3cff */
[----:B------:R-:W-:-:S02]  /*57070*/  SHF.L.W.U32.HI R60, R50, 0x10, R39 ;  /* 0x00000010323c7819 */ /* 0x000fc40000010e27 */
[----:B------:R-:W-:Y:S02]  /*57080*/  SHF.L.W.U32.HI R58, R39, 0x10, R50 ;  /* 0x00000010273a7819 */ /* 0x000fe40000010e32 */
[----:B------:R-:W-:Y:S02]  /*57090*/  LOP3.LUT R53, R53, R59, RZ, 0x3c, !PT ;  /* 0x0000003b35357212 */ /* 0x000fe400078e3cff */
[----:B------:R-:W-:Y:S02]  /*570a0*/  IADD3 R50, P0, PT, R24, R73, RZ ;  /* 0x0000004918327210 */ /* 0x000fe40007f1e0ff */
[----:B------:R-:W-:Y:S02]  /*570b0*/  IADD3.X R65, PT, PT, R25, R65, R35, P1, P2 ;  /* 0x0000004119417210 */ /* 0x000fe40000fe4423 */
[----:B------:R-:W-:Y:S02]  /*570c0*/  SHF.L.W.U32.HI R35, R53, 0x1, R34 ;  /* 0x0000000135237819 */ /* 0x000fe40000010e22 */
[----:B------:R-:W-:Y:S01]  /*570d0*/  SHF.L.W.U32.HI R39, R34, 0x1, R53 ;  /* 0x0000000122277819 */ /* 0x000fe20000010e35 */
[----:B------:R-:W-:Y:S01]  /*570e0*/  IMAD.X R53, R26, 0x1, R89, P0 ;  /* 0x000000011a357824 */ /* 0x000fe200000e0659 */
[----:B------:R-:W-:-:S02]  /*570f0*/  IADD3 R66, P0, PT, R58, R75, RZ ;  /* 0x0000004b3a427210 */ /* 0x000fc40007f1e0ff */
[C---:B------:R-:W-:Y:S02]  /*57100*/  LOP3.LUT R73, R60.reuse, R65, RZ, 0x3c, !PT ;  /* 0x000000413c497212 */ /* 0x040fe400078e3cff */
[-C--:B------:R-:W-:Y:S02]  /*57110*/  LOP3.LUT R34, R67, R50.reuse, RZ, 0x3c, !PT ;  /* 0x0000003243227212 */ /* 0x080fe400078e3cff */
        /* <DEDUP_REMOVED lines=10> */
[----:B------:R-:W-:Y:S02]  /*571c0*/  SHF.L.W.U32.HI R30, R64, 0x1, R71 ;  /* 0x00000001401e7819 */ /* 0x000fe40000010e47 */
[----:B------:R-:W-:-:S02]  /*571d0*/  LOP3.LUT R38, R38, R73, RZ, 0x3c, !PT ;  /* 0x0000004926267212 */ /* 0x000fc400078e3cff */
[----:B------:R-:W-:Y:S02]  /*571e0*/  LOP3.LUT R53, R25, R62, RZ, 0x3c, !PT ;  /* 0x0000003e19357212 */ /* 0x000fe400078e3cff */
[----:B------:R-:W-:Y:S02]  /*571f0*/  IADD3.X R57, PT, PT, R34, R57, R31, P0, P2 ;  /* 0x0000003922397210 */ /* 0x000fe400007e441f */
[----:B------:R-:W-:Y:S02]  /*57200*/  SHF.L.W.U32.HI R51, R71, 0x1, R64 ;  /* 0x0000000147337819 */ /* 0x000fe40000010e40 */
        /* <DEDUP_REMOVED lines=14> */
[----:B------:R-:W-:Y:S02]  /*572f0*/  IADD3 R70, P2, PT, R70, R59, RZ ;  /* 0x0000003b46467210 */ /* 0x000fe40007f5e0ff */
[----:B------:R-:W-:-:S02]  /*57300*/  LOP3.LUT R76, R28, R27, RZ, 0x3c, !PT ;  /* 0x0000001b1c4c7212 */ /* 0x000fc400078e3cff */
[----:B------:R-:W-:Y:S02]  /*57310*/  IADD3 R68, P3, PT, R68, R17, RZ ;  /* 0x0000001144447210 */ /* 0x000fe40007f7e0ff */
[----:B------:R-:W-:Y:S02]  /*57320*/  LOP3.LUT R60, R87, R60, R65, 0x96, !PT ;  /* 0x0000003c573c7212 */ /* 0x000fe400078e9641 */
[----:B------:R-:W-:Y:S02]  /*57330*/  LOP3.LUT R77, R79, R58, R63, 0x96, !PT ;  /* 0x0000003a4f4d7212 */ /* 0x000fe400078e963f */
[----:B------:R-:W-:Y:S01]  /*57340*/  LOP3.LUT R17, R24, R25, RZ, 0x3c, !PT ;  /* 0x0000001918117212 */ /* 0x000fe200078e3cff */
[----:B------:R-:W-:Y:S01]  /*57350*/  IMAD.X R76, R76, 0x1, R61, P2 ;  /* 0x000000014c4c7824 */ /* 0x000fe200010e063d */
[----:B------:R-:W-:Y:S02]  /*57360*/  SHF.L.W.U32.HI R71, R77, 0x10, R60 ;  /* 0x000000104d477819 */ /* 0x000fe40000010e3c */
[----:B------:R-:W-:Y:S01]  /*57370*/  SHF.L.W.U32.HI R77, R60, 0x10, R77 ;  /* 0x000000103c4d7819 */ /* 0x000fe20000010e4d */
[----:B------:R-:W-:Y:S01]  /*57380*/  IMAD.X R74, R17, 0x1, R16, P3 ;  /* 0x00000001114a7824 */ /* 0x000fe200018e0610 */
[----:B------:R-:W-:-:S02]  /*57390*/  LOP3.LUT R17, R39, R68, RZ, 0x3c, !PT ;  /* 0x0000004427117212 */ /* 0x000fc400078e3cff */
[----:B------:R-:W-:Y:S02]  /*573a0*/  LOP3.LUT R16, R30, R70, RZ, 0x3c, !PT ;  /* 0x000000461e107212 */ /* 0x000fe400078e3cff */
[----:B------:R-:W-:Y:S02]  /*573b0*/  LOP3.LUT R39, R51, R76, RZ, 0x3c, !PT ;  /* 0x0000004c33277212 */ /* 0x000fe400078e3cff */
[----:B------:R-:W-:Y:S02]  /*573c0*/  LOP3.LUT R50, R50, R69, RZ, 0x3c, !PT ;  /* 0x0000004532327212 */ /* 0x000fe400078e3cff */
[----:B------:R-:W-:Y:S02]  /*573d0*/  LOP3.LUT R47, R34, R72, RZ, 0x3c, !PT ;  /* 0x00000048222f7212 */ /* 0x000fe400078e3cff */
[----:B------:R-:W-:Y:S02]  /*573e0*/  IADD3 R73, P0, PT, R77, R73, RZ ;  /* 0x000000494d497210 */ /* 0x000fe40007f1e0ff */
[----:B------:R-:W-:-:S02]  /*573f0*/  LOP3.LUT R30, R35, R74, RZ, 0x3c, !PT ;  /* 0x0000004a231e7212 */ /* 0x000fc400078e3cff */
[----:B------:R-:W-:Y:S02]  /*57400*/  SHF.L.W.U32.HI R35, R39, 0x8, R16 ;  /* 0x0000000827237819 */ /* 0x000fe40000010e10 */
[----:B------:R-:W-:Y:S02]  /*57410*/  SHF.L.W.U32.HI R34, R50, 0x8, R47 ;  /* 0x0000000832227819 */ /* 0x000fe40000010e2f */
[----:B------:R-:W-:Y:S01]  /*57420*/  SHF.L.W.U32.HI R39, R16, 0x8, R39 ;  /* 0x0000000810277819 */ /* 0x000fe20000010e27 */
[----:B------:R-:W-:Y:S01]  /*57430*/  IMAD.X R16, R71, 0x1, R62, P0 ;  /* 0x0000000147107824 */ /* 0x000fe200000e063e */
[----:B------:R-:W-:Y:S02]  /*57440*/  SHF.L.W.U32.HI R45, R47, 0x8, R50 ;  /* 0x000000082f2d7819 */ /* 0x000fe40000010e32 */
[----:B------:R-:W-:Y:S02]  /*57450*/  IADD3 R97, P1, P2, R29, R34, R32 ;  /* 0x000000221d617210 */ /* 0x000fe40007a3e020 */
[----:B------:R-:W-:-:S02]  /*57460*/  LOP3.LUT R47, R31, R16, RZ, 0x3c, !PT ;  /* 0x000000101f2f7212 */ /* 0x000fc400078e3cff */
[----:B------:R-:W-:Y:S02]  /*57470*/  SHF.L.W.U32.HI R31, R17, 0x8, R30 ;  /* 0x00000008111f7819 */ /* 0x000fe40000010e1e */
[----:B------:R-:W-:Y:S02]  /*57480*/  IADD3.X R95, PT, PT, R57, R45, R33, P1, P2 ;  /* 0x0000002d395f7210 */ /* 0x000fe40000fe4421 */
[----:B------:R-:W-:Y:S02]  /*57490*/  SHF.L.W.U32.HI R33, R30, 0x8, R17 ;  /* 0x000000081e217819 */ /* 0x000fe40000010e11 */
[----:B------:R-:W-:Y:S02]  /*574a0*/  IADD3 R93, P0, P1, R27, R39, R36 ;  /* 0x000000271b5d7210 */ /* 0x000fe4000791e024 */
        /* <DEDUP_REMOVED lines=20> */
[----:B------:R-:W-:Y:S01]  /*575f0*/  IMAD.X R76, R105, 0x1, R76, P0 ;  /* 0x00000001694c7824 */ /* 0x000fe200000e064c */
[----:B------:R-:W-:Y:S02]  /*57600*/  LOP3.LUT R38, R38, R73, RZ, 0x3c, !PT ;  /* 0x0000004926267212 */ /* 0x000fe400078e3cff */
[----:B------:R-:W-:Y:S01]  /*57610*/  IMAD.X R74, R99, 0x1, R74, P1 ;  /* 0x00000001634a7824 */ /* 0x000fe200008e064a */
[----:B------:R-:W-:-:S02]  /*57620*/  LOP3.LUT R26, R34, R69, RZ, 0x3c, !PT ;  /* 0x00000045221a7212 */ /* 0x000fc400078e3cff */
[----:B------:R-:W-:Y:S02]  /*57630*/  SHF.L.W.U32.HI R30, R47, 0x1, R38 ;  /* 0x000000012f1e7819 */ /* 0x000fe40000010e26 */
        /* <DEDUP_REMOVED lines=13> */
[----:B------:R-:W-:Y:S01]  /*57710*/  UIADD3 UR15, UPT, UPT, UR15, 0x10, URZ ;  /* 0x000000100f0f7890 */ /* 0x000fe2000fffe0ff */
[----:B------:R-:W-:Y:S11]  /*57720*/  BRA.U UP0, `(.L_x_290) ;  /* 0xfffffff1006c7547 */ /* 0x000ff6000b83ffff */
[----:B------:R-:W2:Y:S01]  /*57730*/  LDL.64 R18, [R1+0x3900] ;  /* 0x0039000001127983 */ /* 0x000ea20000100a00 */
[----:B------:R-:W-:Y:S01]  /*57740*/  LOP3.LUT R63, R71, R25, R11, 0x96, !PT ;  /* 0x00000019473f7212 */ /* 0x000fe200078e960b */
[----:B------:R-:W-:Y:S01]  /*57750*/  BSSY.RECONVERGENT B0, `(.L_x_291) ;  /* 0x0000080000007945 */ /* 0x000fe20003800200 */
[----:B------:R-:W-:Y:S01]  /*57760*/  LOP3.LUT R70, R70, R87, R20, 0x96, !PT ;  /* 0x0000005746467212 */ /* 0x000fe200078e9614 */
[----:B------:R-:W-:Y:S01]  /*57770*/  STL.128 [R1], RZ ;  /* 0x000000ff01007387 */ /* 0x000fe20000100c00 */
[----:B------:R-:W-:Y:S02]  /*57780*/  LOP3.LUT R71, R76, R79, R21, 0x96, !PT ;  /* 0x0000004f4c477212 */ /* 0x000fe400078e9615 */
[----:B------:R-:W-:Y:S01]  /*57790*/  LOP3.LUT R66, R68, R97, R22, 0x96, !PT ;  /* 0x0000006144427212 */ /* 0x000fe200078e9616 */
[----:B------:R-:W-:Y:S01]  /*577a0*/  STL.128 [R1+0x10], RZ ;  /* 0x000010ff01007387 */ /* 0x000fe20000100c00 */
        /* <DEDUP_REMOVED lines=16> */
[----:B------:R-:W-:Y:S01]  /*578b0*/  STL.128 [R1+0x30], RZ ;  /* 0x000030ff01007387 */ /* 0x000fe20000100c00 */
[----:B------:R-:W-:Y:S02]  /*578c0*/  LOP3.LUT R65, R99, R27, R9, 0x96, !PT ;  /* 0x0000001b63417212 */ /* 0x000fe400078e9609 */
[----:B------:R-:W-:Y:S01]  /*578d0*/  LOP3.LUT R62, R77, R24, R10, 0x96, !PT ;  /* 0x000000184d3e7212 */ /* 0x000fe200078e960a */
[----:B------:R-:W-:Y:S04]  /*578e0*/  STL.128 [R1+0x40], RZ ;  /* 0x000040ff01007387 */ /* 0x000fe80000100c00 */
[----:B------:R-:W-:Y:S01]  /*578f0*/  STL.128 [R1+0x50], RZ ;  /* 0x000050ff01007387 */ /* 0x000fe20000100c00 */
[----:B0-----:R-:W-:-:S03]  /*57900*/  IMAD.MOV.U32 R4, RZ, RZ, R58 ;  /* 0x000000ffff047224 */ /* 0x001fc600078e003a */
[----:B------:R-:W-:Y:S01]  /*57910*/  STL.128 [R1+0x60], RZ ;  /* 0x000060ff01007387 */ /* 0x000fe20000100c00 */
[----:B------:R-:W-:Y:S02]  /*57920*/  IMAD.MOV.U32 R5, RZ, RZ, R59 ;  /* 0x000000ffff057224 */ /* 0x000fe400078e003b */
[----:B------:R-:W-:Y:S01]  /*57930*/  IMAD.MOV.U32 R6, RZ, RZ, R68 ;  /* 0x000000ffff067224 */ /* 0x000fe200078e0044 */
[----:B------:R-:W-:Y:S01]  /*57940*/  STL.128 [R1+0x70], RZ ;  /* 0x000070ff01007387 */ /* 0x000fe20000100c00 */
        /* <DEDUP_REMOVED lines=12> */
[----:B--2---:R-:W-:-:S04]  /*57a10*/  ISETP.NE.U32.AND P0, PT, R18, RZ, PT ;  /* 0x000000ff1200720c */ /* 0x004fc80003f05070 */
[----:B------:R-:W-:-:S13]  /*57a20*/  ISETP.NE.AND.EX P0, PT, R19, RZ, PT, P0 ;  /* 0x000000ff1300720c */ /* 0x000fda0003f05300 */
[----:B0-----:R-:W-:Y:S05]  /*57a30*/  @!P0 BRA `(.L_x_292) ;  /* 0x0000000400448947 */ /* 0x001fea0003800000 */
        /* <DEDUP_REMOVED lines=9> */
[----:B------:R-:W-:Y:S02]  /*57ad0*/  VIADD R10, R1, 0x3880 ;  /* 0x00003880010a7836 */ /* 0x000fe40000000000 */
        /* <DEDUP_REMOVED lines=11> */
.L_x_299:
        /* <DEDUP_REMOVED lines=11> */
[----:B0-----:R-:W-:Y:S02]  /*57c40*/  VIADD R10, R10, 0x10 ;  /* 0x000000100a0a7836 */ /* 0x001fe40000000000 */
[----:B--2---:R0:W-:Y:S02]  /*57c50*/  STL [R4+0xc], R11 ;  /* 0x00000c0b04007387 */ /* 0x0041e40000100800 */
[----:B0-----:R-:W-:-:S02]  /*57c60*/  VIADD R4, R4, 0x10 ;  /* 0x0000001004047836 */ /* 0x001fc40000000000 */
[----:B------:R-:W-:Y:S05]  /*57c70*/  @P1 BRA `(.L_x_299) ;  /* 0xfffffffc00c41947 */ /* 0x000fea000383ffff */
.L_x_298:
[----:B------:R-:W-:Y:S05]  /*57c80*/  BSYNC.RECONVERGENT B3 ;  /* 0x0000000000037941 */ /* 0x000fea0003800200 */
.L_x_297:
        /* <DEDUP_REMOVED lines=10> */
[----:B0-----:R-:W-:Y:S01]  /*57d30*/  VIADD R10, R10, 0x8 ;  /* 0x000000080a0a7836 */ /* 0x001fe20000000000 */
[----:B--2---:R0:W-:Y:S02]  /*57d40*/  STL [R4+0x4], R7 ;  /* 0x0000040704007387 */ /* 0x0041e40000100800 */
[----:B0-----:R-:W-:-:S07]  /*57d50*/  VIADD R4, R4, 0x8 ;  /* 0x0000000804047836 */ /* 0x001fce0000000000 */
.L_x_301:
[----:B------:R-:W-:Y:S05]  /*57d60*/  BSYNC.RECONVERGENT B3 ;  /* 0x0000000000037941 */ /* 0x000fea0003800200 */
.L_x_300:
[----:B------:R-:W-:-:S04]  /*57d70*/  ISETP.EQ.U32.AND P1, PT, R8, RZ, PT ;  /* 0x000000ff0800720c */ /* 0x000fc80003f22070 */
[----:B------:R-:W-:-:S13]  /*57d80*/  ISETP.EQ.AND.EX P1, PT, R19, RZ, PT, P1 ;  /* 0x000000ff1300720c */ /* 0x000fda0003f22310 */
[----:B------:R-:W-:Y:S05]  /*57d90*/  @!P0 BREAK.RELIABLE P1, B2 ;  /* 0x0000000000028942 */ /* 0x000fea0000800100 */
[----:B------:R-:W-:Y:S05]  /*57da0*/  @!P0 BRA P1, `(.L_x_294) ;  /* 0x0000000000288947 */ /* 0x000fea0000800000 */
.L_x_296:
[----:B------:R-:W-:Y:S05]  /*57db0*/  BSYNC.RELIABLE B2 ;  /* 0x0000000000027941 */ /* 0x000fea0003800100 */
.L_x_295:
[----:B------:R0:W2:Y:S01]  /*57dc0*/  LDL R5, [R10] ;  /* 0x000000000a057983 */ /* 0x0000a20000100800 */
[----:B------:R-:W-:-:S04]  /*57dd0*/  IADD3 R8, P0, PT, R8, -0x4, RZ ;  /* 0xfffffffc08087810 */ /* 0x000fc80007f1e0ff */
[----:B------:R-:W-:Y:S02]  /*57de0*/  IADD3.X R19, PT, PT, R19, -0x1, RZ, P0, !PT ;  /* 0xffffffff13137810 */ /* 0x000fe400007fe4ff */
[----:B------:R-:W-:Y:S01]  /*57df0*/  ISETP.NE.U32.AND P0, PT, R8, RZ, PT ;  /* 0x000000ff0800720c */ /* 0x000fe20003f05070 */
[----:B0-----:R-:W-:-:S03]  /*57e00*/  VIADD R10, R10, 0x4 ;  /* 0x000000040a0a7836 */ /* 0x001fc60000000000 */
[----:B------:R-:W-:Y:S01]  /*57e10*/  ISETP.NE.AND.EX P0, PT, R19, RZ, PT, P0 ;  /* 0x000000ff1300720c */ /* 0x000fe20003f05300 */
[----:B--2---:R0:W-:Y:S02]  /*57e20*/  STL [R4], R5 ;  /* 0x0000000504007387 */ /* 0x0041e40000100800 */
[----:B0-----:R-:W-:-:S10]  /*57e30*/  VIADD R4, R4, 0x4 ;  /* 0x0000000404047836 */ /* 0x001fd40000000000 */
[----:B------:R-:W-:Y:S05]  /*57e40*/  @P0 BRA `(.L_x_295) ;  /* 0xfffffffc00dc0947 */ /* 0x000fea000383ffff */
.L_x_294:
[----:B------:R-:W-:Y:S05]  /*57e50*/  BSYNC.RECONVERGENT B1 ;  /* 0x0000000000017941 */ /* 0x000fea0003800200 */
.L_x_293:
[----:B------:R-:W-:-:S04]  /*57e60*/  ISETP.NE.U32.AND P0, PT, R12, RZ, PT ;  /* 0x000000ff0c00720c */ /* 0x000fc80003f05070 */
[----:B------:R-:W-:-:S13]  /*57e70*/  ISETP.NE.AND.EX P0, PT, R13, RZ, PT, P0 ;  /* 0x000000ff0d00720c */ /* 0x000fda0003f05300 */
[----:B------:R-:W-:Y:S05]  /*57e80*/  @!P0 BRA `(.L_x_292) ;  /* 0x0000000000308947 */ /* 0x000fea0003800000 */
[----:B------:R-:W-:Y:S02]  /*57e90*/  IMAD.U32 R7, RZ, RZ, UR17 ;  /* 0x00000011ff077e24 */ /* 0x000fe4000f8e00ff */
[----:B------:R-:W-:-:S03]  /*57ea0*/  IMAD.IADD R5, R1, 0x1, R6 ;  /* 0x0000000101057824 */ /* 0x000fc600078e0206 */
[----:B------:R-:W-:-:S07]  /*57eb0*/  IADD3 R6, PT, PT, R6, 0x210, R7 ;  /* 0x0000021006067810 */ /* 0x000fce0007ffe007 */
.L_x_302:
[----:B------:R0:W2:Y:S01]  /*57ec0*/  LDL.U8 R4, [R6] ;  /* 0x0000000006047983 */ /* 0x0000a20000100000 */
[----:B------:R-:W-:-:S04]  /*57ed0*/  IADD3 R12, P0, PT, R12, -0x1, RZ ;  /* 0xffffffff0c0c7810 */ /* 0x000fc80007f1e0ff */
[----:B------:R-:W-:Y:S02]  /*57ee0*/  IADD3.X R13, PT, PT, R13, -0x1, RZ, P0, !PT ;  /* 0xffffffff0d0d7810 */ /* 0x000fe400007fe4ff */
[----:B------:R-:W-:Y:S01]  /*57ef0*/  ISETP.NE.U32.AND P0, PT, R12, RZ, PT ;  /* 0x000000ff0c00720c */ /* 0x000fe20003f05070 */
[----:B0-----:R-:W-:-:S03]  /*57f00*/  VIADD R6, R6, 0x1 ;  /* 0x0000000106067836 */ /* 0x001fc60000000000 */
[----:B------:R-:W-:Y:S01]  /*57f10*/  ISETP.NE.AND.EX P0, PT, R13, RZ, PT, P0 ;  /* 0x000000ff0d00720c */ /* 0x000fe20003f05300 */
[----:B--2---:R0:W-:Y:S02]  /*57f20*/  STL.U8 [R5], R4 ;  /* 0x0000000405007387 */ /* 0x0041e40000100000 */
[----:B0-----:R-:W-:-:S10]  /*57f30*/  VIADD R5, R5, 0x1 ;  /* 0x0000000105057836 */ /* 0x001fd40000000000 */
[----:B------:R-:W-:Y:S05]  /*57f40*/  @P0 BRA `(.L_x_302) ;  /* 0xfffffffc00dc0947 */ /* 0x000fea000383ffff */
.L_x_292:
[----:B------:R-:W-:Y:S05]  /*57f50*/  BSYNC.RECONVERGENT B0 ;  /* 0x0000000000007941 */ /* 0x000fea0003800200 */
.L_x_291:
[----:B------:R-:W-:Y:S05]  /*57f60*/  WARPSYNC.ALL ;  /* 0x0000000000007948 */ /* 0x000fea0003800000 */
[----:B------:R-:W2:Y:S04]  /*57f70*/  LDL.128 R52, [R1] ;  /* 0x0000000001347983 */ /* 0x000ea80000100c00 */
[----:B------:R-:W3:Y:S04]  /*57f80*/  LDL.128 R48, [R1+0x10] ;  /* 0x0000100001307983 */ /* 0x000ee80000100c00 */
[----:B------:R-:W4:Y:S04]  /*57f90*/  LDL.128 R44, [R1+0x20] ;  /* 0x00002000012c7983 */ /* 0x000f280000100c00 */
[----:B------:R-:W5:Y:S04]  /*57fa0*/  LDL.128 R36, [R1+0x30] ;  /* 0x0000300001247983 */ /* 0x000f680000100c00 */
[----:B------:R-:W5:Y:S04]  /*57fb0*/  LDL.128 R4, [R1+0x40] ;  /* 0x0000400001047983 */ /* 0x000f680000100c00 */
[----:B------:R-:W5:Y:S04]  /*57fc0*/  LDL.128 R8, [R1+0x50] ;  /* 0x0000500001087983 */ /* 0x000f680000100c00 */
[----:B------:R-:W5:Y:S04]  /*57fd0*/  LDL.128 R28, [R1+0x60] ;  /* 0x00006000011c7983 */ /* 0x000f680000100c00 */
[----:B------:R-:W5:Y:S04]  /*57fe0*/  LDL.128 R32, [R1+0x70] ;  /* 0x0000700001207983 */ /* 0x000f680000100c00 */
[----:B------:R-:W5:Y:S04]  /*57ff0*/  LDL.64 R72, [R1+0x3908] ;  /* 0x0039080001487983 */ /* 0x000f680000100a00 */
[----:B------:R-:W5:Y:S04]  /*58000*/  LDL.128 R12, [R1+0x3860] ;  /* 0x00386000010c7983 */ /* 0x000f680000100c00 */
[----:B------:R-:W5:Y:S04]  /*58010*/  LDL.128 R16, [R1+0x3840] ;  /* 0x0038400001107983 */ /* 0x000f680000100c00 */
[----:B------:R-:W5:Y:S04]  /*58020*/  LDL.128 R20, [R1+0x3850] ;  /* 0x0038500001147983 */ /* 0x000f680000100c00 */
[----:B------:R-:W5:Y:S01]  /*58030*/  LDL.128 R24, [R1+0x3870] ;  /* 0x0038700001187983 */ /* 0x000f620000100c00 */
[----:B------:R-:W-:-:S02]  /*58040*/  IMAD.U32 R111, RZ, RZ, UR22 ;  /* 0x00000016ff6f7e24 */ /* 0x000fc4000f8e00ff */
[----:B------:R-:W-:Y:S02]  /*58050*/  IMAD.U32 R92, RZ, RZ, UR23 ;  /* 0x00000017ff5c7e24 */ /* 0x000fe4000f8e00ff */
[----:B------:R-:W-:Y:S02]  /*58060*/  IMAD.U32 R107, RZ, RZ, UR24 ;  /* 0x00000018ff6b7e24 */ /* 0x000fe4000f8e00ff */
[----:B------:R-:W-:Y:S02]  /*58070*/  IMAD.MOV.U32 R117, RZ, RZ, R85 ;  /* 0x000000ffff757224 */ /* 0x000fe400078e0055 */
[----:B------:R-:W-:Y:S02]  /*58080*/  IMAD.MOV.U32 R113, RZ, RZ, R86 ;  /* 0x000000ffff717224 */ /* 0x000fe400078e0056 */
[----:B------:R-:W-:Y:S02]  /*58090*/  IMAD.U32 R119, RZ, RZ, UR26 ;  /* 0x0000001aff777e24 */ /* 0x000fe4000f8e00ff */
[----:B------:R-:W-:Y:S01]  /*580a0*/  IMAD.U32 R96, RZ, RZ, UR27 ;  /* 0x0000001bff607e24 */ /* 0x000fe2000f8e00ff */
[----:B--2---:R-:W-:-:S02]  /*580b0*/  PRMT R78, R54, 0x7771, RZ ;  /* 0x00007771364e7816 */ /* 0x004fc400000000ff */
[C---:B------:R-:W-:Y:S02]  /*580c0*/  PRMT R74, R54.reuse, 0x7772, RZ ;  /* 0x00007772364a7816 */ /* 0x040fe400000000ff */
[----:B------:R-:W-:Y:S01]  /*580d0*/  PRMT R76, R54, 0x7773, RZ ;  /* 0x00007773364c7816 */ /* 0x000fe200000000ff */
[----:B------:R-:W-:Y:S01]  /*580e0*/  IMAD.WIDE.U32 R78, R78, 0x100, RZ ;  /* 0x000001004e4e7825 */ /* 0x000fe200078e00ff */
[----:B------:R-:W-:Y:S02]  /*580f0*/  PRMT R87, R54, 0x7770, RZ ;  /* 0x0000777036577816 */ /* 0x000fe400000000ff */
[----:B------:R-:W-:Y:S01]  /*58100*/  PRMT R54, R53, 0x7771, RZ ;  /* 0x0000777135367816 */ /* 0x000fe200000000ff */
[----:B------:R-:W-:-:S04]  /*58110*/  IMAD.WIDE.U32 R74, R74, 0x10000, RZ ;  /* 0x000100004a4a7825 */ /* 0x000fc800078e00ff */
[----:B------:R-:W-:-:S04]  /*58120*/  IMAD.WIDE.U32 R76, R76, 0x1000000, RZ ;  /* 0x010000004c4c7825 */ /* 0x000fc800078e00ff */
[----:B------:R-:W-:Y:S01]  /*58130*/  IMAD.SHL.U32 R54, R54, 0x100, RZ ;  /* 0x0000010036367824 */ /* 0x000fe200078e00ff */
[----:B------:R-:W-:Y:S02]  /*58140*/  LOP3.LUT R88, R77, R75, R79, 0xfe, !PT ;  /* 0x0000004b4d587212 */ /* 0x000fe400078efe4f */
[C---:B------:R-:W-:Y:S02]  /*58150*/  PRMT R75, R55.reuse, 0x7770, RZ ;  /* 0x00007770374b7816 */ /* 0x040fe400000000ff */
[----:B------:R-:W-:Y:S02]  /*58160*/  LOP3.LUT R79, R54, 0xff00, RZ, 0xc0, !PT ;  /* 0x0000ff00364f7812 */ /* 0x000fe400078ec0ff */
[----:B------:R-:W-:Y:S02]  /*58170*/  PRMT R54, R55, 0x7771, RZ ;  /* 0x0000777137367816 */ /* 0x000fe400000000ff */
[----:B------:R-:W-:Y:S02]  /*58180*/  LOP3.LUT R75, R88, 0xff, R75, 0xf8, !PT ;  /* 0x000000ff584b7812 */ /* 0x000fe400078ef84b */
[----:B------:R-:W-:Y:S01]  /*58190*/  PRMT R77, R53, 0x7772, RZ ;  /* 0x00007772354d7816 */ /* 0x000fe200000000ff */
[----:B------:R-:W-:Y:S01]  /*581a0*/  IMAD.SHL.U32 R88, R54, 0x100, RZ ;  /* 0x0000010036587824 */ /* 0x000fe200078e00ff */
[----:B------:R-:W-:-:S02]  /*581b0*/  LOP3.LUT R87, R78, 0xff, R87, 0xf8, !PT ;  /* 0x000000ff4e577812 */ /* 0x000fc400078ef857 */
[----:B------:R-:W-:Y:S02]  /*581c0*/  PRMT R54, R55, 0x7772, RZ ;  /* 0x0000777237367816 */ /* 0x000fe400000000ff */
[----:B------:R-:W-:Y:S01]  /*581d0*/  PRMT R78, R53, 0x7770, RZ ;  /* 0x00007770354e7816 */ /* 0x000fe200000000ff */
[----:B------:R-:W-:Y:S01]  /*581e0*/  IMAD.U32 R77, R77, 0x10000, RZ ;  /* 0x000100004d4d7824 */ /* 0x000fe200078e00ff */
[----:B------:R-:W-:Y:S01]  /*581f0*/  PRMT R53, R53, 0x7773, RZ ;  /* 0x0000777335357816 */ /* 0x000fe200000000ff */
[----:B------:R-:W-:Y:S01]  /*58200*/  IMAD.U32 R54, R54, 0x10000, RZ ;  /* 0x0001000036367824 */ /* 0x000fe200078e00ff */
[----:B------:R-:W-:Y:S02]  /*58210*/  LOP3.LUT R78, R79, 0xff, R78, 0xf8, !PT ;  /* 0x000000ff4f4e7812 */ /* 0x000fe400078ef84e */
[----:B------:R-:W-:Y:S01]  /*58220*/  LOP3.LUT R75, R75, 0xff00, R88, 0xf8, !PT ;  /* 0x0000ff004b4b7812 */ /* 0x000fe200078ef858 */
[----:B------:R-:W-:Y:S01]  /*58230*/  IMAD.SHL.U32 R53, R53, 0x1000000, RZ ;  /* 0x0100000035357824 */ /* 0x000fe200078e00ff */
[----:B------:R-:W-:-:S02]  /*58240*/  LOP3.LUT R90, R78, 0xff0000, R77, 0xf8, !PT ;  /* 0x00ff00004e5a7812 */ /* 0x000fc400078ef84d */
[----:B------:R-:W-:Y:S02]  /*58250*/  LOP3.LUT R88, R76, R74, R87, 0xfe, !PT ;  /* 0x0000004a4c587212 */ /* 0x000fe400078efe57 */
[----:B------:R-:W-:Y:S02]  /*58260*/  LOP3.LUT R78, R75, 0xff0000, R54, 0xf8, !PT ;  /* 0x00ff00004b4e7812 */ /* 0x000fe400078ef836 */
[----:B------:R-:W-:Y:S02]  /*58270*/  PRMT R55, R55, 0x7773, RZ ;  /* 0x0000777337377816 */ /* 0x000fe400000000ff */
[C---:B---3--:R-:W-:Y:S02]  /*58280*/  PRMT R79, R50.reuse, 0x7770, RZ ;  /* 0x00007770324f7816 */ /* 0x048fe400000000ff */
[C---:B------:R-:W-:Y:S02]  /*58290*/  PRMT R54, R50.reuse, 0x7771, RZ ;  /* 0x0000777132367816 */ /* 0x040fe400000000ff */
[----:B------:R-:W-:-:S02]  /*582a0*/  PRMT R74, R50, 0x7772, RZ ;  /* 0x00007772324a7816 */ /* 0x000fc400000000ff */
[----:B------:R-:W-:Y:S02]  /*582b0*/  PRMT R76, R50, 0x7773, RZ ;  /* 0x00007773324c7816 */ /* 0x000fe400000000ff */
[----:B------:R-:W-:Y:S02]  /*582c0*/  PRMT R50, R49, 0x7771, RZ ;  /* 0x0000777131327816 */ /* 0x000fe400000000ff */
[----:B------:R-:W-:Y:S01]  /*582d0*/  LOP3.LUT R89, R53, R90, RZ, 0xfc, !PT ;  /* 0x0000005a35597212 */ /* 0x000fe200078efcff */
[----:B------:R-:W-:Y:S02]  /*582e0*/  IMAD.SHL.U32 R53, R55, 0x1000000, RZ ;  /* 0x0100000037357824 */ /* 0x000fe400078e00ff */
[----:B------:R-:W-:-:S04]  /*582f0*/  IMAD.WIDE.U32 R54, R54, 0x100, RZ ;  /* 0x0000010036367825 */ /* 0x000fc800078e00ff */
[----:B------:R-:W-:Y:S02]  /*58300*/  IMAD.SHL.U32 R50, R50, 0x100, RZ ;  /* 0x0000010032327824 */ /* 0x000fe400078e00ff */
[----:B------:R-:W-:Y:S01]  /*58310*/  IMAD.WIDE.U32 R74, R74, 0x10000, RZ ;  /* 0x000100004a4a7825 */ /* 0x000fe200078e00ff */
[----:B------:R-:W-:-:S03]  /*58320*/  LOP3.LUT R87, R53, R78, RZ, 0xfc, !PT ;  /* 0x0000004e35577212 */ /* 0x000fc600078efcff */
[----:B------:R-:W-:Y:S01]  /*58330*/  IMAD.WIDE.U32 R76, R76, 0x1000000, RZ ;  /* 0x010000004c4c7825 */ /* 0x000fe200078e00ff */
[----:B------:R-:W-:Y:S02]  /*58340*/  LOP3.LUT R79, R54, 0xff, R79, 0xf8, !PT ;  /* 0x000000ff364f7812 */ /* 0x000fe400078ef84f */
[----:B------:R-:W-:Y:S02]  /*58350*/  LOP3.LUT R78, R50, 0xff00, RZ, 0xc0, !PT ;  /* 0x0000ff00324e7812 */ /* 0x000fe400078ec0ff */
[----:B------:R-:W-:Y:S02]  /*58360*/  LOP3.LUT R77, R77, R75, R55, 0xfe, !PT ;  /* 0x0000004b4d4d7212 */ /* 0x000fe400078efe37 */
[C---:B------:R-:W-:Y:S02]  /*58370*/  PRMT R54, R51.reuse, 0x7770, RZ ;  /* 0x0000777033367816 */ /* 0x040fe400000000ff */
[----:B------:R-:W-:Y:S02]  /*58380*/  PRMT R50, R51, 0x7771, RZ ;  /* 0x0000777133327816 */ /* 0x000fe400000000ff */
[----:B------:R-:W-:-:S02]  /*58390*/  PRMT R55, R49, 0x7772, RZ ;  /* 0x0000777231377816 */ /* 0x000fc400000000ff */
[----:B------:R-:W-:Y:S02]  /*583a0*/  PRMT R75, R49, 0x7770, RZ ;  /* 0x00007770314b7816 */ /* 0x000fe400000000ff */
[----:B------:R-:W-:Y:S01]  /*583b0*/  LOP3.LUT R77, R77, 0xff, R54, 0xf8, !PT ;  /* 0x000000ff4d4d7812 */ /* 0x000fe200078ef836 */
[----:B------:R-:W-:Y:S01]  /*583c0*/  IMAD.SHL.U32 R54, R50, 0x100, RZ ;  /* 0x0000010032367824 */ /* 0x000fe200078e00ff */
[----:B------:R-:W-:Y:S01]  /*583d0*/  PRMT R50, R51, 0x7772, RZ ;  /* 0x0000777233327816 */ /* 0x000fe200000000ff */
[----:B------:R-:W-:Y:S01]  /*583e0*/  IMAD.U32 R55, R55, 0x10000, RZ ;  /* 0x0001000037377824 */ /* 0x000fe200078e00ff */
[----:B------:R-:W-:Y:S02]  /*583f0*/  PRMT R49, R49, 0x7773, RZ ;  /* 0x0000777331317816 */ /* 0x000fe400000000ff */
[----:B------:R-:W-:Y:S01]  /*58400*/  LOP3.LUT R78, R78, 0xff, R75, 0xf8, !PT ;  /* 0x000000ff4e4e7812 */ /* 0x000fe200078ef84b */
[----:B------:R-:W-:Y:S01]  /*58410*/  IMAD.U32 R50, R50, 0x10000, RZ ;  /* 0x0001000032327824 */ /* 0x000fe200078e00ff */
[----:B------:R-:W-:Y:S01]  /*58420*/  LOP3.LUT R75, R77, 0xff00, R54, 0xf8, !PT ;  /* 0x0000ff004d4b7812 */ /* 0x000fe200078ef836 */
[----:B------:R-:W-:Y:S01]  /*58430*/  IMAD.SHL.U32 R49, R49, 0x1000000, RZ ;  /* 0x0100000031317824 */ /* 0x000fe200078e00ff */
[----:B------:R-:W-:-:S02]  /*58440*/  LOP3.LUT R78, R78, 0xff0000, R55, 0xf8, !PT ;  /* 0x00ff00004e4e7812 */ /* 0x000fc400078ef837 */
[----:B------:R-:W-:Y:S01]  /*58450*/  LOP3.LUT R77, R76, R74, R79, 0xfe, !PT ;  /* 0x0000004a4c4d7212 */ /* 0x000fe200078efe4f */
[----:B------:R-:W-:Y:S01]  /*58460*/  IMAD.MOV.U32 R53, RZ, RZ, R89 ;  /* 0x000000ffff357224 */ /* 0x000fe200078e0059 */
[----:B------:R-:W-:Y:S01]  /*58470*/  LOP3.LUT R76, R75, 0xff0000, R50, 0xf8, !PT ;  /* 0x00ff00004b4c7812 */ /* 0x000fe200078ef832 */
[----:B------:R-:W-:Y:S01]  /*58480*/  IMAD.MOV.U32 R54, RZ, RZ, R88 ;  /* 0x000000ffff367224 */ /* 0x000fe200078e0058 */
[----:B------:R-:W-:Y:S01]  /*58490*/  LOP3.LUT R79, R49, R78, RZ, 0xfc, !PT ;  /* 0x0000004e314f7212 */ /* 0x000fe200078efcff */
[----:B------:R-:W-:Y:S01]  /*584a0*/  IMAD.MOV.U32 R55, RZ, RZ, R87 ;  /* 0x000000ffff377224 */ /* 0x000fe200078e0057 */
[----:B------:R-:W-:Y:S02]  /*584b0*/  PRMT R51, R51, 0x7773, RZ ;  /* 0x0000777333337816 */ /* 0x000fe400000000ff */
[C---:B----4-:R-:W-:Y:S02]  /*584c0*/  PRMT R50, R46.reuse, 0x7770, RZ ;  /* 0x000077702e327816 */ /* 0x050fe400000000ff */
[----:B------:R-:W-:-:S02]  /*584d0*/  PRMT R49, R46, 0x7771, RZ ;  /* 0x000077712e317816 */ /* 0x000fc400000000ff */
[C---:B------:R-:W-:Y:S02]  /*584e0*/  PRMT R74, R46.reuse, 0x7772, RZ ;  /* 0x000077722e4a7816 */ /* 0x040fe400000000ff */
[----:B------:R-:W-:Y:S02]  /*584f0*/  PRMT R75, R46, 0x7773, RZ ;  /* 0x000077732e4b7816 */ /* 0x000fe400000000ff */
[----:B------:R-:W-:Y:S01]  /*58500*/  PRMT R46, R45, 0x7771, RZ ;  /* 0x000077712d2e7816 */ /* 0x000fe200000000ff */
[----:B------:R0:W-:Y:S01]  /*58510*/  STL.128 [R1+0x3450], R52 ;  /* 0x0034503401007387 */ /* 0x0001e20000100c00 */
[----:B------:R-:W-:-:S03]  /*58520*/  IMAD.SHL.U32 R51, R51, 0x1000000, RZ ;  /* 0x0100000033337824 */ /* 0x000fc600078e00ff */
[----:B------:R-:W-:Y:S02]  /*58530*/  IMAD.SHL.U32 R46, R46, 0x100, RZ ;  /* 0x000001002e2e7824 */ /* 0x000fe400078e00ff */
[----:B------:R-:W-:-:S03]  /*58540*/  LOP3.LUT R78, R51, R76, RZ, 0xfc, !PT ;  /* 0x0000004c334e7212 */ /* 0x000fc600078efcff */
[----:B------:R-:W-:Y:S01]  /*58550*/  LOP3.LUT R76, R46, 0xff00, RZ, 0xc0, !PT ;  /* 0x0000ff002e4c7812 */ /* 0x000fe200078ec0ff */
[----:B0-----:R-:W-:-:S04]  /*58560*/  IMAD.WIDE.U32 R54, R49, 0x100, RZ ;  /* 0x0000010031367825 */ /* 0x001fc800078e00ff */
[----:B------:R-:W-:-:S04]  /*58570*/  IMAD.WIDE.U32 R52, R74, 0x10000, RZ ;  /* 0x000100004a347825 */ /* 0x000fc800078e00ff */
[----:B------:R-:W-:Y:S01]  /*58580*/  IMAD.WIDE.U32 R74, R75, 0x1000000, RZ ;  /* 0x010000004b4a7825 */ /* 0x000fe200078e00ff */
[----:B------:R-:W-:-:S03]  /*58590*/  PRMT R46, R47, 0x7771, RZ ;  /* 0x000077712f2e7816 */ /* 0x000fc600000000ff */
[----:B------:R-:W-:Y:S01]  /*585a0*/  IMAD.MOV.U32 R49, RZ, RZ, R79 ;  /* 0x000000ffff317224 */ /* 0x000fe200078e004f */
[----:B------:R-:W-:Y:S02]  /*585b0*/  LOP3.LUT R79, R54, 0xff, R50, 0xf8, !PT ;  /* 0x000000ff364f7812 */ /* 0x000fe400078ef832 */
[----:B------:R-:W-:Y:S02]  /*585c0*/  LOP3.LUT R55, R75, R53, R55, 0xfe, !PT ;  /* 0x000000354b377212 */ /* 0x000fe400078efe37 */
[----:B------:R-:W-:Y:S02]  /*585d0*/  PRMT R50, R47, 0x7770, RZ ;  /* 0x000077702f327816 */ /* 0x000fe400000000ff */
[C---:B------:R-:W-:Y:S02]  /*585e0*/  PRMT R51, R45.reuse, 0x7772, RZ ;  /* 0x000077722d337816 */ /* 0x040fe400000000ff */
[----:B------:R-:W-:Y:S02]  /*585f0*/  PRMT R53, R45, 0x7770, RZ ;  /* 0x000077702d357816 */ /* 0x000fe400000000ff */
[----:B------:R-:W-:Y:S01]  /*58600*/  LOP3.LUT R55, R55, 0xff, R50, 0xf8, !PT ;  /* 0x000000ff37377812 */ /* 0x000fe200078ef832 */
[----:B------:R-:W-:Y:S01]  /*58610*/  IMAD.SHL.U32 R50, R46, 0x100, RZ ;  /* 0x000001002e327824 */ /* 0x000fe200078e00ff */
[----:B------:R-:W-:Y:S01]  /*58620*/  PRMT R46, R47, 0x7772, RZ ;  /* 0x000077722f2e7816 */ /* 0x000fe200000000ff */
[----:B------:R-:W-:Y:S01]  /*58630*/  IMAD.U32 R51, R51, 0x10000, RZ ;  /* 0x0001000033337824 */ /* 0x000fe200078e00ff */
[----:B------:R-:W-:-:S02]  /*58640*/  PRMT R45, R45, 0x7773, RZ ;  /* 0x000077732d2d7816 */ /* 0x000fc400000000ff */
[----:B------:R-:W-:Y:S01]  /*58650*/  LOP3.LUT R76, R76, 0xff, R53, 0xf8, !PT ;  /* 0x000000ff4c4c7812 */ /* 0x000fe200078ef835 */
[----:B------:R-:W-:Y:S01]  /*58660*/  IMAD.U32 R46, R46, 0x10000, RZ ;  /* 0x000100002e2e7824 */ /* 0x000fe200078e00ff */
[----:B------:R-:W-:Y:S01]  /*58670*/  LOP3.LUT R53, R55, 0xff00, R50, 0xf8, !PT ;  /* 0x0000ff0037357812 */ /* 0x000fe200078ef832 */
[----:B------:R-:W-:Y:S01]  /*58680*/  IMAD.SHL.U32 R45, R45, 0x1000000, RZ ;  /* 0x010000002d2d7824 */ /* 0x000fe200078e00ff */
[----:B------:R-:W-:Y:S02]  /*58690*/  LOP3.LUT R76, R76, 0xff0000, R51, 0xf8, !PT ;  /* 0x00ff00004c4c7812 */ /* 0x000fe400078ef833 */
[----:B------:R-:W-:Y:S02]  /*586a0*/  LOP3.LUT R55, R74, R52, R79, 0xfe, !PT ;  /* 0x000000344a377212 */ /* 0x000fe400078efe4f */
[----:B------:R-:W-:Y:S02]  /*586b0*/  LOP3.LUT R54, R53, 0xff0000, R46, 0xf8, !PT ;  /* 0x00ff000035367812 */ /* 0x000fe400078ef82e */
[----:B------:R-:W-:Y:S01]  /*586c0*/  LOP3.LUT R75, R45, R76, RZ, 0xfc, !PT ;  /* 0x0000004c2d4b7212 */ /* 0x000fe200078efcff */
[----:B------:R-:W-:Y:S01]  /*586d0*/  IMAD.MOV.U32 R50, RZ, RZ, R77 ;  /* 0x000000ffff327224 */ /* 0x000fe200078e004d */
[C---:B-----5:R-:W-:Y:S01]  /*586e0*/  PRMT R46, R38.reuse, 0x7770, RZ ;  /* 0x00007770262e7816 */ /* 0x060fe200000000ff */
[----:B------:R-:W-:Y:S01]  /*586f0*/  IMAD.MOV.U32 R51, RZ, RZ, R78 ;  /* 0x000000ffff337224 */ /* 0x000fe200078e004e */
[----:B------:R-:W-:-:S02]  /*58700*/  PRMT R45, R38, 0x7771, RZ ;  /* 0x00007771262d7816 */ /* 0x000fc400000000ff */
[C---:B------:R-:W-:Y:S02]  /*58710*/  PRMT R52, R38.reuse, 0x7772, RZ ;  /* 0x0000777226347816 */ /* 0x040fe400000000ff */
[----:B------:R-:W-:Y:S02]  /*58720*/  PRMT R53, R38, 0x7773, RZ ;  /* 0x0000777326357816 */ /* 0x000fe400000000ff */
[----:B------:R-:W-:Y:S02]  /*58730*/  PRMT R38, R37, 0x7771, RZ ;  /* 0x0000777125267816 */ /* 0x000fe400000000ff */
[----:B------:R-:W-:Y:S01]  /*58740*/  PRMT R47, R47, 0x7773, RZ ;  /* 0x000077732f2f7816 */ /* 0x000fe200000000ff */
[----:B------:R0:W-:Y:S01]  /*58750*/  STL.128 [R1+0x3460], R48 ;  /* 0x0034603001007387 */ /* 0x0001e20000100c00 */
[----:B------:R-:W-:-:S04]  /*58760*/  IMAD.WIDE.U32 R76, R45, 0x100, RZ ;  /* 0x000001002d4c7825 */ /* 0x000fc800078e00ff */
[----:B------:R-:W-:Y:S02]  /*58770*/  IMAD.SHL.U32 R38, R38, 0x100, RZ ;  /* 0x0000010026267824 */ /* 0x000fe400078e00ff */
[----:B------:R-:W-:Y:S02]  /*58780*/  IMAD.SHL.U32 R47, R47, 0x1000000, RZ ;  /* 0x010000002f2f7824 */ /* 0x000fe400078e00ff */
[----:B0-----:R-:W-:-:S04]  /*58790*/  IMAD.WIDE.U32 R48, R52, 0x10000, RZ ;  /* 0x0001000034307825 */ /* 0x001fc800078e00ff */
[----:B------:R-:W-:Y:S01]  /*587a0*/  IMAD.WIDE.U32 R50, R53, 0x1000000, RZ ;  /* 0x0100000035327825 */ /* 0x000fe200078e00ff */
[----:B------:R-:W-:Y:S02]  /*587b0*/  LOP3.LUT R53, R76, 0xff, R46, 0xf8, !PT ;  /* 0x000000ff4c357812 */ /* 0x000fe400078ef82e */
[----:B------:R-:W-:Y:S02]  /*587c0*/  LOP3.LUT R52, R38, 0xff00, RZ, 0xc0, !PT ;  /* 0x0000ff0026347812 */ /* 0x000fe400078ec0ff */
[----:B------:R-:W-:Y:S02]  /*587d0*/  LOP3.LUT R51, R51, R49, R77, 0xfe, !PT ;  /* 0x0000003133337212 */ /* 0x000fe400078efe4d */
[C---:B------:R-:W-:Y:S02]  /*587e0*/  PRMT R46, R39.reuse, 0x7770, RZ ;  /* 0x00007770272e7816 */ /* 0x040fe400000000ff */
[----:B------:R-:W-:Y:S02]  /*587f0*/  PRMT R38, R39, 0x7771, RZ ;  /* 0x0000777127267816 */ /* 0x000fe400000000ff */
[----:B------:R-:W-:-:S02]  /*58800*/  LOP3.LUT R54, R47, R54, RZ, 0xfc, !PT ;  /* 0x000000362f367212 */ /* 0x000fc400078efcff */
[C---:B------:R-:W-:Y:S02]  /*58810*/  PRMT R47, R37.reuse, 0x7772, RZ ;  /* 0x00007772252f7816 */ /* 0x040fe400000000ff */
        /* <DEDUP_REMOVED lines=11> */
[----:B------:R-:W-:Y:S02]  /*588d0*/  LOP3.LUT R51, R50, R48, R53, 0xfe, !PT ;  /* 0x0000003032337212 */ /* 0x000fe400078efe35 */
[----:B------:R-:W-:Y:S02]  /*588e0*/  LOP3.LUT R50, R49, 0xff0000, R38, 0xf8, !PT ;  /* 0x00ff000031327812 */ /* 0x000fe400078ef826 */
[----:B------:R-:W-:Y:S01]  /*588f0*/  LOP3.LUT R53, R37, R52, RZ, 0xfc, !PT ;  /* 0x0000003425357212 */ /* 0x000fe200078efcff */
[----:B------:R-:W-:Y:S01]  /*58900*/  IMAD.MOV.U32 R45, RZ, RZ, R75 ;  /* 0x000000ffff2d7224 */ /* 0x000fe200078e004b */
[C---:B------:R-:W-:Y:S01]  /*58910*/  PRMT R38, R6.reuse, 0x7770, RZ ;  /* 0x0000777006267816 */ /* 0x040fe200000000ff */
[----:B------:R-:W-:Y:S01]  /*58920*/  IMAD.MOV.U32 R46, RZ, RZ, R55 ;  /* 0x000000ffff2e7224 */ /* 0x000fe200078e0037 */
[C---:B------:R-:W-:Y:S01]  /*58930*/  PRMT R37, R6.reuse, 0x7771, RZ ;  /* 0x0000777106257816 */ /* 0x040fe200000000ff */
[----:B------:R-:W-:Y:S01]  /*58940*/  IMAD.MOV.U32 R47, RZ, RZ, R54 ;  /* 0x000000ffff2f7224 */ /* 0x000fe200078e0036 */
[----:B------:R-:W-:-:S02]  /*58950*/  PRMT R48, R6, 0x7772, RZ ;  /* 0x0000777206307816 */ /* 0x000fc400000000ff */
        /* <DEDUP_REMOVED lines=34> */
[C---:B------:R-:W-:Y:S02]  /*58b80*/  PRMT R6, R10.reuse, 0x7770, RZ ;  /* 0x000077700a067816 */ /* 0x040fe400000000ff */
[----:B------:R-:W-:-:S02]  /*58b90*/  PRMT R5, R10, 0x7771, RZ ;  /* 0x000077710a057816 */ /* 0x000fc400000000ff */
[C---:B------:R-:W-:Y:S02]  /*58ba0*/  PRMT R44, R10.reuse, 0x7772, RZ ;  /* 0x000077720a2c7816 */ /* 0x040fe400000000ff */
[----:B------:R-:W-:Y:S02]  /*58bb0*/  PRMT R45, R10, 0x7773, RZ ;  /* 0x000077730a2d7816 */ /* 0x000fe400000000ff */
[----:B------:R-:W-:Y:S01]  /*58bc0*/  PRMT R10, R9, 0x7771, RZ ;  /* 0x00007771090a7816 */ /* 0x000fe200000000ff */
[----:B------:R0:W-:Y:S01]  /*58bd0*/  STL.128 [R1+0x3480], R36 ;  /* 0x0034802401007387 */ /* 0x0001e20000100c00 */
[----:B------:R-:W-:Y:S02]  /*58be0*/  IMAD.SHL.U32 R7, R7, 0x1000000, RZ ;  /* 0x0100000007077824 */ /* 0x000fe400078e00ff */
[----:B------:R-:W-:-:S04]  /*58bf0*/  IMAD.WIDE.U32 R50, R5, 0x100, RZ ;  /* 0x0000010005327825 */ /* 0x000fc800078e00ff */
[----:B------:R-:W-:Y:S01]  /*58c00*/  IMAD.SHL.U32 R10, R10, 0x100, RZ ;  /* 0x000001000a0a7824 */ /* 0x000fe200078e00ff */
[----:B------:R-:W-:Y:S02]  /*58c10*/  LOP3.LUT R48, R7, R46, RZ, 0xfc, !PT ;  /* 0x0000002e07307212 */ /* 0x000fe400078efcff */
[----:B------:R-:W-:Y:S01]  /*58c20*/  PRMT R7, R11, 0x7770, RZ ;  /* 0x000077700b077816 */ /* 0x000fe200000000ff */
[----:B0-----:R-:W-:-:S04]  /*58c30*/  IMAD.WIDE.U32 R36, R44, 0x10000, RZ ;  /* 0x000100002c247825 */ /* 0x001fc800078e00ff */
[----:B------:R-:W-:Y:S01]  /*58c40*/  IMAD.WIDE.U32 R38, R45, 0x1000000, RZ ;  /* 0x010000002d267825 */ /* 0x000fe200078e00ff */
[----:B------:R-:W-:Y:S02]  /*58c50*/  LOP3.LUT R45, R50, 0xff, R6, 0xf8, !PT ;  /* 0x000000ff322d7812 */ /* 0x000fe400078ef806 */
[----:B------:R-:W-:Y:S02]  /*58c60*/  LOP3.LUT R46, R10, 0xff00, RZ, 0xc0, !PT ;  /* 0x0000ff000a2e7812 */ /* 0x000fe400078ec0ff */
[----:B------:R-:W-:Y:S02]  /*58c70*/  LOP3.LUT R44, R39, R37, R51, 0xfe, !PT ;  /* 0x00000025272c7212 */ /* 0x000fe400078efe33 */
[----:B------:R-:W-:Y:S02]  /*58c80*/  PRMT R6, R11, 0x7771, RZ ;  /* 0x000077710b067816 */ /* 0x000fe400000000ff */
[C---:B------:R-:W-:Y:S02]  /*58c90*/  PRMT R10, R9.reuse, 0x7772, RZ ;  /* 0x00007772090a7816 */ /* 0x040fe400000000ff */
[----:B------:R-:W-:-:S02]  /*58ca0*/  PRMT R37, R9, 0x7770, RZ ;  /* 0x0000777009257816 */ /* 0x000fc400000000ff */
[----:B------:R-:W-:Y:S01]  /*58cb0*/  LOP3.LUT R44, R44, 0xff, R7, 0xf8, !PT ;  /* 0x000000ff2c2c7812 */ /* 0x000fe200078ef807 */
[----:B------:R-:W-:Y:S01]  /*58cc0*/  IMAD.SHL.U32 R7, R6, 0x100, RZ ;  /* 0x0000010006077824 */ /* 0x000fe200078e00ff */
[----:B------:R-:W-:Y:S01]  /*58cd0*/  PRMT R9, R9, 0x7773, RZ ;  /* 0x0000777309097816 */ /* 0x000fe200000000ff */
[----:B------:R-:W-:Y:S01]  /*58ce0*/  IMAD.U32 R10, R10, 0x10000, RZ ;  /* 0x000100000a0a7824 */ /* 0x000fe200078e00ff */
[----:B------:R-:W-:Y:S02]  /*58cf0*/  LOP3.LUT R39, R46, 0xff, R37, 0xf8, !PT ;  /* 0x000000ff2e277812 */ /* 0x000fe400078ef825 */
[----:B------:R-:W-:Y:S01]  /*58d00*/  PRMT R6, R11, 0x7772, RZ ;  /* 0x000077720b067816 */ /* 0x000fe200000000ff */
[----:B------:R-:W-:Y:S01]  /*58d10*/  IMAD.SHL.U32 R9, R9, 0x1000000, RZ ;  /* 0x0100000009097824 */ /* 0x000fe200078e00ff */
[----:B------:R-:W-:Y:S02]  /*58d20*/  LOP3.LUT R37, R44, 0xff00, R7, 0xf8, !PT ;  /* 0x0000ff002c257812 */ /* 0x000fe400078ef807 */
[----:B------:R-:W-:Y:S01]  /*58d30*/  LOP3.LUT R44, R39, 0xff0000, R10, 0xf8, !PT ;  /* 0x00ff0000272c7812 */ /* 0x000fe200078ef80a */
[----:B------:R-:W-:Y:S01]  /*58d40*/  IMAD.U32 R10, R6, 0x10000, RZ ;  /* 0x00010000060a7824 */ /* 0x000fe200078e00ff */
[----:B------:R-:W-:Y:S01]  /*58d50*/  LOP3.LUT R39, R38, R36, R45, 0xfe, !PT ;  /* 0x0000002426277212 */ /* 0x000fe200078efe2d */
[----:B------:R-:W-:Y:S01]  /*58d60*/  IMAD.MOV.U32 R5, RZ, RZ, R49 ;  /* 0x000000ffff057224 */ /* 0x000fe200078e0031 */
[----:B------:R-:W-:Y:S01]  /*58d70*/  LOP3.LUT R45, R9, R44, RZ, 0xfc, !PT ;  /* 0x0000002c092d7212 */ /* 0x000fe200078efcff */
[----:B------:R-:W-:Y:S01]  /*58d80*/  IMAD.MOV.U32 R6, RZ, RZ, R47 ;  /* 0x000000ffff067224 */ /* 0x000fe200078e002f */
[----:B------:R-:W-:Y:S01]  /*58d90*/  LOP3.LUT R38, R37, 0xff0000, R10, 0xf8, !PT ;  /* 0x00ff000025267812 */ /* 0x000fe200078ef80a */
[----:B------:R-:W-:Y:S01]  /*58da0*/  IMAD.MOV.U32 R7, RZ, RZ, R48 ;  /* 0x000000ffff077224 */ /* 0x000fe200078e0030 */
[----:B------:R-:W-:-:S02]  /*58db0*/  PRMT R9, R30, 0x7771, RZ ;  /* 0x000077711e097816 */ /* 0x000fc400000000ff */
[C---:B------:R-:W-:Y:S02]  /*58dc0*/  PRMT R36, R30.reuse, 0x7772, RZ ;  /* 0x000077721e247816 */ /* 0x040fe400000000ff */
[C---:B------:R-:W-:Y:S01]  /*58dd0*/  PRMT R37, R30.reuse, 0x7773, RZ ;  /* 0x000077731e257816 */ /* 0x040fe200000000ff */
[----:B------:R0:W-:Y:S01]  /*58de0*/  STL.128 [R1+0x3490], R4 ;  /* 0x0034900401007387 */ /* 0x0001e20000100c00 */
[----:B------:R-:W-:Y:S01]  /*58df0*/  PRMT R11, R11, 0x7773, RZ ;  /* 0x000077730b0b7816 */ /* 0x000fe200000000ff */
[----:B------:R-:W-:Y:S01]  /*58e00*/  IMAD.WIDE.U32 R46, R9, 0x100, RZ ;  /* 0x00000100092e7825 */ /* 0x000fe200078e00ff */
[----:B------:R-:W-:Y:S02]  /*58e10*/  PRMT R10, R30, 0x7770, RZ ;  /* 0x000077701e0a7816 */ /* 0x000fe400000000ff */
[----:B------:R-:W-:Y:S01]  /*58e20*/  PRMT R30, R29, 0x7771, RZ ;  /* 0x000077711d1e7816 */ /* 0x000fe200000000ff */
[----:B------:R-:W-:Y:S02]  /*58e30*/  IMAD.SHL.U32 R11, R11, 0x1000000, RZ ;  /* 0x010000000b0b7824 */ /* 0x000fe400078e00ff */
[----:B------:R-:W-:Y:S01]  /*58e40*/  IMAD.MOV.U32 R9, RZ, RZ, R45 ;  /* 0x000000ffff097224 */ /* 0x000fe200078e002d */
[----:B------:R-:W-:Y:S01]  /*58e50*/  LOP3.LUT R45, R46, 0xff, R10, 0xf8, !PT ;  /* 0x000000ff2e2d7812 */ /* 0x000fe200078ef80a */
[----:B------:R-:W-:-:S02]  /*58e60*/  IMAD.SHL.U32 R30, R30, 0x100, RZ ;  /* 0x000001001e1e7824 */ /* 0x000fc400078e00ff */
[----:B0-----:R-:W-:-:S04]  /*58e70*/  IMAD.WIDE.U32 R4, R36, 0x10000, RZ ;  /* 0x0001000024047825 */ /* 0x001fc800078e00ff */
[----:B------:R-:W-:Y:S01]  /*58e80*/  IMAD.WIDE.U32 R6, R37, 0x1000000, RZ ;  /* 0x0100000025067825 */ /* 0x000fe200078e00ff */
[----:B------:R-:W-:-:S04]  /*58e90*/  PRMT R10, R29, 0x7772, RZ ;  /* 0x000077721d0a7816 */ /* 0x000fc800000000ff */
[----:B------:R-:W-:Y:S02]  /*58ea0*/  LOP3.LUT R46, R7, R5, R47, 0xfe, !PT ;  /* 0x00000005072e7212 */ /* 0x000fe400078efe2f */
[----:B------:R-:W-:Y:S02]  /*58eb0*/  PRMT R5, R31, 0x7771, RZ ;  /* 0x000077711f057816 */ /* 0x000fe400000000ff */
[----:B------:R-:W-:Y:S02]  /*58ec0*/  LOP3.LUT R38, R11, R38, RZ, 0xfc, !PT ;  /* 0x000000260b267212 */ /* 0x000fe400078efcff */
[----:B------:R-:W-:Y:S02]  /*58ed0*/  PRMT R11, R29, 0x7770, RZ ;  /* 0x000077701d0b7816 */ /* 0x000fe400000000ff */
[----:B------:R-:W-:Y:S01]  /*58ee0*/  LOP3.LUT R36, R30, 0xff00, RZ, 0xc0, !PT ;  /* 0x0000ff001e247812 */ /* 0x000fe200078ec0ff */
[----:B------:R-:W-:Y:S01]  /*58ef0*/  IMAD.SHL.U32 R37, R5, 0x100, RZ ;  /* 0x0000010005257824 */ /* 0x000fe200078e00ff */
[----:B------:R-:W-:Y:S01]  /*58f00*/  PRMT R7, R31, 0x7770, RZ ;  /* 0x000077701f077816 */ /* 0x000fe200000000ff */
[----:B------:R-:W-:Y:S01]  /*58f10*/  IMAD.U32 R5, R10, 0x10000, RZ ;  /* 0x000100000a057824 */ /* 0x000fe200078e00ff */
[----:B------:R-:W-:Y:S01]  /*58f20*/  LOP3.LUT R36, R36, 0xff, R11, 0xf8, !PT ;  /* 0x000000ff24247812 */ /* 0x000fe200078ef80b */
[----:B------:R-:W-:Y:S01]  /*58f30*/  IMAD.MOV.U32 R10, RZ, RZ, R39 ;  /* 0x000000ffff0a7224 */ /* 0x000fe200078e0027 */
[----:B------:R-:W-:Y:S01]  /*58f40*/  LOP3.LUT R30, R46, 0xff, R7, 0xf8, !PT ;  /* 0x000000ff2e1e7812 */ /* 0x000fe200078ef807 */
[----:B------:R-:W-:Y:S01]  /*58f50*/  IMAD.MOV.U32 R11, RZ, RZ, R38 ;  /* 0x000000ffff0b7224 */ /* 0x000fe200078e0026 */
[----:B------:R-:W-:-:S02]  /*58f60*/  LOP3.LUT R38, R6, R4, R45, 0xfe, !PT ;  /* 0x0000000406267212 */ /* 0x000fc400078efe2d */
[----:B------:R-:W-:Y:S02]  /*58f70*/  LOP3.LUT R39, R36, 0xff0000, R5, 0xf8, !PT ;  /* 0x00ff000024277812 */ /* 0x000fe400078ef805 */
[C---:B------:R-:W-:Y:S02]  /*58f80*/  PRMT R6, R34.reuse, 0x7771, RZ ;  /* 0x0000777122067816 */ /* 0x040fe400000000ff */
[C---:B------:R-:W-:Y:S02]  /*58f90*/  PRMT R4, R34.reuse, 0x7772, RZ ;  /* 0x0000777222047816 */ /* 0x040fe400000000ff */
[----:B------:R-:W-:Y:S02]  /*58fa0*/  PRMT R36, R34, 0x7773, RZ ;  /* 0x0000777322247816 */ /* 0x000fe400000000ff */
[----:B------:R-:W-:Y:S01]  /*58fb0*/  LOP3.LUT R37, R30, 0xff00, R37, 0xf8, !PT ;  /* 0x0000ff001e257812 */ /* 0x000fe200078ef825 */
[----:B------:R0:W-:Y:S01]  /*58fc0*/  STL.128 [R1+0x34a0], R8 ;  /* 0x0034a00801007387 */ /* 0x0001e20000100c00 */
[----:B------:R-:W-:Y:S01]  /*58fd0*/  PRMT R30, R29, 0x7773, RZ ;  /* 0x000077731d1e7816 */ /* 0x000fe200000000ff */
[----:B------:R-:W-:Y:S01]  /*58fe0*/  IMAD.WIDE.U32 R6, R6, 0x100, RZ ;  /* 0x0000010006067825 */ /* 0x000fe200078e00ff */
[----:B------:R-:W-:-:S03]  /*58ff0*/  PRMT R29, R31, 0x7772, RZ ;  /* 0x000077721f1d7816 */ /* 0x000fc600000000ff */
[----:B------:R-:W-:-:S04]  /*59000*/  IMAD.WIDE.U32 R4, R4, 0x10000, RZ ;  /* 0x0001000004047825 */ /* 0x000fc800078e00ff */
[----:B0-----:R-:W-:Y:S01]  /*59010*/  IMAD.WIDE.U32 R8, R36, 0x1000000, RZ ;  /* 0x0100000024087825 */ /* 0x001fe200078e00ff */
[----:B------:R-:W-:Y:S02]  /*59020*/  PRMT R11, R33, 0x7771, RZ ;  /* 0x00007771210b7816 */ /* 0x000fe400000000ff */
[----:B------:R-:W-:Y:S01]  /*59030*/  PRMT R10, R35, 0x7770, RZ ;  /* 0x00007770230a7816 */ /* 0x000fe200000000ff */
[----:B------:R-:W-:Y:S01]  /*59040*/  IMAD.U32 R36, R29, 0x10000, RZ ;  /* 0x000100001d247824 */ /* 0x000fe200078e00ff */
[----:B------:R-:W-:Y:S01]  /*59050*/  LOP3.LUT R29, R9, R5, R7, 0xfe, !PT ;  /* 0x00000005091d7212 */ /* 0x000fe200078efe07 */
[----:B------:R-:W-:Y:S02]  /*59060*/  IMAD.SHL.U32 R11, R11, 0x100, RZ ;  /* 0x000001000b0b7824 */ /* 0x000fe400078e00ff */
[----:B------:R-:W-:Y:S01]  /*59070*/  IMAD.SHL.U32 R30, R30, 0x1000000, RZ ;  /* 0x010000001e1e7824 */ /* 0x000fe200078e00ff */
[----:B------:R-:W-:Y:S02]  /*59080*/  LOP3.LUT R29, R29, 0xff, R10, 0xf8, !PT ;  /* 0x000000ff1d1d7812 */ /* 0x000fe400078ef80a */
[----:B------:R-:W-:-:S02]  /*59090*/  PRMT R10, R33, 0x7770, RZ ;  /* 0x00007770210a7816 */ /* 0x000fc400000000ff */
[----:B------:R-:W-:Y:S02]  /*590a0*/  LOP3.LUT R11, R11, 0xff00, RZ, 0xc0, !PT ;  /* 0x0000ff000b0b7812 */ /* 0x000fe400078ec0ff */
[----:B------:R-:W-:Y:S02]  /*590b0*/  PRMT R5, R35, 0x7771, RZ ;  /* 0x0000777123057816 */ /* 0x000fe400000000ff */
[----:B------:R-:W-:Y:S02]  /*590c0*/  LOP3.LUT R39, R30, R39, RZ, 0xfc, !PT ;  /* 0x000000271e277212 */ /* 0x000fe400078efcff */
        /* <DEDUP_REMOVED lines=8> */
[----:B------:R-:W-:Y:S02]  /*59150*/  PRMT R33, R33, 0x7773, RZ ;  /* 0x0000777321217816 */ /* 0x000fe400000000ff */
[----:B------:R-:W-:Y:S02]  /*59160*/  PRMT R35, R35, 0x7773, RZ ;  /* 0x0000777323237816 */ /* 0x000fe400000000ff */
[----:B------:R-:W-:Y:S02]  /*59170*/  LOP3.LUT R7, R6, 0xff, R7, 0xf8, !PT ;  /* 0x000000ff06077812 */ /* 0x000fe400078ef807 */
[----:B------:R-:W-:Y:S01]  /*59180*/  LOP3.LUT R6, R29, 0xff00, R10, 0xf8, !PT ;  /* 0x0000ff001d067812 */ /* 0x000fe200078ef80a */
[----:B------:R-:W-:Y:S01]  /*59190*/  IMAD.SHL.U32 R31, R31, 0x1000000, RZ ;  /* 0x010000001f1f7824 */ /* 0x000fe200078e00ff */
[----:B------:R-:W-:Y:S01]  /*591a0*/  LOP3.LUT R36, R37, 0xff0000, R36, 0xf8, !PT ;  /* 0x00ff000025247812 */ /* 0x000fe200078ef824 */
[----:B------:R-:W-:Y:S01]  /*591b0*/  IMAD.SHL.U32 R33, R33, 0x1000000, RZ ;  /* 0x0100000021217824 */ /* 0x000fe200078e00ff */
[----:B------:R-:W-:Y:S01]  /*591c0*/  LOP3.LUT R10, R30, 0xff0000, R9, 0xf8, !PT ;  /* 0x00ff00001e0a7812 */ /* 0x000fe200078ef809 */
[----:B------:R-:W-:Y:S01]  /*591d0*/  IMAD.SHL.U32 R35, R35, 0x1000000, RZ ;  /* 0x0100000023237824 */ /* 0x000fe200078e00ff */
[----:B------:R-:W-:Y:S01]  /*591e0*/  LOP3.LUT R6, R6, 0xff0000, R5, 0xf8, !PT ;  /* 0x00ff000006067812 */ /* 0x000fe200078ef805 */
[----:B------:R-:W-:Y:S01]  /*591f0*/  IMAD.MOV.U32 R29, RZ, RZ, R39 ;  /* 0x000000ffff1d7224 */ /* 0x000fe200078e0027 */
[----:B------:R-:W-:Y:S01]  /*59200*/  LOP3.LUT R31, R31, R36, RZ, 0xfc, !PT ;  /* 0x000000241f1f7212 */ /* 0x000fe200078efcff */
[----:B------:R-:W-:Y:S01]  /*59210*/  IMAD.MOV.U32 R30, RZ, RZ, R38 ;  /* 0x000000ffff1e7224 */ /* 0x000fe200078e0026 */
[----:B------:R-:W-:-:S02]  /*59220*/  LOP3.LUT R34, R8, R4, R7, 0xfe, !PT ;  /* 0x0000000408227212 */ /* 0x000fc400078efe07 */
[----:B------:R-:W-:Y:S02]  /*59230*/  LOP3.LUT R33, R33, R10, RZ, 0xfc, !PT ;  /* 0x0000000a21217212 */ /* 0x000fe400078efcff */
[----:B------:R-:W-:Y:S01]  /*59240*/  LOP3.LUT R35, R35, R6, RZ, 0xfc, !PT ;  /* 0x0000000623237212 */ /* 0x000fe200078efcff */
[----:B------:R-:W-:Y:S01]  /*59250*/  STL.128 [R1+0x34b0], R28 ;  /* 0x0034b01c01007387 */ /* 0x000fe20000100c00 */
[----:B------:R-:W-:Y:S01]  /*59260*/  LOP3.LUT R99, R72, UR30, RZ, 0x3c, !PT ;  /* 0x0000001e48637c12 */ /* 0x000fe2000f8e3cff */
[----:B------:R-:W-:Y:S01]  /*59270*/  IMAD.U32 R87, RZ, RZ, UR18 ;  /* 0x00000012ff577e24 */ /* 0x000fe2000f8e00ff */
[----:B------:R-:W-:Y:S01]  /*59280*/  LOP3.LUT R121, R73, UR31, RZ, 0x3c, !PT ;  /* 0x0000001f49797c12 */ /* 0x000fe2000f8e3cff */
[----:B------:R0:W-:Y:S01]  /*59290*/  STL.128 [R1+0x34c0], R32 ;  /* 0x0034c02001007387 */ /* 0x0001e20000100c00 */
[----:B------:R-:W-:Y:S02]  /*592a0*/  IMAD.U32 R73, RZ, RZ, UR19 ;  /* 0x00000013ff497e24 */ /* 0x000fe4000f8e00ff */
[----:B------:R-:W-:-:S02]  /*592b0*/  IMAD.U32 R72, RZ, RZ, UR25 ;  /* 0x00000019ff487e24 */ /* 0x000fc4000f8e00ff */
[----:B------:R-:W-:Y:S02]  /*592c0*/  IMAD.U32 R125, RZ, RZ, UR20 ;  /* 0x00000014ff7d7e24 */ /* 0x000fe4000f8e00ff */
[----:B------:R-:W-:Y:S02]  /*592d0*/  IMAD.U32 R123, RZ, RZ, UR21 ;  /* 0x00000015ff7b7e24 */ /* 0x000fe4000f8e00ff */
[----:B------:R-:W-:Y:S02]  /*592e0*/  IMAD.U32 R115, RZ, RZ, UR28 ;  /* 0x0000001cff737e24 */ /* 0x000fe4000f8e00ff */
[----:B------:R-:W-:Y:S02]  /*592f0*/  IMAD.U32 R90, RZ, RZ, UR29 ;  /* 0x0000001dff5a7e24 */ /* 0x000fe4000f8e00ff */
        /* <DEDUP_REMOVED lines=8> */
[----:B0-----:R-:W-:Y:S02]  /*59380*/  IMAD.MOV.U32 R34, RZ, RZ, R14 ;  /* 0x000000ffff227224 */ /* 0x001fe400078e000e */
[----:B------:R-:W-:Y:S02]  /*59390*/  IMAD.MOV.U32 R35, RZ, RZ, R15 ;  /* 0x000000ffff237224 */ /* 0x000fe400078e000f */
[----:B------:R-:W-:Y:S02]  /*593a0*/  IMAD.MOV.U32 R28, RZ, RZ, R12 ;  /* 0x000000ffff1c7224 */ /* 0x000fe400078e000c */
[----:B------:R-:W-:Y:S02]  /*593b0*/  IMAD.MOV.U32 R29, RZ, RZ, R13 ;  /* 0x000000ffff1d7224 */ /* 0x000fe400078e000d */
[----:B------:R-:W-:Y:S02]  /*593c0*/  IMAD.MOV.U32 R30, RZ, RZ, R26 ;  /* 0x000000ffff1e7224 */ /* 0x000fe400078e001a */
[----:B------:R-:W-:-:S02]  /*593d0*/  IMAD.MOV.U32 R31, RZ, RZ, R27 ;  /* 0x000000ffff1f7224 */ /* 0x000fc400078e001b */
[----:B------:R-:W-:Y:S02]  /*593e0*/  IMAD.MOV.U32 R32, RZ, RZ, R24 ;  /* 0x000000ffff207224 */ /* 0x000fe400078e0018 */
[----:B------:R-:W-:Y:S01]  /*593f0*/  IMAD.MOV.U32 R33, RZ, RZ, R25 ;  /* 0x000000ffff217224 */ /* 0x000fe200078e0019 */
[----:B------:R-:W-:-:S06]  /*59400*/  UMOV UR4, URZ ;  /* 0x000000ff00047c82 */ /* 0x000fcc0008000000 */
.L_x_303:
        /* <DEDUP_REMOVED lines=61> */
[----:B-----5:R-:W-:Y:S02]  /*597e0*/  IADD3 R105, P0, P1, R98, R99, R6 ;  /* 0x0000006362697210 */ /* 0x020fe4000791e006 */
[----:B----4-:R-:W-:-:S02]  /*597f0*/  IADD3 R8, P4, P5, R32, R97, R10 ;  /* 0x0000006120087210 */ /* 0x010fc40007d9e00a */
[----:B------:R-:W-:Y:S02]  /*59800*/  IADD3.X R90, PT, PT, R35, R101, R9, P2, P3 ;  /* 0x00000065235a7210 */ /* 0x000fe400017e6409 */
[----:B------:R-:W-:Y:S02]  /*59810*/  IADD3.X R7, PT, PT, R100, R29, R7, P0, P1 ;  /* 0x0000001d64077210 */ /* 0x000fe400007e2407 */
[----:B------:R-:W-:Y:S02]  /*59820*/  IADD3.X R10, PT, PT, R33, R95, R11, P4, P5 ;  /* 0x0000005f210a7210 */ /* 0x000fe400027ea40b */
[----:B------:R-:W-:Y:S02]  /*59830*/  LOP3.LUT R100, R123, R90, RZ, 0x3c, !PT ;  /* 0x0000005a7b647212 */ /* 0x000fe400078e3cff */
[----:B------:R-:W-:Y:S02]  /*59840*/  LOP3.LUT R4, R102, R105, RZ, 0x3c, !PT ;  /* 0x0000006966047212 */ /* 0x000fe400078e3cff */
[----:B------:R-:W-:-:S02]  /*59850*/  LOP3.LUT R11, R94, R7, RZ, 0x3c, !PT ;  /* 0x000000075e0b7212 */ /* 0x000fc400078e3cff */
[----:B------:R-:W-:Y:S02]  /*59860*/  LOP3.LUT R125, R125, R28, RZ, 0x3c, !PT ;  /* 0x0000001c7d7d7212 */ /* 0x000fe400078e3cff */
[----:B------:R-:W-:Y:S02]  /*59870*/  LOP3.LUT R98, R113, R10, RZ, 0x3c, !PT ;  /* 0x0000000a71627212 */ /* 0x000fe400078e3cff */
[----:B------:R-:W-:Y:S02]  /*59880*/  IADD3 R119, P0, PT, R119, R100, RZ ;  /* 0x0000006477777210 */ /* 0x000fe40007f1e0ff */
[----:B------:R-:W-:Y:S02]  /*59890*/  SHF.L.W.U32.HI R6, R11, 0x10, R4 ;  /* 0x000000100b067819 */ /* 0x000fe40000010e04 */
[----:B------:R-:W-:Y:S02]  /*598a0*/  IADD3 R9, P2, P3, R30, R93, R36 ;  /* 0x0000005d1e097210 */ /* 0x000fe40007b5e024 */
[----:B------:R-:W-:-:S02]  /*598b0*/  LOP3.LUT R94, R117, R8, RZ, 0x3c, !PT ;  /* 0x00000008755e7212 */ /* 0x000fc400078e3cff */
[----:B------:R-:W-:Y:S02]  /*598c0*/  IADD3 R107, P1, PT, R107, R98, RZ ;  /* 0x000000626b6b7210 */ /* 0x000fe40007f3e0ff */
[----:B------:R-:W-:Y:S01]  /*598d0*/  SHF.L.W.U32.HI R4, R4, 0x10, R11 ;  /* 0x0000001004047819 */ /* 0x000fe20000010e0b */
[----:B------:R-:W-:Y:S01]  /*598e0*/  IMAD.X R11, R96, 0x1, R125, P0 ;  /* 0x00000001600b7824 */ /* 0x000fe200000e067d */
[----:B------:R-:W-:Y:S01]  /*598f0*/  IADD3.X R36, PT, PT, R31, R91, R37, P2, P3 ;  /* 0x0000005b1f247210 */ /* 0x000fe200017e6425 */
        /* <DEDUP_REMOVED lines=22> */
[----:B------:R-:W-:-:S02]  /*59a60*/  LOP3.LUT R30, R98, R33, RZ, 0x3c, !PT ;  /* 0x00000021621e7212 */ /* 0x000fc400078e3cff */
[----:B------:R-:W-:Y:S02]  /*59a70*/  LOP3.LUT R31, R94, R45, RZ, 0x3c, !PT ;  /* 0x0000002d5e1f7212 */ /* 0x000fe400078e3cff */
[----:B------:R-:W-:Y:S02]  /*59a80*/  SHF.L.W.U32.HI R28, R125, 0x10, R10 ;  /* 0x000000107d1c7819 */ /* 0x000fe40000010e0a */
[----:B------:R-:W-:Y:S02]  /*59a90*/  SHF.L.W.U32.HI R10, R10, 0x10, R125 ;  /* 0x000000100a0a7819 */ /* 0x000fe40000010e7d */
[----:B------:R-:W-:Y:S02]  /*59aa0*/  SHF.L.W.U32.HI R101, R8, 0x8, R101 ;  /* 0x0000000808657819 */ /* 0x000fe40000010e65 */
[----:B------:R-:W-:Y:S02]  /*59ab0*/  SHF.L.W.U32.HI R8, R30, 0x10, R31 ;  /* 0x000000101e087819 */ /* 0x000fe40000010e1f */
[----:B------:R-:W-:-:S02]  /*59ac0*/  IADD3 R39, P2, P3, R9, R32, R46 ;  /* 0x0000002009277210 */ /* 0x000fc40007b5e02e */
[----:B------:R-:W-:Y:S02]  /*59ad0*/  IADD3 R9, P0, PT, R10, R119, RZ ;  /* 0x000000770a097210 */ /* 0x000fe40007f1e0ff */
[----:B------:R-:W-:Y:S02]  /*59ae0*/  SHF.L.W.U32.HI R30, R31, 0x10, R30 ;  /* 0x000000101f1e7819 */ /* 0x000fe40000010e1e */
[----:B------:R-:W-:Y:S01]  /*59af0*/  IADD3 R90, P1, PT, R8, R107, RZ ;  /* 0x0000006b085a7210 */ /* 0x000fe20007f3e0ff */
[----:B------:R-:W-:Y:S01]  /*59b00*/  IMAD.X R11, R28, 0x1, R11, P0 ;  /* 0x000000011c0b7824 */ /* 0x000fe200000e060b */
[----:B------:R-:W-:Y:S02]  /*59b10*/  LOP3.LUT R46, R72, R39, RZ, 0x3c, !PT ;  /* 0x00000027482e7212 */ /* 0x000fe400078e3cff */
[----:B------:R-:W-:Y:S01]  /*59b20*/  IADD3.X R47, PT, PT, R36, R101, R47, P2, P3 ;  /* 0x00000065242f7210 */ /* 0x000fe200017e642f */
[----:B------:R-:W-:Y:S01]  /*59b30*/  IMAD.X R72, R30, 0x1, R37, P1 ;  /* 0x000000011e487824 */ /* 0x000fe200008e0625 */
[----:B------:R-:W-:-:S02]  /*59b40*/  LOP3.LUT R37, R93, R9, RZ, 0x3c, !PT ;  /* 0x000000095d257212 */ /* 0x000fc400078e3cff */
[----:B------:R-:W-:Y:S02]  /*59b50*/  LOP3.LUT R38, R91, R11, RZ, 0x3c, !PT ;  /* 0x0000000b5b267212 */ /* 0x000fe400078e3cff */
[----:B------:R-:W-:Y:S02]  /*59b60*/  LOP3.LUT R36, R97, R72, RZ, 0x3c, !PT ;  /* 0x0000004861247212 */ /* 0x000fe400078e3cff */
[----:B------:R-:W-:Y:S02]  /*59b70*/  LOP3.LUT R31, R34, R47, RZ, 0x3c, !PT ;  /* 0x0000002f221f7212 */ /* 0x000fe400078e3cff */
[----:B------:R-:W-:Y:S02]  /*59b80*/  SHF.L.W.U32.HI R97, R38, 0x1, R37 ;  /* 0x0000000126617819 */ /* 0x000fe40000010e25 */
[----:B------:R-:W-:Y:S02]  /*59b90*/  LOP3.LUT R95, R95, R90, RZ, 0x3c, !PT ;  /* 0x0000005a5f5f7212 */ /* 0x000fe400078e3cff */
[----:B------:R-:W-:-:S02]  /*59ba0*/  SHF.L.W.U32.HI R93, R37, 0x1, R38 ;  /* 0x00000001255d7819 */ /* 0x000fc40000010e26 */
[----:B------:R-:W-:Y:S02]  /*59bb0*/  SHF.L.W.U32.HI R44, R46, 0x10, R31 ;  /* 0x000000102e2c7819 */ /* 0x000fe40000010e1f */
[----:B------:R-:W-:Y:S02]  /*59bc0*/  IADD3 R37, P2, P3, R97, R105, R48 ;  /* 0x0000006961257210 */ /* 0x000fe40007b5e030 */
[----:B------:R-:W-:Y:S02]  /*59bd0*/  SHF.L.W.U32.HI R103, R36, 0x1, R95 ;  /* 0x0000000124677819 */ /* 0x000fe40000010e5f */
[----:B------:R-:W-:Y:S02]  /*59be0*/  IADD3 R38, P0, PT, R4, R115, RZ ;  /* 0x0000007304267210 */ /* 0x000fe40007f1e0ff */
[----:B------:R-:W-:Y:S02]  /*59bf0*/  SHF.L.W.U32.HI R46, R31, 0x10, R46 ;  /* 0x000000101f2e7819 */ /* 0x000fe40000010e2e */
[----:B------:R-:W-:-:S02]  /*59c00*/  IADD3 R111, P1, PT, R44, R111, RZ ;  /* 0x0000006f2c6f7210 */ /* 0x000fc40007f3e0ff */
[----:B------:R-:W-:Y:S02]  /*59c10*/  IADD3.X R49, PT, PT, R93, R7, R49, P2, P3 ;  /* 0x000000075d317210 */ /* 0x000fe400017e6431 */
[----:B------:R-:W-:Y:S01]  /*59c20*/  IADD3 R31, P4, P5, R103, R73, R50 ;  /* 0x00000049671f7210 */ /* 0x000fe20007d9e032 */
[----:B------:R-:W-:Y:S01]  /*59c30*/  IMAD.X R50, R6, 0x1, R5, P0 ;  /* 0x0000000106327824 */ /* 0x000fe200000e0605 */
[----:B------:R-:W-:Y:S01]  /*59c40*/  SHF.L.W.U32.HI R91, R95, 0x1, R36 ;  /* 0x000000015f5b7819 */ /* 0x000fe20000010e24 */
[C---:B------:R-:W-:Y:S01]  /*59c50*/  IMAD.X R7, R46.reuse, 0x1, R35, P1 ;  /* 0x000000012e077824 */ /* 0x040fe200008e0623 */
[----:B------:R-:W-:Y:S02]  /*59c60*/  LOP3.LUT R5, R46, R49, RZ, 0x3c, !PT ;  /* 0x000000312e057212 */ /* 0x000fe400078e3cff */
[----:B------:R-:W-:Y:S02]  /*59c70*/  IADD3.X R51, PT, PT, R91, R87, R51, P4, P5 ;  /* 0x000000575b337210 */ /* 0x000fe400027ea433 */
[----:B------:R-:W-:-:S02]  /*59c80*/  IADD3 R48, P0, PT, R5, R90, RZ ;  /* 0x0000005a05307210 */ /* 0x000fc40007f1e0ff */
[----:B------:R-:W-:Y:S02]  /*59c90*/  LOP3.LUT R73, R32, R111, RZ, 0x3c, !PT ;  /* 0x0000006f20497212 */ /* 0x000fe400078e3cff */
[----:B------:R-:W-:Y:S02]  /*59ca0*/  LOP3.LUT R34, R101, R7, RZ, 0x3c, !PT ;  /* 0x0000000765227212 */ /* 0x000fe400078e3cff */
[----:B------:R-:W-:Y:S02]  /*59cb0*/  LOP3.LUT R5, R44, R37, RZ, 0x3c, !PT ;  /* 0x000000252c057212 */ /* 0x000fe400078e3cff */
        /* <DEDUP_REMOVED lines=17> */
[----:B------:R-:W-:Y:S02]  /*59dd0*/  SHF.L.W.U32.HI R52, R52, 0x8, R93 ;  /* 0x0000000834347819 */ /* 0x000fe40000010e5d */
[----:B------:R-:W-:-:S02]  /*59de0*/  IADD3.X R55, PT, PT, R35, R47, R55, P0, P1 ;  /* 0x0000002f23377210 */ /* 0x000fc400007e2437 */
[----:B------:R-:W-:Y:S02]  /*59df0*/  LOP3.LUT R47, R28, R45, RZ, 0x3c, !PT ;  /* 0x0000002d1c2f7212 */ /* 0x000fe400078e3cff */
[----:B------:R-:W-:Y:S02]  /*59e00*/  IADD3 R109, P0, P1, R37, R52, R74 ;  /* 0x00000034256d7210 */ /* 0x000fe4000791e04a */
[----:B------:R-:W-:Y:S02]  /*59e10*/  IADD3 R38, P2, PT, R47, R38, RZ ;  /* 0x000000262f267210 */ /* 0x000fe40007f5e0ff */
[----:B------:R-:W-:Y:S02]  /*59e20*/  LOP3.LUT R47, R10, R33, RZ, 0x3c, !PT ;  /* 0x000000210a2f7212 */ /* 0x000fe400078e3cff */
[----:B------:R-:W-:Y:S02]  /*59e30*/  LOP3.LUT R36, R30, R55, RZ, 0x3c, !PT ;  /* 0x000000371e247212 */ /* 0x000fe400078e3cff */
[----:B------:R-:W-:Y:S01]  /*59e40*/  IADD3.X R105, PT, PT, R49, R39, R75, P0, P1 ;  /* 0x0000002731697210 */ /* 0x000fe200007e244b */
[----:B------:R-:W-:Y:S01]  /*59e50*/  IMAD.X R90, R47, 0x1, R50, P2 ;  /* 0x000000012f5a7824 */ /* 0x000fe200010e0632 */
[----:B------:R-:W-:-:S02]  /*59e60*/  LOP3.LUT R34, R103, R32, RZ, 0x3c, !PT ;  /* 0x0000002067227212 */ /* 0x000fc400078e3cff */
[----:B------:R-:W-:Y:S02]  /*59e70*/  LOP3.LUT R91, R91, R92, RZ, 0x3c, !PT ;  /* 0x0000005c5b5b7212 */ /* 0x000fe400078e3cff */
[----:B------:R-:W-:Y:S02]  /*59e80*/  IADD3 R36, P3, PT, R36, R9, RZ ;  /* 0x0000000924247210 */ /* 0x000fe40007f7e0ff */
[----:B------:R-:W-:Y:S02]  /*59e90*/  LOP3.LUT R96, R8, R7, RZ, 0x3c, !PT ;  /* 0x0000000708607212 */ /* 0x000fe400078e3cff */
[----:B------:R-:W-:Y:S02]  /*59ea0*/  LOP3.LUT R46, R109, R46, R49, 0x96, !PT ;  /* 0x0000002e6d2e7212 */ /* 0x000fe400078e9631 */
[----:B------:R-:W-:Y:S01]  /*59eb0*/  LOP3.LUT R37, R105, R44, R37, 0x96, !PT ;  /* 0x0000002c69257212 */ /* 0x000fe200078e9625 */
[----:B------:R-:W-:Y:S01]  /*59ec0*/  IMAD.X R96, R96, 0x1, R11, P3 ;  /* 0x0000000160607824 */ /* 0x000fe200018e060b */
[----:B------:R-:W-:-:S02]  /*59ed0*/  SHF.L.W.U32.HI R5, R91, 0x8, R34 ;  /* 0x000000085b057819 */ /* 0x000fc40000010e22 */
[----:B------:R-:W-:Y:S02]  /*59ee0*/  SHF.L.W.U32.HI R87, R46, 0x10, R37 ;  /* 0x000000102e577819 */ /* 0x000fe40000010e25 */
[----:B------:R-:W-:Y:S02]  /*59ef0*/  SHF.L.W.U32.HI R34, R34, 0x8, R91 ;  /* 0x0000000822227819 */ /* 0x000fe40000010e5b */
[----:B------:R-:W-:Y:S02]  /*59f00*/  LOP3.LUT R44, R73, R38, RZ, 0x3c, !PT ;  /* 0x00000026492c7212 */ /* 0x000fe400078e3cff */
[----:B------:R-:W-:Y:S02]  /*59f10*/  LOP3.LUT R29, R29, R90, RZ, 0x3c, !PT ;  /* 0x0000005a1d1d7212 */ /* 0x000fe400078e3cff */
[----:B------:R-:W-:Y:S02]  /*59f20*/  SHF.L.W.U32.HI R73, R37, 0x10, R46 ;  /* 0x0000001025497819 */ /* 0x000fe40000010e2e */
        /* <DEDUP_REMOVED lines=32> */
[----:B------:R-:W-:Y:S01]  /*5a130*/  IMAD.X R90, R123, 0x1, R90, P0 ;  /* 0x000000017b5a7824 */ /* 0x000fe200000e065a */
[----:B------:R-:W-:Y:S02]  /*5a140*/  LOP3.LUT R52, R52, R107, RZ, 0x3c, !PT ;  /* 0x0000006b34347212 */ /* 0x000fe400078e3cff */
[----:B------:R-:W-:Y:S01]  /*5a150*/  IMAD.X R96, R113, 0x1, R96, P1 ;  /* 0x0000000171607824 */ /* 0x000fe200008e0660 */
[----:B------:R-:W-:Y:S02]  /*5a160*/  LOP3.LUT R39, R39, R72, RZ, 0x3c, !PT ;  /* 0x0000004827277212 */ /* 0x000fe400078e3cff */
        /* <DEDUP_REMOVED lines=16> */
[----:B------:R-:W2:Y:S04]  /*5a270*/  LDL.128 R44, [R1+0x3670] ;  /* 0x00367000012c7983 */ /* 0x000ea80000100c00 */
[----:B------:R-:W3:Y:S04]  /*5a280*/  LDL.128 R4, [R1+0x3680] ;  /* 0x0036800001047983 */ /* 0x000ee80000100c00 */
[----:B------:R-:W4:Y:S04]  /*5a290*/  LDL R36, [R1+0x3954] ;  /* 0x0039540001247983 */ /* 0x000f280000100800 */
[----:B------:R-:W5:Y:S01]  /*5a2a0*/  LDL.128 R8, [R1+0x3690] ;  /* 0x0036900001087983 */ /* 0x000f620000100c00 */
[----:B------:R-:W-:Y:S01]  /*5a2b0*/  LOP3.LUT R28, R99, R28, R12, 0x96, !PT ;  /* 0x0000001c631c7212 */ /* 0x000fe200078e960c */
[----:B------:R-:W0:Y:S01]  /*5a2c0*/  LDCU UR4, c[0x3][URZ] ;  /* 0x00c00000ff0477ac */ /* 0x000e220008000800 */
[----:B------:R-:W-:Y:S01]  /*5a2d0*/  LOP3.LUT R29, R121, R29, R13, 0x96, !PT ;  /* 0x0000001d791d7212 */ /* 0x000fe200078e960d */
[----:B------:R-:W5:Y:S01]  /*5a2e0*/  LDL.128 R48, [R1+0x36a0] ;  /* 0x0036a00001307983 */ /* 0x000f620000100c00 */
[----:B------:R-:W-:Y:S01]  /*5a2f0*/  LOP3.LUT R111, R111, R93, R22, 0x96, !PT ;  /* 0x0000005d6f6f7212 */ /* 0x000fe200078e9616 */
[----:B------:R-:W1:Y:S01]  /*5a300*/  LDCU.64 UR12, c[0x3][0x20] ;  /* 0x00c00400ff0c77ac */ /* 0x000e620008000a00 */
[----:B------:R-:W-:Y:S01]  /*5a310*/  LOP3.LUT R92, R92, R91, R23, 0x96, !PT ;  /* 0x0000005b5c5c7212 */ /* 0x000fe200078e9617 */
[----:B------:R-:W5:Y:S01]  /*5a320*/  LDL.128 R52, [R1+0x36b0] ;  /* 0x0036b00001347983 */ /* 0x000f620000100c00 */
[--C-:B------:R-:W-:Y:S01]  /*5a330*/  SHF.R.U32.HI R12, RZ, 0x10, R67.reuse ;  /* 0x00000010ff0c7819 */ /* 0x100fe20000011643 */
[----:B------:R-:W1:Y:S01]  /*5a340*/  LDCU.64 UR14, c[0x3][0x30] ;  /* 0x00c00600ff0e77ac */ /* 0x000e620008000a00 */
[----:B------:R-:W-:-:S02]  /*5a350*/  SHF.R.U32.HI R23, RZ, 0x18, R67 ;  /* 0x00000018ff177819 */ /* 0x000fc40000011643 */
[C-C-:B------:R-:W-:Y:S02]  /*5a360*/  SHF.R.U64 R13, R66.reuse, 0x10, R67.reuse ;  /* 0x00000010420d7819 */ /* 0x140fe40000001243 */
[----:B------:R-:W-:Y:S02]  /*5a370*/  SHF.R.U64 R22, R66, 0x18, R67 ;  /* 0x0000001842167819 */ /* 0x000fe40000001243 */
[----:B------:R-:W-:Y:S02]  /*5a380*/  LOP3.LUT R107, R107, R97, R20, 0x96, !PT ;  /* 0x000000616b6b7212 */ /* 0x000fe400078e9614 */
[----:B------:R-:W-:Y:S02]  /*5a390*/  LOP3.LUT R72, R72, R95, R21, 0x96, !PT ;  /* 0x0000005f48487212 */ /* 0x000fe400078e9615 */
[----:B------:R-:W-:Y:S02]  /*5a3a0*/  PRMT R23, R12, 0x3340, R23 ;  /* 0x000033400c177816 */ /* 0x000fe40000000017 */
[----:B------:R-:W-:-:S02]  /*5a3b0*/  PRMT R22, R13, 0x3340, R22 ;  /* 0x000033400d167816 */ /* 0x000fc40000000016 */
[--C-:B------:R-:W-:Y:S02]  /*5a3c0*/  SHF.R.U32.HI R21, RZ, 0x10, R71.reuse ;  /* 0x00000010ff157819 */ /* 0x100fe40000011647 */
[--C-:B------:R-:W-:Y:S02]  /*5a3d0*/  SHF.R.U32.HI R12, RZ, 0x18, R71.reuse ;  /* 0x00000018ff0c7819 */ /* 0x100fe40000011647 */
[C-C-:B------:R-:W-:Y:S02]  /*5a3e0*/  SHF.R.U64 R13, R70.reuse, 0x10, R71.reuse ;  /* 0x00000010460d7819 */ /* 0x140fe40000001247 */
[----:B------:R-:W-:Y:S02]  /*5a3f0*/  SHF.R.U64 R20, R70, 0x18, R71 ;  /* 0x0000001846147819 */ /* 0x000fe40000001247 */
[----:B------:R-:W-:Y:S02]  /*5a400*/  LOP3.LUT R119, R119, R103, R18, 0x96, !PT ;  /* 0x0000006777777212 */ /* 0x000fe400078e9612 */
[----:B------:R-:W-:-:S02]  /*5a410*/  LOP3.LUT R96, R96, R101, R19, 0x96, !PT ;  /* 0x0000006560607212 */ /* 0x000fc400078e9613 */
[----:B------:R-:W-:Y:S02]  /*5a420*/  PRMT R21, R21, 0x3340, R12 ;  /* 0x0000334015157816 */ /* 0x000fe4000000000c */
[----:B------:R-:W-:Y:S02]  /*5a430*/  PRMT R20, R13, 0x3340, R20 ;  /* 0x000033400d147816 */ /* 0x000fe40000000014 */
[--C-:B------:R-:W-:Y:S02]  /*5a440*/  SHF.R.U32.HI R12, RZ, 0x10, R69.reuse ;  /* 0x00000010ff0c7819 */ /* 0x100fe40000011645 */
[--C-:B------:R-:W-:Y:S02]  /*5a450*/  SHF.R.U32.HI R19, RZ, 0x18, R69.reuse ;  /* 0x00000018ff137819 */ /* 0x100fe40000011645 */
[C-C-:B------:R-:W-:Y:S02]  /*5a460*/  SHF.R.U64 R13, R68.reuse, 0x10, R69.reuse ;  /* 0x00000010440d7819 */ /* 0x140fe40000001245 */
[----:B------:R-:W-:-:S02]  /*5a470*/  SHF.R.U64 R18, R68, 0x18, R69 ;  /* 0x0000001844127819 */ /* 0x000fc40000001245 */
[----:B------:R-:W-:Y:S02]  /*5a480*/  LOP3.LUT R115, R115, R109, R16, 0x96, !PT ;  /* 0x0000006d73737212 */ /* 0x000fe400078e9610 */
[----:B------:R-:W-:Y:S02]  /*5a490*/  LOP3.LUT R74, R90, R105, R17, 0x96, !PT ;  /* 0x000000695a4a7212 */ /* 0x000fe400078e9611 */
[----:B------:R-:W-:Y:S02]  /*5a4a0*/  PRMT R19, R12, 0x3340, R19 ;  /* 0x000033400c137816 */ /* 0x000fe40000000013 */
[----:B------:R-:W-:Y:S02]  /*5a4b0*/  PRMT R18, R13, 0x3340, R18 ;  /* 0x000033400d127816 */ /* 0x000fe40000000012 */
[--C-:B------:R-:W-:Y:S02]  /*5a4c0*/  SHF.R.U32.HI R12, RZ, 0x10, R59.reuse ;  /* 0x00000010ff0c7819 */ /* 0x100fe4000001163b */
[----:B------:R-:W-:-:S02]  /*5a4d0*/  SHF.R.U32.HI R17, RZ, 0x18, R59 ;  /* 0x00000018ff117819 */ /* 0x000fc4000001163b */
[C-C-:B------:R-:W-:Y:S02]  /*5a4e0*/  SHF.R.U64 R13, R58.reuse, 0x10, R59.reuse ;  /* 0x000000103a0d7819 */ /* 0x140fe4000000123b */
[----:B------:R-:W-:Y:S02]  /*5a4f0*/  SHF.R.U64 R16, R58, 0x18, R59 ;  /* 0x000000183a107819 */ /* 0x000fe4000000123b */
[----:B------:R-:W-:Y:S02]  /*5a500*/  PRMT R17, R12, 0x3340, R17 ;  /* 0x000033400c117816 */ /* 0x000fe40000000011 */
[----:B------:R-:W-:Y:S02]  /*5a510*/  PRMT R16, R13, 0x3340, R16 ;  /* 0x000033400d107816 */ /* 0x000fe40000000010 */
[--C-:B------:R-:W-:Y:S02]  /*5a520*/  SHF.R.U32.HI R13, RZ, 0x10, R57.reuse ;  /* 0x00000010ff0d7819 */ /* 0x100fe40000011639 */
[----:B------:R-:W-:-:S02]  /*5a530*/  SHF.R.U32.HI R90, RZ, 0x18, R57 ;  /* 0x00000018ff5a7819 */ /* 0x000fc40000011639 */
[----:B------:R-:W-:Y:S02]  /*5a540*/  SHF.R.U32.HI R12, RZ, 0x8, R57 ;  /* 0x00000008ff0c7819 */ /* 0x000fe40000011639 */
[----:B------:R-:W-:Y:S02]  /*5a550*/  LOP3.LUT R98, R125, R34, R14, 0x96, !PT ;  /* 0x000000227d627212 */ /* 0x000fe400078e960e */
[----:B------:R-:W-:Y:S02]  /*5a560*/  LOP3.LUT R99, R123, R35, R15, 0x96, !PT ;  /* 0x000000237b637212 */ /* 0x000fe400078e960f */
[----:B------:R-:W-:Y:S02]  /*5a570*/  PRMT R90, R13, 0x3340, R90 ;  /* 0x000033400d5a7816 */ /* 0x000fe4000000005a */
[----:B------:R-:W-:Y:S02]  /*5a580*/  PRMT R101, R57, 0x3340, R12 ;  /* 0x0000334039657816 */ /* 0x000fe4000000000c */
[----:B------:R-:W-:-:S02]  /*5a590*/  SHF.R.U64 R15, R56, 0x8, R57 ;  /* 0x00000008380f7819 */ /* 0x000fc40000001239 */
[--C-:B------:R-:W-:Y:S02]  /*5a5a0*/  SHF.R.U32.HI R12, RZ, 0x10, R61.reuse ;  /* 0x00000010ff0c7819 */ /* 0x100fe4000001163d */
[--C-:B------:R-:W-:Y:S02]  /*5a5b0*/  SHF.R.U32.HI R35, RZ, 0x18, R61.reuse ;  /* 0x00000018ff237819 */ /* 0x100fe4000001163d */
[C-C-:B------:R-:W-:Y:S02]  /*5a5c0*/  SHF.R.U64 R13, R60.reuse, 0x10, R61.reuse ;  /* 0x000000103c0d7819 */ /* 0x140fe4000000123d */
[----:B------:R-:W-:Y:S02]  /*5a5d0*/  SHF.R.U64 R34, R60, 0x18, R61 ;  /* 0x000000183c227819 */ /* 0x000fe4000000123d */
[----:B------:R-:W-:Y:S02]  /*5a5e0*/  PRMT R102, R56, 0x3340, R15 ;  /* 0x0000334038667816 */ /* 0x000fe4000000000f */
[----:B------:R-:W-:-:S02]  /*5a5f0*/  PRMT R35, R12, 0x3340, R35 ;  /* 0x000033400c237816 */ /* 0x000fc40000000023 */
[----:B------:R-:W-:Y:S02]  /*5a600*/  PRMT R34, R13, 0x3340, R34 ;  /* 0x000033400d227816 */ /* 0x000fe40000000022 */
[C-C-:B------:R-:W-:Y:S02]  /*5a610*/  SHF.R.U64 R14, R56.reuse, 0x10, R57.reuse ;  /* 0x00000010380e7819 */ /* 0x140fe40000001239 */
[----:B------:R-:W-:Y:S02]  /*5a620*/  SHF.R.U64 R79, R56, 0x18, R57 ;  /* 0x00000018384f7819 */ /* 0x000fe40000001239 */
[--C-:B------:R-:W-:Y:S02]  /*5a630*/  SHF.R.U32.HI R13, RZ, 0x10, R63.reuse ;  /* 0x00000010ff0d7819 */ /* 0x100fe4000001163f */
[--C-:B------:R-:W-:Y:S02]  /*5a640*/  SHF.R.U32.HI R78, RZ, 0x18, R63.reuse ;  /* 0x00000018ff4e7819 */ /* 0x100fe4000001163f */
[----:B------:R-:W-:-:S02]  /*5a650*/  SHF.R.U64 R88, R62, 0x10, R63 ;  /* 0x000000103e587819 */ /* 0x000fc4000000123f */
[--C-:B------:R-:W-:Y:S02]  /*5a660*/  SHF.R.U32.HI R12, RZ, 0x8, R63.reuse ;  /* 0x00000008ff0c7819 */ /* 0x100fe4000001163f */
[----:B------:R-:W-:Y:S02]  /*5a670*/  SHF.R.U64 R15, R62, 0x18, R63 ;  /* 0x000000183e0f7819 */ /* 0x000fe4000000123f */
[----:B------:R-:W-:Y:S02]  /*5a680*/  LOP3.LUT R26, R87, R30, R26, 0x96, !PT ;  /* 0x0000001e571a7212 */ /* 0x000fe400078e961a */
[----:B------:R-:W-:Y:S02]  /*5a690*/  LOP3.LUT R27, R73, R31, R27, 0x96, !PT ;  /* 0x0000001f491b7212 */ /* 0x000fe400078e961b */
[----:B------:R-:W-:Y:S02]  /*5a6a0*/  PRMT R79, R14, 0x3340, R79 ;  /* 0x000033400e4f7816 */ /* 0x000fe4000000004f */
[----:B------:R-:W-:-:S02]  /*5a6b0*/  PRMT R78, R13, 0x3340, R78 ;  /* 0x000033400d4e7816 */ /* 0x000fc4000000004e */
[----:B------:R-:W-:Y:S02]  /*5a6c0*/  PRMT R91, R63, 0x3340, R12 ;  /* 0x000033403f5b7816 */ /* 0x000fe4000000000c */
[----:B------:R-:W-:Y:S02]  /*5a6d0*/  PRMT R88, R88, 0x3340, R15 ;  /* 0x0000334058587816 */ /* 0x000fe4000000000f */
[--C-:B------:R-:W-:Y:S02]  /*5a6e0*/  SHF.R.U32.HI R15, RZ, 0x10, R65.reuse ;  /* 0x00000010ff0f7819 */ /* 0x100fe40000011641 */
[--C-:B------:R-:W-:Y:S02]  /*5a6f0*/  SHF.R.U32.HI R30, RZ, 0x18, R65.reuse ;  /* 0x00000018ff1e7819 */ /* 0x100fe40000011641 */
[--C-:B------:R-:W-:Y:S02]  /*5a700*/  SHF.R.U64 R14, R64, 0x10, R65.reuse ;  /* 0x00000010400e7819 */ /* 0x100fe40000001241 */
[----:B------:R-:W-:-:S02]  /*5a710*/  SHF.R.U32.HI R12, RZ, 0x8, R65 ;  /* 0x00000008ff0c7819 */ /* 0x000fc40000011641 */
[C-C-:B------:R-:W-:Y:S02]  /*5a720*/  SHF.R.U64 R31, R64.reuse, 0x18, R65.reuse ;  /* 0x00000018401f7819 */ /* 0x140fe40000001241 */
[----:B------:R-:W-:Y:S02]  /*5a730*/  SHF.R.U64 R13, R64, 0x8, R65 ;  /* 0x00000008400d7819 */ /* 0x000fe40000001241 */
[----:B------:R-:W-:Y:S02]  /*5a740*/  LOP3.LUT R24, R117, R32, R24, 0x96, !PT ;  /* 0x0000002075187212 */ /* 0x000fe400078e9618 */
[----:B------:R-:W-:Y:S02]  /*5a750*/  LOP3.LUT R25, R113, R33, R25, 0x96, !PT ;  /* 0x0000002171197212 */ /* 0x000fe400078e9619 */
[----:B------:R-:W-:Y:S01]  /*5a760*/  PRMT R30, R15, 0x3340, R30 ;  /* 0x000033400f1e7816 */ /* 0x000fe2000000001e */
[----:B------:R-:W-:Y:S01]  /*5a770*/  IMAD.MOV.U32 R15, RZ, RZ, R96 ;  /* 0x000000ffff0f7224 */ /* 0x000fe200078e0060 */
[----:B------:R-:W-:Y:S01]  /*5a780*/  PRMT R33, R65, 0x3340, R12 ;  /* 0x0000334041217816 */ /* 0x000fe2000000000c */
[----:B------:R-:W-:Y:S01]  /*5a790*/  IMAD.MOV.U32 R12, RZ, RZ, R115 ;  /* 0x000000ffff0c7224 */ /* 0x000fe200078e0073 */
[----:B------:R-:W-:Y:S01]  /*5a7a0*/  PRMT R31, R14, 0x3340, R31 ;  /* 0x000033400e1f7816 */ /* 0x000fe2000000001f */
[----:B------:R-:W-:Y:S01]  /*5a7b0*/  IMAD.MOV.U32 R14, RZ, RZ, R119 ;  /* 0x000000ffff0e7224 */ /* 0x000fe200078e0077 */
[----:B------:R-:W-:Y:S01]  /*5a7c0*/  PRMT R32, R64, 0x3340, R13 ;  /* 0x0000334040207816 */ /* 0x000fe2000000000d */
[----:B------:R-:W-:Y:S01]  /*5a7d0*/  IMAD.MOV.U32 R13, RZ, RZ, R74 ;  /* 0x000000ffff0d7224 */ /* 0x000fe200078e004a */
[----:B------:R-:W-:-:S02]  /*5a7e0*/  SHF.R.U32.HI R104, RZ, 0x8, R59 ;  /* 0x00000008ff687819 */ /* 0x000fc4000001163b */
[C---:B------:R-:W-:Y:S02]  /*5a7f0*/  SHF.R.U64 R103, R58.reuse, 0x8, R59 ;  /* 0x000000083a677819 */ /* 0x040fe4000000123b */
[----:B------:R0:W-:Y:S01]  /*5a800*/  STL.128 [R1+0x3840], R12 ;  /* 0x0038400c01007387 */ /* 0x0001e20000100c00 */
[----:B------:R-:W-:Y:S02]  /*5a810*/  PRMT R104, R59, 0x3340, R104 ;  /* 0x000033403b687816 */ /* 0x000fe40000000068 */
[----:B------:R-:W-:Y:S02]  /*5a820*/  PRMT R103, R58, 0x3340, R103 ;  /* 0x000033403a677816 */ /* 0x000fe40000000067 */
[----:B------:R-:W5:Y:S01]  /*5a830*/  LDL.128 R56, [R1+0x36c0] ;  /* 0x0036c00001387983 */ /* 0x000f620000100c00 */
[--C-:B------:R-:W-:Y:S02]  /*5a840*/  SHF.R.U32.HI R76, RZ, 0x8, R61.reuse ;  /* 0x00000008ff4c7819 */ /* 0x100fe4000001163d */
[----:B------:R-:W-:Y:S01]  /*5a850*/  SHF.R.U64 R77, R60, 0x8, R61 ;  /* 0x000000083c4d7819 */ /* 0x000fe2000000123d */
[----:B0-----:R-:W-:-:S02]  /*5a860*/  IMAD.MOV.U32 R12, RZ, RZ, R107 ;  /* 0x000000ffff0c7224 */ /* 0x001fc400078e006b */
[----:B------:R-:W-:Y:S02]  /*5a870*/  IMAD.MOV.U32 R13, RZ, RZ, R72 ;  /* 0x000000ffff0d7224 */ /* 0x000fe400078e0048 */
[----:B------:R-:W-:Y:S02]  /*5a880*/  IMAD.MOV.U32 R14, RZ, RZ, R111 ;  /* 0x000000ffff0e7224 */ /* 0x000fe400078e006f */
[----:B------:R-:W-:Y:S01]  /*5a890*/  IMAD.MOV.U32 R15, RZ, RZ, R92 ;  /* 0x000000ffff0f7224 */ /* 0x000fe200078e005c */
[----:B------:R-:W-:-:S04]  /*5a8a0*/  SHF.R.U64 R89, R62, 0x8, R63 ;  /* 0x000000083e597819 */ /* 0x000fc8000000123f */
[----:B------:R0:W-:Y:S01]  /*5a8b0*/  STL.128 [R1+0x3850], R12 ;  /* 0x0038500c01007387 */ /* 0x0001e20000100c00 */
[----:B------:R-:W-:Y:S02]  /*5a8c0*/  PRMT R76, R61, 0x3340, R76 ;  /* 0x000033403d4c7816 */ /* 0x000fe4000000004c */
[----:B------:R-:W-:Y:S02]  /*5a8d0*/  PRMT R77, R60, 0x3340, R77 ;  /* 0x000033403c4d7816 */ /* 0x000fe4000000004d */
[----:B------:R-:W-:Y:S02]  /*5a8e0*/  PRMT R89, R62, 0x3340, R89 ;  /* 0x000033403e597816 */ /* 0x000fe40000000059 */
[----:B------:R-:W5:Y:S01]  /*5a8f0*/  LDL.128 R60, [R1+0x36d0] ;  /* 0x0036d000013c7983 */ /* 0x000f620000100c00 */
[----:B0-----:R-:W-:Y:S02]  /*5a900*/  IMAD.MOV.U32 R12, RZ, RZ, R28 ;  /* 0x000000ffff0c7224 */ /* 0x001fe400078e001c */
[----:B------:R-:W-:-:S02]  /*5a910*/  IMAD.MOV.U32 R13, RZ, RZ, R29 ;  /* 0x000000ffff0d7224 */ /* 0x000fc400078e001d */
[----:B------:R-:W-:Y:S02]  /*5a920*/  IMAD.MOV.U32 R14, RZ, RZ, R98 ;  /* 0x000000ffff0e7224 */ /* 0x000fe400078e0062 */
[----:B------:R-:W-:-:S05]  /*5a930*/  IMAD.MOV.U32 R15, RZ, RZ, R99 ;  /* 0x000000ffff0f7224 */ /* 0x000fca00078e0063 */
[----:B------:R0:W-:Y:S01]  /*5a940*/  STL.128 [R1+0x3860], R12 ;  /* 0x0038600c01007387 */ /* 0x0001e20000100c00 */
[--C-:B------:R-:W-:Y:S02]  /*5a950*/  SHF.R.U32.HI R118, RZ, 0x18, R74.reuse ;  /* 0x00000018ff767819 */ /* 0x100fe4000001164a */
[----:B------:R-:W-:Y:S02]  /*5a960*/  SHF.R.U64 R116, R115, 0x18, R74 ;  /* 0x0000001873747819 */ /* 0x000fe4000000124a */
[----:B------:R-:W-:Y:S01]  /*5a970*/  SHF.R.U64 R65, R119, 0x10, R96 ;  /* 0x0000001077417819 */ /* 0x000fe20000001260 */
[----:B0-----:R-:W-:Y:S02]  /*5a980*/  IMAD.MOV.U32 R12, RZ, RZ, R24 ;  /* 0x000000ffff0c7224 */ /* 0x001fe400078e0018 */
[----:B------:R-:W-:Y:S02]  /*5a990*/  IMAD.MOV.U32 R13, RZ, RZ, R25 ;  /* 0x000000ffff0d7224 */ /* 0x000fe400078e0019 */
[----:B------:R-:W-:-:S02]  /*5a9a0*/  IMAD.MOV.U32 R14, RZ, RZ, R26 ;  /* 0x000000ffff0e7224 */ /* 0x000fc400078e001a */
[----:B------:R-:W-:-:S05]  /*5a9b0*/  IMAD.MOV.U32 R15, RZ, RZ, R27 ;  /* 0x000000ffff0f7224 */ /* 0x000fca00078e001b */
[----:B------:R0:W-:Y:S01]  /*5a9c0*/  STL.128 [R1+0x3870], R12 ;  /* 0x0038700c01007387 */ /* 0x0001e20000100c00 */
[C-C-:B------:R-:W-:Y:S02]  /*5a9d0*/  SHF.R.U64 R64, R119.reuse, 0x8, R96.reuse ;  /* 0x0000000877407819 */ /* 0x140fe40000001260 */
[--C-:B------:R-:W-:Y:S02]  /*5a9e0*/  SHF.R.U32.HI R38, RZ, 0x8, R67.reuse ;  /* 0x00000008ff267819 */ /* 0x100fe40000011643 */
[----:B------:R-:W-:Y:S02]  /*5a9f0*/  SHF.R.U64 R37, R66, 0x8, R67 ;  /* 0x0000000842257819 */ /* 0x000fe40000001243 */
[----:B------:R-:W-:Y:S02]  /*5aa00*/  SHF.R.U64 R120, R119, 0x18, R96 ;  /* 0x0000001877787819 */ /* 0x000fe40000001260 */
[----:B------:R-:W-:Y:S02]  /*5aa10*/  SHF.R.U32.HI R114, RZ, 0x18, R92 ;  /* 0x00000018ff727819 */ /* 0x000fe4000001165c */
[----:B0-----:R-:W-:-:S02]  /*5aa20*/  SHF.R.U32.HI R13, RZ, 0x10, R74 ;  /* 0x00000010ff0d7819 */ /* 0x001fc4000001164a */
[C-C-:B------:R-:W-:Y:S02]  /*5aa30*/  SHF.R.U64 R12, R115.reuse, 0x8, R74.reuse ;  /* 0x00000008730c7819 */ /* 0x140fe4000000124a */
[----:B------:R-:W-:Y:S02]  /*5aa40*/  SHF.R.U64 R15, R115, 0x10, R74 ;  /* 0x00000010730f7819 */ /* 0x000fe4000000124a */
[----:B------:R-:W-:Y:S02]  /*5aa50*/  PRMT R118, R13, 0x3340, R118 ;  /* 0x000033400d767816 */ /* 0x000fe40000000076 */
[----:B------:R-:W-:Y:S02]  /*5aa60*/  PRMT R115, R115, 0x3340, R12 ;  /* 0x0000334073737816 */ /* 0x000fe4000000000c */
[--C-:B------:R-:W-:Y:S02]  /*5aa70*/  SHF.R.U32.HI R13, RZ, 0x10, R92.reuse ;  /* 0x00000010ff0d7819 */ /* 0x100fe4000001165c */
[----:B------:R-:W-:-:S02]  /*5aa80*/  SHF.R.U64 R12, R111, 0x8, R92 ;  /* 0x000000086f0c7819 */ /* 0x000fc4000000125c */
[----:B------:R-:W-:Y:S02]  /*5aa90*/  PRMT R116, R15, 0x3340, R116 ;  /* 0x000033400f747816 */ /* 0x000fe40000000074 */
[C-C-:B------:R-:W-:Y:S02]  /*5aaa0*/  SHF.R.U64 R15, R111.reuse, 0x10, R92.reuse ;  /* 0x000000106f0f7819 */ /* 0x140fe4000000125c */
[----:B------:R-:W-:Y:S02]  /*5aab0*/  SHF.R.U64 R112, R111, 0x18, R92 ;  /* 0x000000186f707819 */ /* 0x000fe4000000125c */
[----:B------:R-:W-:Y:S02]  /*5aac0*/  PRMT R38, R67, 0x3340, R38 ;  /* 0x0000334043267816 */ /* 0x000fe40000000026 */
[----:B------:R-:W-:Y:S02]  /*5aad0*/  PRMT R37, R66, 0x3340, R37 ;  /* 0x0000334042257816 */ /* 0x000fe40000000025 */
[----:B------:R-:W-:-:S02]  /*5aae0*/  PRMT R120, R65, 0x3340, R120 ;  /* 0x0000334041787816 */ /* 0x000fc40000000078 */
[----:B------:R-:W-:Y:S02]  /*5aaf0*/  PRMT R119, R119, 0x3340, R64 ;  /* 0x0000334077777816 */ /* 0x000fe40000000040 */
[----:B------:R-:W-:Y:S01]  /*5ab00*/  PRMT R114, R13, 0x3340, R114 ;  /* 0x000033400d727816 */ /* 0x000fe20000000072 */
[----:B------:R-:W5:Y:S01]  /*5ab10*/  LDL.128 R64, [R1+0x36e0] ;  /* 0x0036e00001407983 */ /* 0x000f620000100c00 */
[----:B------:R-:W-:Y:S02]  /*5ab20*/  PRMT R111, R111, 0x3340, R12 ;  /* 0x000033406f6f7816 */ /* 0x000fe4000000000c */
[--C-:B------:R-:W-:Y:S02]  /*5ab30*/  SHF.R.U32.HI R94, RZ, 0x8, R71.reuse ;  /* 0x00000008ff5e7819 */ /* 0x100fe40000011647 */
[----:B------:R-:W-:Y:S02]  /*5ab40*/  SHF.R.U64 R93, R70, 0x8, R71 ;  /* 0x00000008465d7819 */ /* 0x000fe40000001247 */
[----:B------:R-:W-:-:S02]  /*5ab50*/  SHF.R.U32.HI R106, RZ, 0x8, R69 ;  /* 0x00000008ff6a7819 */ /* 0x000fc40000011645 */
[----:B------:R-:W-:Y:S02]  /*5ab60*/  SHF.R.U64 R87, R68, 0x8, R69 ;  /* 0x0000000844577819 */ /* 0x000fe40000001245 */
[--C-:B------:R-:W-:Y:S02]  /*5ab70*/  SHF.R.U32.HI R13, RZ, 0x10, R72.reuse ;  /* 0x00000010ff0d7819 */ /* 0x100fe40000011648 */
[--C-:B------:R-:W-:Y:S02]  /*5ab80*/  SHF.R.U32.HI R110, RZ, 0x18, R72.reuse ;  /* 0x00000018ff6e7819 */ /* 0x100fe40000011648 */
[----:B------:R-:W-:Y:S02]  /*5ab90*/  SHF.R.U64 R12, R107, 0x8, R72 ;  /* 0x000000086b0c7819 */ /* 0x000fe40000001248 */
[----:B------:R-:W-:Y:S02]  /*5aba0*/  PRMT R112, R15, 0x3340, R112 ;  /* 0x000033400f707816 */ /* 0x000fe40000000070 */
[----:B------:R-:W-:-:S02]  /*5abb0*/  SHF.R.U64 R15, R107, 0x10, R72 ;  /* 0x000000106b0f7819 */ /* 0x000fc40000001248 */
[----:B------:R-:W-:Y:S02]  /*5abc0*/  SHF.R.U64 R108, R107, 0x18, R72 ;  /* 0x000000186b6c7819 */ /* 0x000fe40000001248 */
[----:B------:R-:W-:Y:S02]  /*5abd0*/  PRMT R94, R71, 0x3340, R94 ;  /* 0x00003340475e7816 */ /* 0x000fe4000000005e */
[----:B------:R-:W-:Y:S02]  /*5abe0*/  PRMT R93, R70, 0x3340, R93 ;  /* 0x00003340465d7816 */ /* 0x000fe4000000005d */
[----:B------:R-:W-:Y:S02]  /*5abf0*/  PRMT R106, R69, 0x3340, R106 ;  /* 0x00003340456a7816 */ /* 0x000fe4000000006a */
[----:B------:R-:W-:Y:S02]  /*5ac00*/  PRMT R87, R68, 0x3340, R87 ;  /* 0x0000334044577816 */ /* 0x000fe40000000057 */
[----:B------:R-:W-:Y:S01]  /*5ac10*/  PRMT R110, R13, 0x3340, R110 ;  /* 0x000033400d6e7816 */ /* 0x000fe2000000006e */
[----:B------:R-:W5:Y:S01]  /*5ac20*/  LDL.128 R68, [R1+0x36f0] ;  /* 0x0036f00001447983 */ /* 0x000f620000100c00 */
[----:B------:R-:W-:-:S02]  /*5ac30*/  PRMT R107, R107, 0x3340, R12 ;  /* 0x000033406b6b7816 */ /* 0x000fc4000000000c */
        /* <DEDUP_REMOVED lines=11> */
[----:B------:R-:W-:-:S02]  /*5acf0*/  SHF.R.U64 R12, R28, 0x10, R29 ;  /* 0x000000101c0c7819 */ /* 0x000fc4000000121d */
[----:B------:R-:W-:Y:S02]  /*5ad00*/  SHF.R.U64 R37, R28, 0x18, R29 ;  /* 0x000000181c257819 */ /* 0x000fe4000000121d */
[----:B------:R-:W-:Y:S02]  /*5ad10*/  SHF.R.U32.HI R117, RZ, 0x8, R74 ;  /* 0x00000008ff757819 */ /* 0x000fe4000001164a */
[----:B------:R-:W-:Y:S02]  /*5ad20*/  SHF.R.U32.HI R109, RZ, 0x8, R72 ;  /* 0x00000008ff6d7819 */ /* 0x000fe40000011648 */
[--C-:B------:R-:W-:Y:S02]  /*5ad30*/  SHF.R.U32.HI R39, RZ, 0x10, R96.reuse ;  /* 0x00000010ff277819 */ /* 0x100fe40000011660 */
[----:B------:R-:W-:Y:S02]  /*5ad40*/  SHF.R.U32.HI R122, RZ, 0x18, R96 ;  /* 0x00000018ff7a7819 */ /* 0x000fe40000011660 */
[----:B------:R-:W-:-:S02]  /*5ad50*/  SHF.R.U32.HI R113, RZ, 0x8, R92 ;  /* 0x00000008ff717819 */ /* 0x000fc4000001165c */
[----:B------:R-:W-:Y:S02]  /*5ad60*/  PRMT R38, R13, 0x3340, R38 ;  /* 0x000033400d267816 */ /* 0x000fe40000000026 */
[----:B------:R-:W-:Y:S02]  /*5ad70*/  PRMT R37, R12, 0x3340, R37 ;  /* 0x000033400c257816 */ /* 0x000fe40000000025 */
[--C-:B------:R-:W-:Y:S02]  /*5ad80*/  SHF.R.U64 R13, R28, 0x8, R29.reuse ;  /* 0x000000081c0d7819 */ /* 0x100fe4000000121d */
[----:B------:R-:W-:Y:S02]  /*5ad90*/  SHF.R.U32.HI R12, RZ, 0x8, R29 ;  /* 0x00000008ff0c7819 */ /* 0x000fe4000001161d */
[----:B------:R-:W-:Y:S02]  /*5ada0*/  PRMT R117, R74, 0x3340, R117 ;  /* 0x000033404a757816 */ /* 0x000fe40000000075 */
[----:B------:R-:W-:-:S02]  /*5adb0*/  PRMT R109, R72, 0x3340, R109 ;  /* 0x00003340486d7816 */ /* 0x000fc4000000006d */
[----:B------:R-:W5:Y:S01]  /*5adc0*/  LDL.128 R72, [R1+0x3700] ;  /* 0x0037000001487983 */ /* 0x000f620000100c00 */
        /* <DEDUP_REMOVED lines=8> */
[C-C-:B------:R-:W-:Y:S02]  /*5ae50*/  SHF.R.U64 R12, R26.reuse, 0x10, R27.reuse ;  /* 0x000000101a0c7819 */ /* 0x140fe4000000121b */
[----:B------:R-:W-:Y:S02]  /*5ae60*/  SHF.R.U64 R93, R26, 0x18, R27 ;  /* 0x000000181a5d7819 */ /* 0x000fe4000000121b */
[----:B------:R-:W-:Y:S02]  /*5ae70*/  PRMT R94, R13, 0x3340, R94 ;  /* 0x000033400d5e7816 */ /* 0x000fe4000000005e */
[----:B------:R-:W-:-:S02]  /*5ae80*/  PRMT R93, R12, 0x3340, R93 ;  /* 0x000033400c5d7816 */ /* 0x000fc4000000005d */
[----:B------:R-:W-:Y:S02]  /*5ae90*/  SHF.R.U32.HI R121, RZ, 0x8, R96 ;  /* 0x00000008ff797819 */ /* 0x000fe40000011660 */
[----:B------:R-:W-:Y:S02]  /*5aea0*/  SHF.R.U32.HI R100, RZ, 0x8, R99 ;  /* 0x00000008ff647819 */ /* 0x000fe40000011663 */
[--C-:B------:R-:W-:Y:S02]  /*5aeb0*/  SHF.R.U64 R13, R26, 0x8, R27.reuse ;  /* 0x000000081a0d7819 */ /* 0x100fe4000000121b */
[----:B------:R-:W-:Y:S02]  /*5aec0*/  SHF.R.U32.HI R12, RZ, 0x8, R27 ;  /* 0x00000008ff0c7819 */ /* 0x000fe4000001161b */
[----:B------:R-:W-:Y:S02]  /*5aed0*/  PRMT R121, R96, 0x3340, R121 ;  /* 0x0000334060797816 */ /* 0x000fe40000000079 */
[----:B------:R-:W-:-:S02]  /*5aee0*/  PRMT R100, R99, 0x3340, R100 ;  /* 0x0000334063647816 */ /* 0x000fc40000000064 */
[----:B------:R-:W-:Y:S02]  /*5aef0*/  PRMT R108, R15, 0x3340, R108 ;  /* 0x000033400f6c7816 */ /* 0x000fe4000000006c */
[----:B------:R-:W-:Y:S02]  /*5af00*/  PRMT R95, R14, 0x3340, R95 ;  /* 0x000033400e5f7816 */ /* 0x000fe4000000005f */
[----:B------:R-:W-:Y:S02]  /*5af10*/  PRMT R96, R26, 0x3340, R13 ;  /* 0x000033401a607816 */ /* 0x000fe4000000000d */
[----:B------:R-:W-:Y:S02]  /*5af20*/  PRMT R99, R27, 0x3340, R12 ;  /* 0x000033401b637816 */ /* 0x000fe4000000000c */
[----:B------:R-:W5:Y:S01]  /*5af30*/  LDL.128 R12, [R1+0x3710] ;  /* 0x00371000010c7983 */ /* 0x000f620000100c00 */
[----:B------:R-:W-:Y:S02]  /*5af40*/  SHF.R.U64 R27, R24, 0x8, R25 ;  /* 0x00000008181b7819 */ /* 0x000fe40000001219 */
[----:B------:R-:W-:Y:S01]  /*5af50*/  PRMT R19, R106, 0x5410, R19 ;  /* 0x000054106a137816 */ /* 0x000fe20000000013 */
[----:B------:R0:W-:Y:S01]  /*5af60*/  STL.128 [R1], R20 ;  /* 0x0000001401007387 */ /* 0x0001e20000100c00 */
[----:B------:R-:W-:-:S02]  /*5af70*/  PRMT R106, R24, 0x3340, R27 ;  /* 0x00003340186a7816 */ /* 0x000fc4000000001b */
[----:B------:R-:W-:Y:S02]  /*5af80*/  PRMT R27, R91, 0x5410, R78 ;  /* 0x000054105b1b7816 */ /* 0x000fe4000000004e */
[--C-:B------:R-:W-:Y:S02]  /*5af90*/  SHF.R.U32.HI R26, RZ, 0x10, R25.reuse ;  /* 0x00000010ff1a7819 */ /* 0x100fe40000011619 */
[--C-:B------:R-:W-:Y:S02]  /*5afa0*/  SHF.R.U32.HI R105, RZ, 0x18, R25.reuse ;  /* 0x00000018ff697819 */ /* 0x100fe40000011619 */
[----:B------:R-:W-:Y:S02]  /*5afb0*/  SHF.R.U32.HI R124, RZ, 0x8, R25 ;  /* 0x00000008ff7c7819 */ /* 0x000fe40000011619 */
[----:B------:R-:W-:Y:S02]  /*5afc0*/  PRMT R18, R87, 0x5410, R18 ;  /* 0x0000541057127816 */ /* 0x000fe40000000012 */
[----:B0-----:R-:W-:-:S02]  /*5afd0*/  PRMT R22, R102, 0x5410, R79 ;  /* 0x0000541066167816 */ /* 0x001fc4000000004f */
[----:B------:R-:W-:Y:S02]  /*5afe0*/  PRMT R21, R76, 0x5410, R35 ;  /* 0x000054104c157816 */ /* 0x000fe40000000023 */
[----:B------:R-:W-:Y:S02]  /*5aff0*/  PRMT R20, R77, 0x5410, R34 ;  /* 0x000054104d147816 */ /* 0x000fe40000000022 */
[----:B------:R-:W5:Y:S01]  /*5b000*/  LDL.128 R76, [R1+0x3720] ;  /* 0x00372000014c7983 */ /* 0x000f620000100c00 */
[C-C-:B------:R-:W-:Y:S02]  /*5b010*/  SHF.R.U64 R28, R24.reuse, 0x10, R25.reuse ;  /* 0x00000010181c7819 */ /* 0x140fe40000001219 */
[----:B------:R-:W-:Y:S02]  /*5b020*/  SHF.R.U64 R87, R24, 0x18, R25 ;  /* 0x0000001818577819 */ /* 0x000fe40000001219 */
[----:B------:R-:W-:Y:S02]  /*5b030*/  PRMT R105, R26, 0x3340, R105 ;  /* 0x000033401a697816 */ /* 0x000fe40000000069 */
[----:B------:R-:W-:-:S02]  /*5b040*/  PRMT R124, R25, 0x3340, R124 ;  /* 0x00003340197c7816 */ /* 0x000fc4000000007c */
[----:B------:R-:W-:Y:S02]  /*5b050*/  PRMT R17, R104, 0x5410, R17 ;  /* 0x0000541068117816 */ /* 0x000fe40000000011 */
[----:B------:R-:W-:Y:S02]  /*5b060*/  PRMT R16, R103, 0x5410, R16 ;  /* 0x0000541067107816 */ /* 0x000fe40000000010 */
[----:B------:R-:W-:Y:S02]  /*5b070*/  PRMT R26, R89, 0x5410, R88 ;  /* 0x00005410591a7816 */ /* 0x000fe40000000058 */
[----:B------:R-:W-:Y:S02]  /*5b080*/  PRMT R25, R33, 0x5410, R30 ;  /* 0x0000541021197816 */ /* 0x000fe4000000001e */
[----:B------:R-:W-:Y:S01]  /*5b090*/  PRMT R24, R32, 0x5410, R31 ;  /* 0x0000541020187816 */ /* 0x000fe2000000001f */
[----:B------:R2:W-:Y:S01]  /*5b0a0*/  STL.128 [R1+0x10], R16 ;  /* 0x0000101001007387 */ /* 0x0005e20000100c00 */
[----:B------:R-:W-:-:S03]  /*5b0b0*/  PRMT R23, R101, 0x5410, R90 ;  /* 0x0000541065177816 */ /* 0x000fc6000000005a */
[----:B------:R0:W-:Y:S04]  /*5b0c0*/  STL.128 [R1+0x30], R24 ;  /* 0x0000301801007387 */ /* 0x0001e80000100c00 */
[----:B------:R-:W5:Y:S01]  /*5b0d0*/  LDL.128 R88, [R1+0x3730] ;  /* 0x0037300001587983 */ /* 0x000f620000100c00 */
[----:B------:R-:W-:Y:S02]  /*5b0e0*/  PRMT R87, R28, 0x3340, R87 ;  /* 0x000033401c577816 */ /* 0x000fe40000000057 */
[----:B------:R-:W-:Y:S02]  /*5b0f0*/  PRMT R35, R113, 0x5410, R114 ;  /* 0x0000541071237816 */ /* 0x000fe40000000072 */
[C-C-:B--2---:R-:W-:Y:S02]  /*5b100*/  SHF.R.U64 R17, R46.reuse, 0x10, R47.reuse ;  /* 0x000000102e117819 */ /* 0x144fe4000000122f */
[----:B------:R-:W-:-:S02]  /*5b110*/  SHF.R.U64 R16, R46, 0x18, R47 ;  /* 0x000000182e107819 */ /* 0x000fc4000000122f */
[C---:B0-----:R-:W-:Y:S02]  /*5b120*/  SHF.R.U64 R27, R46.reuse, 0x8, R47 ;  /* 0x000000082e1b7819 */ /* 0x041fe4000000122f */
[----:B------:R-:W-:Y:S02]  /*5b130*/  PRMT R34, R111, 0x5410, R112 ;  /* 0x000054106f227816 */ /* 0x000fe40000000070 */
[----:B------:R-:W-:Y:S02]  /*5b140*/  PRMT R33, R109, 0x5410, R110 ;  /* 0x000054106d217816 */ /* 0x000fe4000000006e */
[----:B------:R-:W-:Y:S02]  /*5b150*/  PRMT R32, R107, 0x5410, R108 ;  /* 0x000054106b207816 */ /* 0x000fe4000000006c */
[----:B------:R-:W-:Y:S02]  /*5b160*/  PRMT R25, R17, 0x3340, R16 ;  /* 0x0000334011197816 */ /* 0x000fe40000000010 */
[----:B------:R-:W-:-:S02]  /*5b170*/  PRMT R26, R46, 0x3340, R27 ;  /* 0x000033402e1a7816 */ /* 0x000fc4000000001b */
[--C-:B------:R-:W-:Y:S01]  /*5b180*/  SHF.R.U32.HI R103, RZ, 0x8, R45.reuse ;  /* 0x00000008ff677819 */ /* 0x100fe2000001162d */
[----:B------:R0:W-:Y:S01]  /*5b190*/  STL.128 [R1+0x20], R20 ;  /* 0x0000201401007387 */ /* 0x0001e20000100c00 */
[--C-:B------:R-:W-:Y:S02]  /*5b1a0*/  SHF.R.U32.HI R102, RZ, 0x10, R45.reuse ;  /* 0x00000010ff667819 */ /* 0x100fe4000001162d */
[----:B------:R-:W-:Y:S02]  /*5b1b0*/  SHF.R.U32.HI R101, RZ, 0x18, R45 ;  /* 0x00000018ff657819 */ /* 0x000fe4000001162d */
[----:B------:R-:W-:Y:S01]  /*5b1c0*/  PRMT R17, R39, 0x5410, R38 ;  /* 0x0000541027117816 */ /* 0x000fe20000000026 */
[----:B------:R2:W-:Y:S01]  /*5b1d0*/  STL.128 [R1+0x50], R32 ;  /* 0x0000502001007387 */ /* 0x0005e20000100c00 */
[----:B------:R-:W-:Y:S02]  /*5b1e0*/  PRMT R39, R26, 0x5410, R25 ;  /* 0x000054101a277816 */ /* 0x000fe40000000019 */
[----:B------:R-:W-:-:S02]  /*5b1f0*/  PRMT R24, R45, 0x3340, R103 ;  /* 0x000033402d187816 */ /* 0x000fc40000000067 */
[--C-:B------:R-:W-:Y:S02]  /*5b200*/  SHF.R.U32.HI R25, RZ, 0x10, R47.reuse ;  /* 0x00000010ff197819 */ /* 0x100fe4000001162f */
[----:B------:R-:W-:Y:S02]  /*5b210*/  SHF.R.U32.HI R27, RZ, 0x8, R47 ;  /* 0x00000008ff1b7819 */ /* 0x000fe4000001162f */
[----:B0-----:R-:W-:Y:S02]  /*5b220*/  PRMT R23, R99, 0x5410, R94 ;  /* 0x0000541063177816 */ /* 0x001fe4000000005e */
[----:B------:R-:W-:Y:S02]  /*5b230*/  PRMT R22, R96, 0x5410, R93 ;  /* 0x0000541060167816 */ /* 0x000fe4000000005d */
[----:B------:R-:W-:Y:S02]  /*5b240*/  PRMT R21, R124, 0x5410, R105 ;  /* 0x000054107c157816 */ /* 0x000fe40000000069 */
[----:B------:R-:W-:-:S02]  /*5b250*/  PRMT R20, R106, 0x5410, R87 ;  /* 0x000054106a147816 */ /* 0x000fc40000000057 */
[C-C-:B------:R-:W-:Y:S02]  /*5b260*/  SHF.R.U64 R107, R44.reuse, 0x10, R45.reuse ;  /* 0x000000102c6b7819 */ /* 0x140fe4000000122d */
[C-C-:B------:R-:W-:Y:S02]  /*5b270*/  SHF.R.U64 R104, R44.reuse, 0x18, R45.reuse ;  /* 0x000000182c687819 */ /* 0x140fe4000000122d */
[----:B------:R-:W-:Y:S02]  /*5b280*/  SHF.R.U64 R19, R44, 0x8, R45 ;  /* 0x000000082c137819 */ /* 0x000fe4000000122d */
[----:B------:R-:W-:Y:S02]  /*5b290*/  PRMT R101, R102, 0x3340, R101 ;  /* 0x0000334066657816 */ /* 0x000fe40000000065 */
[----:B--2---:R-:W-:Y:S01]  /*5b2a0*/  SHF.R.U32.HI R32, RZ, 0x18, R47 ;  /* 0x00000018ff207819 */ /* 0x004fe2000001162f */
        /* <DEDUP_REMOVED lines=10> */
[----:B---3--:R-:W-:Y:S01]  /*5b350*/  SHF.R.U64 R21, R6, 0x8, R7 ;  /* 0x0000000806157819 */ /* 0x008fe20000001207 */
[----:B------:R-:W2:Y:S01]  /*5b360*/  LDL.128 R24, [R1+0x3740] ;  /* 0x0037400001187983 */ /* 0x000ea20000100c00 */
[----:B------:R-:W-:Y:S02]  /*5b370*/  PRMT R19, R100, 0x5410, R97 ;  /* 0x0000541064137816 */ /* 0x000fe40000000061 */
[----:B------:R-:W-:Y:S02]  /*5b380*/  PRMT R18, R98, 0x5410, R95 ;  /* 0x0000541062127816 */ /* 0x000fe4000000005f */
[----:B------:R-:W-:Y:S01]  /*5b390*/  PRMT R16, R92, 0x5410, R37 ;  /* 0x000054105c107816 */ /* 0x000fe20000000025 */
[----:B------:R0:W-:Y:S01]  /*5b3a0*/  STL.128 [R1+0x40], R28 ;  /* 0x0000401c01007387 */ /* 0x0001e20000100c00 */
[----:B------:R-:W-:-:S02]  /*5b3b0*/  PRMT R37, R44, 0x5410, R107 ;  /* 0x000054102c257816 */ /* 0x000fc4000000006b */
[----:B------:R-:W-:Y:S01]  /*5b3c0*/  PRMT R34, R6, 0x3340, R21 ;  /* 0x0000334006227816 */ /* 0x000fe20000000015 */
[----:B------:R3:W-:Y:S01]  /*5b3d0*/  STL.128 [R1+0x60], R16 ;  /* 0x0000601001007387 */ /* 0x0007e20000100c00 */
[----:B------:R-:W-:-:S03]  /*5b3e0*/  SHF.R.U64 R33, R4, 0x10, R5 ;  /* 0x0000001004217819 */ /* 0x000fc60000001205 */
[----:B------:R-:W2:Y:S01]  /*5b3f0*/  LDL.128 R20, [R1+0x3750] ;  /* 0x0037500001147983 */ /* 0x000ea20000100c00 */
[----:B------:R-:W-:-:S03]  /*5b400*/  SHF.R.U64 R35, R4, 0x8, R5 ;  /* 0x0000000804237819 */ /* 0x000fc60000001205 */
[----:B----4-:R4:W-:Y:S01]  /*5b410*/  STL.128 [R1+0x80], R36 ;  /* 0x0000802401007387 */ /* 0x0109e20000100c00 */
[--C-:B0-----:R-:W-:Y:S02]  /*5b420*/  SHF.R.U32.HI R29, RZ, 0x10, R5.reuse ;  /* 0x00000010ff1d7819 */ /* 0x101fe40000011605 */
[--C-:B------:R-:W-:Y:S02]  /*5b430*/  SHF.R.U32.HI R28, RZ, 0x18, R5.reuse ;  /* 0x00000018ff1c7819 */ /* 0x100fe40000011605 */
[--C-:B------:R-:W-:Y:S02]  /*5b440*/  SHF.R.U32.HI R31, RZ, 0x8, R5.reuse ;  /* 0x00000008ff1f7819 */ /* 0x100fe40000011605 */
[----:B---3--:R-:W-:Y:S02]  /*5b450*/  SHF.R.U64 R18, R4, 0x18, R5 ;  /* 0x0000001804127819 */ /* 0x008fe40000001205 */
[----:B------:R-:W-:Y:S02]  /*5b460*/  PRMT R5, R5, 0x3340, R31 ;  /* 0x0000334005057816 */ /* 0x000fe4000000001f */
[----:B-----5:R-:W-:-:S02]  /*5b470*/  SHF.R.U32.HI R31, RZ, 0x10, R11 ;  /* 0x00000010ff1f7819 */ /* 0x020fc4000001160b */
[----:B----4-:R-:W-:Y:S02]  /*5b480*/  PRMT R36, R29, 0x3340, R28 ;  /* 0x000033401d247816 */ /* 0x010fe4000000001c */
[----:B------:R-:W-:Y:S02]  /*5b490*/  PRMT R39, R33, 0x3340, R18 ;  /* 0x0000334021277816 */ /* 0x000fe40000000012 */
[C-C-:B------:R-:W-:Y:S02]  /*5b4a0*/  SHF.R.U64 R29, R8.reuse, 0x10, R9.reuse ;  /* 0x00000010081d7819 */ /* 0x140fe40000001209 */
[----:B------:R-:W-:Y:S02]  /*5b4b0*/  SHF.R.U64 R18, R8, 0x18, R9 ;  /* 0x0000001808127819 */ /* 0x000fe40000001209 */
[----:B------:R-:W-:Y:S02]  /*5b4c0*/  SHF.R.U32.HI R92, RZ, 0x18, R11 ;  /* 0x00000018ff5c7819 */ /* 0x000fe4000001160b */
[----:B------:R-:W-:-:S02]  /*5b4d0*/  PRMT R46, R29, 0x3340, R18 ;  /* 0x000033401d2e7816 */ /* 0x000fc40000000012 */
[----:B------:R-:W-:Y:S02]  /*5b4e0*/  PRMT R92, R31, 0x3340, R92 ;  /* 0x000033401f5c7816 */ /* 0x000fe4000000005c */
[----:B------:R-:W3:Y:S01]  /*5b4f0*/  LDL.128 R28, [R1+0x3760] ;  /* 0x00376000011c7983 */ /* 0x000ee20000100c00 */
[----:B------:R-:W-:Y:S02]  /*5b500*/  SHF.R.U32.HI R45, RZ, 0x8, R7 ;  /* 0x00000008ff2d7819 */ /* 0x000fe40000011607 */
[----:B------:R-:W-:Y:S02]  /*5b510*/  PRMT R16, R4, 0x3340, R35 ;  /* 0x0000334004107816 */ /* 0x000fe40000000023 */
[C-C-:B------:R-:W-:Y:S02]  /*5b520*/  SHF.R.U64 R17, R6.reuse, 0x10, R7.reuse ;  /* 0x0000001006117819 */ /* 0x140fe40000001207 */
[--C-:B------:R-:W-:Y:S02]  /*5b530*/  SHF.R.U64 R4, R6, 0x18, R7.reuse ;  /* 0x0000001806047819 */ /* 0x100fe40000001207 */
[----:B------:R-:W-:-:S02]  /*5b540*/  SHF.R.U32.HI R19, RZ, 0x10, R7 ;  /* 0x00000010ff137819 */ /* 0x000fc40000011607 */
[----:B------:R-:W-:Y:S02]  /*5b550*/  SHF.R.U32.HI R38, RZ, 0x18, R7 ;  /* 0x00000018ff267819 */ /* 0x000fe40000011607 */
[----:B------:R-:W-:Y:S02]  /*5b560*/  PRMT R45, R7, 0x3340, R45 ;  /* 0x00003340072d7816 */ /* 0x000fe4000000002d */
[--C-:B------:R-:W-:Y:S02]  /*5b570*/  SHF.R.U32.HI R7, RZ, 0x8, R9.reuse ;  /* 0x00000008ff077819 */ /* 0x100fe40000011609 */
[----:B------:R-:W-:Y:S02]  /*5b580*/  PRMT R37, R17, 0x3340, R4 ;  /* 0x0000334011257816 */ /* 0x000fe40000000004 */
[----:B------:R-:W-:Y:S02]  /*5b590*/  PRMT R38, R19, 0x3340, R38 ;  /* 0x0000334013267816 */ /* 0x000fe40000000026 */
[----:B------:R-:W-:-:S02]  /*5b5a0*/  SHF.R.U32.HI R19, RZ, 0x10, R9 ;  /* 0x00000010ff137819 */ /* 0x000fc40000011609 */
[--C-:B------:R-:W-:Y:S02]  /*5b5b0*/  SHF.R.U32.HI R6, RZ, 0x18, R9.reuse ;  /* 0x00000018ff067819 */ /* 0x100fe40000011609 */
[----:B------:R-:W-:Y:S02]  /*5b5c0*/  SHF.R.U64 R17, R8, 0x8, R9 ;  /* 0x0000000808117819 */ /* 0x000fe40000001209 */
[C---:B------:R-:W-:Y:S02]  /*5b5d0*/  SHF.R.U64 R87, R10.reuse, 0x8, R11 ;  /* 0x000000080a577819 */ /* 0x040fe4000000120b */
[----:B------:R-:W-:Y:S02]  /*5b5e0*/  PRMT R9, R9, 0x3340, R7 ;  /* 0x0000334009097816 */ /* 0x000fe40000000007 */
[C-C-:B------:R-:W-:Y:S02]  /*5b5f0*/  SHF.R.U64 R7, R10.reuse, 0x10, R11.reuse ;  /* 0x000000100a077819 */ /* 0x140fe4000000120b */
[----:B------:R-:W-:-:S02]  /*5b600*/  SHF.R.U64 R4, R10, 0x18, R11 ;  /* 0x000000180a047819 */ /* 0x000fc4000000120b */
[----:B------:R-:W-:Y:S02]  /*5b610*/  PRMT R87, R10, 0x3340, R87 ;  /* 0x000033400a577816 */ /* 0x000fe40000000057 */
[----:B------:R-:W-:Y:S02]  /*5b620*/  PRMT R10, R19, 0x3340, R6 ;  /* 0x00003340130a7816 */ /* 0x000fe40000000006 */
[----:B------:R-:W-:Y:S02]  /*5b630*/  PRMT R44, R7, 0x3340, R4 ;  /* 0x00003340072c7816 */ /* 0x000fe40000000004 */
[----:B------:R-:W-:Y:S02]  /*5b640*/  SHF.R.U32.HI R19, RZ, 0x8, R49 ;  /* 0x00000008ff137819 */ /* 0x000fe40000011631 */
[C-C-:B------:R-:W-:Y:S02]  /*5b650*/  SHF.R.U64 R7, R50.reuse, 0x10, R51.reuse ;  /* 0x0000001032077819 */ /* 0x140fe40000001233 */
[----:B------:R-:W-:-:S02]  /*5b660*/  SHF.R.U64 R4, R50, 0x18, R51 ;  /* 0x0000001832047819 */ /* 0x000fc40000001233 */
[----:B------:R-:W-:Y:S02]  /*5b670*/  SHF.R.U32.HI R93, RZ, 0x8, R11 ;  /* 0x00000008ff5d7819 */ /* 0x000fe4000001160b */
[----:B------:R-:W-:Y:S02]  /*5b680*/  PRMT R18, R49, 0x3340, R19 ;  /* 0x0000334031127816 */ /* 0x000fe40000000013 */
[----:B------:R-:W-:Y:S02]  /*5b690*/  PRMT R19, R7, 0x3340, R4 ;  /* 0x0000334007137816 */ /* 0x000fe40000000004 */
[----:B------:R-:W-:Y:S02]  /*5b6a0*/  PRMT R17, R8, 0x3340, R17 ;  /* 0x0000334008117816 */ /* 0x000fe40000000011 */
[----:B------:R-:W-:Y:S02]  /*5b6b0*/  PRMT R93, R11, 0x3340, R93 ;  /* 0x000033400b5d7816 */ /* 0x000fe4000000005d */
[----:B------:R-:W-:-:S02]  /*5b6c0*/  SHF.R.U64 R35, R48, 0x8, R49 ;  /* 0x0000000830237819 */ /* 0x000fc40000001231 */
[----:B------:R-:W-:Y:S02]  /*5b6d0*/  PRMT R7, R34, 0x5410, R37 ;  /* 0x0000541022077816 */ /* 0x000fe40000000025 */
[--C-:B------:R-:W-:Y:S02]  /*5b6e0*/  SHF.R.U32.HI R11, RZ, 0x10, R49.reuse ;  /* 0x00000010ff0b7819 */ /* 0x100fe40000011631 */
[--C-:B------:R-:W-:Y:S02]  /*5b6f0*/  SHF.R.U32.HI R6, RZ, 0x18, R49.reuse ;  /* 0x00000018ff067819 */ /* 0x100fe40000011631 */
[C-C-:B------:R-:W-:Y:S02]  /*5b700*/  SHF.R.U64 R33, R48.reuse, 0x10, R49.reuse ;  /* 0x0000001030217819 */ /* 0x140fe40000001231 */
[----:B------:R-:W-:Y:S02]  /*5b710*/  SHF.R.U64 R8, R48, 0x18, R49 ;  /* 0x0000001830087819 */ /* 0x000fe40000001231 */
        /* <DEDUP_REMOVED lines=16> */
[----:B------:R0:W-:Y:S01]  /*5b820*/  STL.128 [R1+0xb0], R16 ;  /* 0x0000b01001007387 */ /* 0x0001e20000100c00 */
[----:B------:R-:W-:-:S03]  /*5b830*/  SHF.R.U32.HI R33, RZ, 0x10, R51 ;  /* 0x00000010ff217819 */ /* 0x000fc60000011633 */
[----:B------:R4:W-:Y:S01]  /*5b840*/  STL.128 [R1+0xa0], R8 ;  /* 0x0000a00801007387 */ /* 0x0009e20000100c00 */
[--C-:B------:R-:W-:Y:S02]  /*5b850*/  SHF.R.U32.HI R35, RZ, 0x8, R51.reuse ;  /* 0x00000008ff237819 */ /* 0x100fe40000011633 */
[----:B------:R-:W-:Y:S01]  /*5b860*/  SHF.R.U32.HI R32, RZ, 0x18, R51 ;  /* 0x00000018ff207819 */ /* 0x000fe20000011633 */
[----:B------:R5:W-:Y:S01]  /*5b870*/  STL.128 [R1+0x90], R4 ;  /* 0x0000900401007387 */ /* 0x000be20000100c00 */
[C-C-:B------:R-:W-:Y:S02]  /*5b880*/  SHF.R.U64 R39, R52.reuse, 0x8, R53.reuse ;  /* 0x0000000834277819 */ /* 0x140fe40000001235 */
[----:B------:R-:W-:Y:S02]  /*5b890*/  SHF.R.U64 R37, R52, 0x10, R53 ;  /* 0x0000001034257819 */ /* 0x000fe40000001235 */
[--C-:B0-----:R-:W-:Y:S02]  /*5b8a0*/  SHF.R.U64 R17, R54, 0x8, R55.reuse ;  /* 0x0000000836117819 */ /* 0x101fe40000001237 */
[----:B----4-:R-:W-:-:S02]  /*5b8b0*/  SHF.R.U32.HI R11, RZ, 0x8, R55 ;  /* 0x00000008ff0b7819 */ /* 0x010fc40000011637 */
[--C-:B------:R-:W-:Y:S02]  /*5b8c0*/  SHF.R.U32.HI R10, RZ, 0x10, R55.reuse ;  /* 0x00000010ff0a7819 */ /* 0x100fe40000011637 */
[C-C-:B-----5:R-:W-:Y:S02]  /*5b8d0*/  SHF.R.U64 R7, R54.reuse, 0x10, R55.reuse ;  /* 0x0000001036077819 */ /* 0x160fe40000001237 */
[C-C-:B------:R-:W-:Y:S02]  /*5b8e0*/  SHF.R.U64 R4, R54.reuse, 0x18, R55.reuse ;  /* 0x0000001836047819 */ /* 0x140fe40000001237 */
[----:B------:R-:W-:Y:S02]  /*5b8f0*/  SHF.R.U32.HI R9, RZ, 0x18, R55 ;  /* 0x00000018ff097819 */ /* 0x000fe40000011637 */
[----:B------:R-:W-:Y:S02]  /*5b900*/  PRMT R8, R54, 0x3340, R17 ;  /* 0x0000334036087816 */ /* 0x000fe40000000011 */
[----:B------:R-:W-:-:S02]  /*5b910*/  SHF.R.U64 R36, R52, 0x18, R53 ;  /* 0x0000001834247819 */ /* 0x000fc40000001235 */
[----:B------:R-:W-:Y:S02]  /*5b920*/  PRMT R54, R55, 0x3340, R11 ;  /* 0x0000334037367816 */ /* 0x000fe4000000000b */
[----:B------:R-:W-:Y:S02]  /*5b930*/  SHF.R.U32.HI R17, RZ, 0x8, R57 ;  /* 0x00000008ff117819 */ /* 0x000fe40000011639 */
[----:B------:R-:W-:Y:S02]  /*5b940*/  PRMT R51, R51, 0x3340, R35 ;  /* 0x0000334033337816 */ /* 0x000fe40000000023 */
[----:B------:R-:W-:Y:S02]  /*5b950*/  PRMT R32, R33, 0x3340, R32 ;  /* 0x0000334021207816 */ /* 0x000fe40000000020 */
[----:B------:R-:W-:Y:S02]  /*5b960*/  SHF.R.U64 R11, R56, 0x8, R57 ;  /* 0x00000008380b7819 */ /* 0x000fe40000001239 */
[----:B------:R-:W-:-:S02]  /*5b970*/  SHF.R.U32.HI R34, RZ, 0x10, R53 ;  /* 0x00000010ff227819 */ /* 0x000fc40000011635 */
[--C-:B------:R-:W-:Y:S02]  /*5b980*/  SHF.R.U32.HI R33, RZ, 0x18, R53.reuse ;  /* 0x00000018ff217819 */ /* 0x100fe40000011635 */
[----:B------:R-:W-:Y:S02]  /*5b990*/  SHF.R.U32.HI R35, RZ, 0x8, R53 ;  /* 0x00000008ff237819 */ /* 0x000fe40000011635 */
[----:B------:R-:W-:Y:S02]  /*5b9a0*/  PRMT R5, R52, 0x3340, R39 ;  /* 0x0000334034057816 */ /* 0x000fe40000000027 */
[----:B------:R-:W-:Y:S02]  /*5b9b0*/  PRMT R9, R10, 0x3340, R9 ;  /* 0x000033400a097816 */ /* 0x000fe40000000009 */
[----:B------:R-:W-:Y:S02]  /*5b9c0*/  PRMT R36, R37, 0x3340, R36 ;  /* 0x0000334025247816 */ /* 0x000fe40000000024 */
[----:B------:R-:W-:-:S02]  /*5b9d0*/  SHF.R.U32.HI R39, RZ, 0x10, R57 ;  /* 0x00000010ff277819 */ /* 0x000fc40000011639 */
[--C-:B------:R-:W-:Y:S02]  /*5b9e0*/  SHF.R.U32.HI R10, RZ, 0x18, R57.reuse ;  /* 0x00000018ff0a7819 */ /* 0x100fe40000011639 */
[C-C-:B------:R-:W-:Y:S02]  /*5b9f0*/  SHF.R.U64 R45, R56.reuse, 0x10, R57.reuse ;  /* 0x00000010382d7819 */ /* 0x140fe40000001239 */
[C---:B------:R-:W-:Y:S02]  /*5ba00*/  SHF.R.U64 R18, R56.reuse, 0x18, R57 ;  /* 0x0000001838127819 */ /* 0x040fe40000001239 */
[----:B------:R-:W-:Y:S02]  /*5ba10*/  PRMT R17, R57, 0x3340, R17 ;  /* 0x0000334039117816 */ /* 0x000fe40000000011 */
[----:B------:R-:W-:Y:S02]  /*5ba20*/  PRMT R57, R56, 0x3340, R11 ;  /* 0x0000334038397816 */ /* 0x000fe4000000000b */
[----:B------:R-:W-:-:S02]  /*5ba30*/  SHF.R.U64 R37, R58, 0x8, R59 ;  /* 0x000000083a257819 */ /* 0x000fc4000000123b */
[----:B------:R-:W-:Y:S02]  /*5ba40*/  PRMT R6, R53, 0x3340, R35 ;  /* 0x0000334035067816 */ /* 0x000fe40000000023 */
[----:B------:R-:W-:Y:S02]  /*5ba50*/  PRMT R33, R34, 0x3340, R33 ;  /* 0x0000334022217816 */ /* 0x000fe40000000021 */
[----:B------:R-:W-:Y:S02]  /*5ba60*/  PRMT R7, R7, 0x3340, R4 ;  /* 0x0000334007077816 */ /* 0x000fe40000000004 */
[--C-:B------:R-:W-:Y:S02]  /*5ba70*/  SHF.R.U32.HI R11, RZ, 0x8, R59.reuse ;  /* 0x00000008ff0b7819 */ /* 0x100fe4000001163b */
[C-C-:B------:R-:W-:Y:S02]  /*5ba80*/  SHF.R.U64 R35, R58.reuse, 0x10, R59.reuse ;  /* 0x000000103a237819 */ /* 0x140fe4000000123b */
[----:B------:R-:W-:-:S02]  /*5ba90*/  SHF.R.U64 R34, R58, 0x18, R59 ;  /* 0x000000183a227819 */ /* 0x000fc4000000123b */
[--C-:B------:R-:W-:Y:S02]  /*5baa0*/  SHF.R.U32.HI R4, RZ, 0x10, R59.reuse ;  /* 0x00000010ff047819 */ /* 0x100fe4000001163b */
[----:B------:R-:W-:Y:S02]  /*5bab0*/  SHF.R.U32.HI R19, RZ, 0x18, R59 ;  /* 0x00000018ff137819 */ /* 0x000fe4000001163b */
[----:B------:R-:W-:Y:S02]  /*5bac0*/  PRMT R16, R58, 0x3340, R37 ;  /* 0x000033403a107816 */ /* 0x000fe40000000025 */
[----:B------:R-:W-:Y:S02]  /*5bad0*/  PRMT R58, R59, 0x3340, R11 ;  /* 0x000033403b3a7816 */ /* 0x000fe4000000000b */
[----:B------:R-:W-:Y:S02]  /*5bae0*/  PRMT R10, R39, 0x3340, R10 ;  /* 0x00003340270a7816 */ /* 0x000fe4000000000a */
[----:B------:R-:W-:-:S02]  /*5baf0*/  PRMT R18, R45, 0x3340, R18 ;  /* 0x000033402d127816 */ /* 0x000fc40000000012 */
[----:B------:R-:W-:Y:S02]  /*5bb00*/  PRMT R11, R35, 0x3340, R34 ;  /* 0x00003340230b7816 */ /* 0x000fe40000000022 */
[----:B------:R-:W-:Y:S02]  /*5bb10*/  PRMT R19, R4, 0x3340, R19 ;  /* 0x0000334004137816 */ /* 0x000fe40000000013 */
[----:B------:R-:W-:Y:S02]  /*5bb20*/  SHF.R.U32.HI R37, RZ, 0x8, R61 ;  /* 0x00000008ff257819 */ /* 0x000fe4000001163d */
[----:B------:R-:W-:Y:S02]  /*5bb30*/  PRMT R6, R6, 0x5410, R33 ;  /* 0x0000541006067816 */ /* 0x000fe40000000021 */
[--C-:B------:R-:W-:Y:S02]  /*5bb40*/  SHF.R.U32.HI R4, RZ, 0x10, R61.reuse ;  /* 0x00000010ff047819 */ /* 0x100fe4000001163d */
[----:B------:R-:W-:-:S02]  /*5bb50*/  SHF.R.U32.HI R35, RZ, 0x18, R61 ;  /* 0x00000018ff237819 */ /* 0x000fc4000001163d */
[C-C-:B------:R-:W-:Y:S02]  /*5bb60*/  SHF.R.U64 R45, R60.reuse, 0x10, R61.reuse ;  /* 0x000000103c2d7819 */ /* 0x140fe4000000123d */
[C-C-:B------:R-:W-:Y:S02]  /*5bb70*/  SHF.R.U64 R44, R60.reuse, 0x18, R61.reuse ;  /* 0x000000183c2c7819 */ /* 0x140fe4000000123d */
[----:B------:R-:W-:Y:S02]  /*5bb80*/  SHF.R.U64 R47, R60, 0x8, R61 ;  /* 0x000000083c2f7819 */ /* 0x000fe4000000123d */
        /* <DEDUP_REMOVED lines=70> */
[----:B------:R-:W-:Y:S02]  /*5bff0*/  PRMT R6, R6, 0x5410, R33 ;  /* 0x0000541006067816 */ /* 0x000fe40000000021 */
        /* <DEDUP_REMOVED lines=12> */
[----:B------:R-:W-:-:S02]  /*5c0c0*/  SHF.R.U64 R45, R72, 0x10, R73 ;  /* 0x00000010482d7819 */ /* 0x000fc40000001249 */
[C-C-:B------:R-:W-:Y:S02]  /*5c0d0*/  SHF.R.U64 R44, R72.reuse, 0x18, R73.reuse ;  /* 0x00000018482c7819 */ /* 0x140fe40000001249 */
[----:B------:R-:W-:Y:S02]  /*5c0e0*/  SHF.R.U64 R47, R72, 0x8, R73 ;  /* 0x00000008482f7819 */ /* 0x000fe40000001249 */
[----:B------:R-:W-:Y:S02]  /*5c0f0*/  PRMT R11, R16, 0x5410, R11 ;  /* 0x00005410100b7816 */ /* 0x000fe4000000000b */
[----:B------:R-:W-:Y:S02]  /*5c100*/  SHF.R.U32.HI R35, RZ, 0x8, R75 ;  /* 0x00000008ff237819 */ /* 0x000fe4000001164b */
[----:B------:R-:W-:Y:S02]  /*5c110*/  PRMT R16, R70, 0x5410, R19 ;  /* 0x0000541046107816 */ /* 0x000fe40000000013 */
[----:B------:R-:W-:-:S02]  /*5c120*/  PRMT R4, R63, 0x5410, R32 ;  /* 0x000054103f047816 */ /* 0x000fc40000000020 */
[----:B------:R-:W-:Y:S02]  /*5c130*/  PRMT R19, R33, 0x5410, R34 ;  /* 0x0000541021137816 */ /* 0x000fe40000000022 */
[----:B------:R-:W-:Y:S02]  /*5c140*/  PRMT R5, R5, 0x5410, R36 ;  /* 0x0000541005057816 */ /* 0x000fe40000000024 */
[--C-:B------:R-:W-:Y:S02]  /*5c150*/  SHF.R.U32.HI R33, RZ, 0x10, R75.reuse ;  /* 0x00000010ff217819 */ /* 0x100fe4000001164b */
[----:B------:R-:W-:Y:S02]  /*5c160*/  SHF.R.U32.HI R32, RZ, 0x18, R75 ;  /* 0x00000018ff207819 */ /* 0x000fe4000001164b */
[----:B------:R-:W-:Y:S02]  /*5c170*/  PRMT R72, R72, 0x3340, R47 ;  /* 0x0000334048487816 */ /* 0x000fe4000000002f */
[----:B------:R-:W-:-:S02]  /*5c180*/  PRMT R37, R45, 0x3340, R44 ;  /* 0x000033402d257816 */ /* 0x000fc4000000002c */
[----:B------:R-:W-:Y:S02]  /*5c190*/  PRMT R75, R75, 0x3340, R35 ;  /* 0x000033404b4b7816 */ /* 0x000fe40000000023 */
[----:B------:R-:W-:Y:S02]  /*5c1a0*/  PRMT R10, R17, 0x5410, R10 ;  /* 0x00005410110a7816 */ /* 0x000fe4000000000a */
[----:B------:R-:W-:Y:S01]  /*5c1b0*/  SHF.R.U32.HI R35, RZ, 0x8, R13 ;  /* 0x00000008ff237819 */ /* 0x000fe2000001160d */
[----:B------:R0:W-:Y:S01]  /*5c1c0*/  STL.128 [R1+0xf0], R4 ;  /* 0x0000f00401007387 */ /* 0x0001e20000100c00 */
[----:B------:R-:W-:Y:S02]  /*5c1d0*/  PRMT R17, R72, 0x5410, R37 ;  /* 0x0000541048117816 */ /* 0x000fe40000000025 */
[----:B------:R-:W-:Y:S01]  /*5c1e0*/  PRMT R32, R33, 0x3340, R32 ;  /* 0x0000334021207816 */ /* 0x000fe20000000020 */
[----:B------:R4:W-:Y:S01]  /*5c1f0*/  STL.128 [R1+0x100], R8 ;  /* 0x0001000801007387 */ /* 0x0009e20000100c00 */
[----:B------:R-:W-:-:S02]  /*5c200*/  SHF.R.U32.HI R34, RZ, 0x10, R13 ;  /* 0x00000010ff227819 */ /* 0x000fc4000001160d */
[--C-:B------:R-:W-:Y:S02]  /*5c210*/  SHF.R.U32.HI R33, RZ, 0x18, R13.reuse ;  /* 0x00000018ff217819 */ /* 0x100fe4000001160d */
[C-C-:B------:R-:W-:Y:S02]  /*5c220*/  SHF.R.U64 R39, R12.reuse, 0x8, R13.reuse ;  /* 0x000000080c277819 */ /* 0x140fe4000000120d */
[C-C-:B------:R-:W-:Y:S02]  /*5c230*/  SHF.R.U64 R37, R12.reuse, 0x10, R13.reuse ;  /* 0x000000100c257819 */ /* 0x140fe4000000120d */
[----:B------:R-:W-:Y:S02]  /*5c240*/  SHF.R.U64 R36, R12, 0x18, R13 ;  /* 0x000000180c247819 */ /* 0x000fe4000000120d */
[----:B0-----:R-:W-:Y:S02]  /*5c250*/  PRMT R6, R13, 0x3340, R35 ;  /* 0x000033400d067816 */ /* 0x001fe40000000023 */
[----:B------:R-:W-:-:S02]  /*5c260*/  SHF.R.U64 R13, R14, 0x8, R15 ;  /* 0x000000080e0d7819 */ /* 0x000fc4000000120f */
[--C-:B----4-:R-:W-:Y:S02]  /*5c270*/  SHF.R.U32.HI R11, RZ, 0x8, R15.reuse ;  /* 0x00000008ff0b7819 */ /* 0x110fe4000001160f */
[C-C-:B------:R-:W-:Y:S02]  /*5c280*/  SHF.R.U64 R7, R14.reuse, 0x10, R15.reuse ;  /* 0x000000100e077819 */ /* 0x140fe4000000120f */
[C---:B------:R-:W-:Y:S02]  /*5c290*/  SHF.R.U64 R4, R14.reuse, 0x18, R15 ;  /* 0x000000180e047819 */ /* 0x040fe4000000120f */
[----:B------:R-:W-:Y:S02]  /*5c2a0*/  PRMT R8, R14, 0x3340, R13 ;  /* 0x000033400e087816 */ /* 0x000fe4000000000d */
[----:B------:R-:W-:Y:S02]  /*5c2b0*/  PRMT R14, R15, 0x3340, R11 ;  /* 0x000033400f0e7816 */ /* 0x000fe4000000000b */
[----:B------:R-:W-:Y:S01]  /*5c2c0*/  SHF.R.U64 R11, R76, 0x8, R77 ;  /* 0x000000084c0b7819 */ /* 0x000fe2000000124d */
[----:B------:R0:W-:Y:S01]  /*5c2d0*/  STL.128 [R1+0x110], R16 ;  /* 0x0001101001007387 */ /* 0x0001e20000100c00 */
[----:B------:R-:W-:-:S02]  /*5c2e0*/  SHF.R.U32.HI R10, RZ, 0x10, R15 ;  /* 0x00000010ff0a7819 */ /* 0x000fc4000001160f */
[----:B------:R-:W-:Y:S02]  /*5c2f0*/  SHF.R.U32.HI R9, RZ, 0x18, R15 ;  /* 0x00000018ff097819 */ /* 0x000fe4000001160f */
[----:B------:R-:W-:Y:S02]  /*5c300*/  PRMT R36, R37, 0x3340, R36 ;  /* 0x0000334025247816 */ /* 0x000fe40000000024 */
[----:B------:R-:W-:Y:S02]  /*5c310*/  SHF.R.U64 R37, R76, 0x10, R77 ;  /* 0x000000104c257819 */ /* 0x000fe4000000124d */
[----:B------:R-:W-:Y:S02]  /*5c320*/  PRMT R7, R7, 0x3340, R4 ;  /* 0x0000334007077816 */ /* 0x000fe40000000004 */
[----:B------:R-:W-:Y:S02]  /*5c330*/  PRMT R9, R10, 0x3340, R9 ;  /* 0x000033400a097816 */ /* 0x000fe40000000009 */
[----:B------:R-:W-:-:S02]  /*5c340*/  SHF.R.U64 R15, R78, 0x8, R79 ;  /* 0x000000084e0f7819 */ /* 0x000fc4000000124f */
[C---:B0-----:R-:W-:Y:S02]  /*5c350*/  SHF.R.U64 R18, R76.reuse, 0x18, R77 ;  /* 0x000000184c127819 */ /* 0x041fe4000000124d */
[----:B------:R-:W-:Y:S02]  /*5c360*/  PRMT R76, R76, 0x3340, R11 ;  /* 0x000033404c4c7816 */ /* 0x000fe4000000000b */
[----:B------:R-:W-:Y:S02]  /*5c370*/  SHF.R.U32.HI R11, RZ, 0x8, R79 ;  /* 0x00000008ff0b7819 */ /* 0x000fe4000001164f */
[--C-:B------:R-:W-:Y:S02]  /*5c380*/  SHF.R.U32.HI R35, RZ, 0x10, R77.reuse ;  /* 0x00000010ff237819 */ /* 0x100fe4000001164d */
[----:B------:R-:W-:Y:S02]  /*5c390*/  SHF.R.U32.HI R10, RZ, 0x18, R77 ;  /* 0x00000018ff0a7819 */ /* 0x000fe4000001164d */
[----:B------:R-:W-:-:S02]  /*5c3a0*/  SHF.R.U64 R19, R78, 0x10, R79 ;  /* 0x000000104e137819 */ /* 0x000fc4000000124f */
[----:B------:R-:W-:Y:S02]  /*5c3b0*/  SHF.R.U64 R4, R78, 0x18, R79 ;  /* 0x000000184e047819 */ /* 0x000fe4000000124f */
[----:B------:R-:W-:Y:S02]  /*5c3c0*/  PRMT R33, R34, 0x3340, R33 ;  /* 0x0000334022217816 */ /* 0x000fe40000000021 */
[--C-:B------:R-:W-:Y:S02]  /*5c3d0*/  SHF.R.U32.HI R17, RZ, 0x10, R79.reuse ;  /* 0x00000010ff117819 */ /* 0x100fe4000001164f */
[----:B------:R-:W-:Y:S02]  /*5c3e0*/  SHF.R.U32.HI R16, RZ, 0x18, R79 ;  /* 0x00000018ff107819 */ /* 0x000fe4000001164f */
[----:B------:R-:W-:Y:S02]  /*5c3f0*/  PRMT R5, R12, 0x3340, R39 ;  /* 0x000033400c057816 */ /* 0x000fe40000000027 */
[----:B------:R-:W-:-:S02]  /*5c400*/  PRMT R12, R78, 0x3340, R15 ;  /* 0x000033404e0c7816 */ /* 0x000fc4000000000f */
[----:B------:R-:W-:Y:S02]  /*5c410*/  PRMT R79, R79, 0x3340, R11 ;  /* 0x000033404f4f7816 */ /* 0x000fe4000000000b */
[----:B------:R-:W-:Y:S02]  /*5c420*/  PRMT R10, R35, 0x3340, R10 ;  /* 0x00003340230a7816 */ /* 0x000fe4000000000a */
[----:B------:R-:W-:Y:S02]  /*5c430*/  PRMT R15, R37, 0x3340, R18 ;  /* 0x00003340250f7816 */ /* 0x000fe40000000012 */
[----:B------:R-:W-:Y:S02]  /*5c440*/  PRMT R11, R19, 0x3340, R4 ;  /* 0x00003340130b7816 */ /* 0x000fe40000000004 */
[----:B------:R-:W-:Y:S02]  /*5c450*/  SHF.R.U32.HI R13, RZ, 0x8, R77 ;  /* 0x00000008ff0d7819 */ /* 0x000fe4000001164d */
        /* <DEDUP_REMOVED lines=35> */
[----:B------:R-:W-:Y:S02]  /*5c690*/  PRMT R91, R91, 0x3340, R19 ;  /* 0x000033405b5b7816 */ /* 0x000fe40000000013 */
[----:B--2---:R-:W-:Y:S02]  /*5c6a0*/  SHF.R.U64 R33, R24, 0x10, R25 ;  /* 0x0000001018217819 */ /* 0x004fe40000001219 */
[--C-:B0-----:R-:W-:Y:S02]  /*5c6b0*/  SHF.R.U64 R13, R26, 0x8, R27.reuse ;  /* 0x000000081a0d7819 */ /* 0x101fe4000000121b */
[----:B----4-:R-:W-:-:S02]  /*5c6c0*/  SHF.R.U32.HI R11, RZ, 0x8, R27 ;  /* 0x00000008ff0b7819 */ /* 0x010fc4000001161b */
[----:B------:R-:W-:Y:S02]  /*5c6d0*/  SHF.R.U64 R32, R24, 0x18, R25 ;  /* 0x0000001818207819 */ /* 0x000fe40000001219 */
[C-C-:B-----5:R-:W-:Y:S02]  /*5c6e0*/  SHF.R.U64 R7, R26.reuse, 0x10, R27.reuse ;  /* 0x000000101a077819 */ /* 0x160fe4000000121b */
[C-C-:B------:R-:W-:Y:S02]  /*5c6f0*/  SHF.R.U64 R4, R26.reuse, 0x18, R27.reuse ;  /* 0x000000181a047819 */ /* 0x140fe4000000121b */
[--C-:B------:R-:W-:Y:S02]  /*5c700*/  SHF.R.U32.HI R10, RZ, 0x10, R27.reuse ;  /* 0x00000010ff0a7819 */ /* 0x100fe4000001161b */
[----:B------:R-:W-:Y:S02]  /*5c710*/  SHF.R.U32.HI R9, RZ, 0x18, R27 ;  /* 0x00000018ff097819 */ /* 0x000fe4000001161b */
[----:B------:R-:W-:-:S02]  /*5c720*/  PRMT R8, R26, 0x3340, R13 ;  /* 0x000033401a087816 */ /* 0x000fc4000000000d */
[----:B------:R-:W-:Y:S02]  /*5c730*/  SHF.R.U32.HI R19, RZ, 0x8, R25 ;  /* 0x00000008ff137819 */ /* 0x000fe40000011619 */
[----:B------:R-:W-:Y:S02]  /*5c740*/  PRMT R26, R27, 0x3340, R11 ;  /* 0x000033401b1a7816 */ /* 0x000fe4000000000b */
[--C-:B------:R-:W-:Y:S02]  /*5c750*/  SHF.R.U32.HI R13, RZ, 0x8, R21.reuse ;  /* 0x00000008ff0d7819 */ /* 0x100fe40000011615 */
[----:B------:R-:W-:Y:S02]  /*5c760*/  PRMT R16, R17, 0x3340, R16 ;  /* 0x0000334011107816 */ /* 0x000fe40000000010 */
[----:B------:R-:W-:Y:S02]  /*5c770*/  SHF.R.U64 R11, R20, 0x8, R21 ;  /* 0x00000008140b7819 */ /* 0x000fe40000001215 */
[----:B------:R-:W-:-:S02]  /*5c780*/  SHF.R.U32.HI R18, RZ, 0x10, R25 ;  /* 0x00000010ff127819 */ /* 0x000fc40000011619 */
[----:B------:R-:W-:Y:S02]  /*5c790*/  SHF.R.U32.HI R17, RZ, 0x18, R25 ;  /* 0x00000018ff117819 */ /* 0x000fe40000011619 */
[----:B------:R-:W-:Y:S02]  /*5c7a0*/  PRMT R32, R33, 0x3340, R32 ;  /* 0x0000334021207816 */ /* 0x000fe40000000020 */
[----:B------:R-:W-:Y:S02]  /*5c7b0*/  PRMT R9, R10, 0x3340, R9 ;  /* 0x000033400a097816 */ /* 0x000fe40000000009 */
[----:B------:R-:W-:Y:S02]  /*5c7c0*/  SHF.R.U64 R35, R24, 0x8, R25 ;  /* 0x0000000818237819 */ /* 0x000fe40000001219 */
        /* <DEDUP_REMOVED lines=9> */
[--C-:B------:R-:W-:Y:S02]  /*5c860*/  SHF.R.U32.HI R11, RZ, 0x8, R23.reuse ;  /* 0x00000008ff0b7819 */ /* 0x100fe40000011617 */
[C-C-:B------:R-:W-:Y:S02]  /*5c870*/  SHF.R.U64 R19, R22.reuse, 0x10, R23.reuse ;  /* 0x0000001016137819 */ /* 0x140fe40000001217 */
[C---:B------:R-:W-:Y:S02]  /*5c880*/  SHF.R.U64 R18, R22.reuse, 0x18, R23 ;  /* 0x0000001816127819 */ /* 0x040fe40000001217 */
[----:B------:R-:W-:Y:S02]  /*5c890*/  PRMT R7, R7, 0x3340, R4 ;  /* 0x0000334007077816 */ /* 0x000fe40000000004 */
[----:B------:R-:W-:-:S02]  /*5c8a0*/  PRMT R12, R22, 0x3340, R25 ;  /* 0x00003340160c7816 */ /* 0x000fc40000000019 */
[--C-:B------:R-:W-:Y:S02]  /*5c8b0*/  SHF.R.U32.HI R4, RZ, 0x10, R23.reuse ;  /* 0x00000010ff047819 */ /* 0x100fe40000011617 */
[----:B------:R-:W-:Y:S02]  /*5c8c0*/  SHF.R.U32.HI R15, RZ, 0x18, R23 ;  /* 0x00000018ff0f7819 */ /* 0x000fe40000011617 */
[----:B------:R-:W-:Y:S02]  /*5c8d0*/  PRMT R22, R23, 0x3340, R11 ;  /* 0x0000334017167816 */ /* 0x000fe4000000000b */
[----:B------:R-:W-:Y:S02]  /*5c8e0*/  PRMT R11, R19, 0x3340, R18 ;  /* 0x00003340130b7816 */ /* 0x000fe40000000012 */
[--C-:B---3--:R-:W-:Y:S02]  /*5c8f0*/  SHF.R.U32.HI R23, RZ, 0x8, R29.reuse ;  /* 0x00000008ff177819 */ /* 0x108fe4000001161d */
[----:B------:R-:W-:-:S02]  /*5c900*/  SHF.R.U64 R19, R28, 0x8, R29 ;  /* 0x000000081c137819 */ /* 0x000fc4000000121d */
[----:B------:R-:W-:Y:S02]  /*5c910*/  PRMT R5, R24, 0x3340, R35 ;  /* 0x0000334018057816 */ /* 0x000fe40000000023 */
[--C-:B------:R-:W-:Y:S02]  /*5c920*/  SHF.R.U32.HI R35, RZ, 0x10, R29.reuse ;  /* 0x00000010ff237819 */ /* 0x100fe4000001161d */
[--C-:B------:R-:W-:Y:S02]  /*5c930*/  SHF.R.U32.HI R20, RZ, 0x18, R29.reuse ;  /* 0x00000018ff147819 */ /* 0x100fe4000001161d */
[C-C-:B------:R-:W-:Y:S02]  /*5c940*/  SHF.R.U64 R37, R28.reuse, 0x10, R29.reuse ;  /* 0x000000101c257819 */ /* 0x140fe4000000121d */
[----:B------:R-:W-:Y:S02]  /*5c950*/  SHF.R.U64 R24, R28, 0x18, R29 ;  /* 0x000000181c187819 */ /* 0x000fe4000000121d */
[----:B------:R-:W-:-:S02]  /*5c960*/  PRMT R23, R29, 0x3340, R23 ;  /* 0x000033401d177816 */ /* 0x000fc40000000017 */
[----:B------:R-:W-:Y:S02]  /*5c970*/  PRMT R29, R28, 0x3340, R19 ;  /* 0x000033401c1d7816 */ /* 0x000fe40000000013 */
[----:B------:R-:W-:Y:S02]  /*5c980*/  PRMT R10, R27, 0x3340, R10 ;  /* 0x000033401b0a7816 */ /* 0x000fe4000000000a */
[----:B------:R-:W-:Y:S02]  /*5c990*/  PRMT R14, R33, 0x3340, R14 ;  /* 0x00003340210e7816 */ /* 0x000fe4000000000e */
[----:B------:R-:W-:Y:S02]  /*5c9a0*/  PRMT R15, R4, 0x3340, R15 ;  /* 0x00003340040f7816 */ /* 0x000fe4000000000f */
[C-C-:B------:R-:W-:Y:S02]  /*5c9b0*/  SHF.R.U64 R19, R30.reuse, 0x8, R31.reuse ;  /* 0x000000081e137819 */ /* 0x140fe4000000121f */
[----:B------:R-:W-:-:S02]  /*5c9c0*/  SHF.R.U64 R33, R30, 0x10, R31 ;  /* 0x000000101e217819 */ /* 0x000fc4000000121f */
[C-C-:B------:R-:W-:Y:S02]  /*5c9d0*/  SHF.R.U64 R18, R30.reuse, 0x18, R31.reuse ;  /* 0x000000181e127819 */ /* 0x140fe4000000121f */
[--C-:B------:R-:W-:Y:S02]  /*5c9e0*/  SHF.R.U32.HI R27, RZ, 0x8, R31.reuse ;  /* 0x00000008ff1b7819 */ /* 0x100fe4000001161f */
        /* <DEDUP_REMOVED lines=21> */
[----:B------:R0:W-:Y:S04]  /*5cb40*/  STL.128 [R1+0x150], R4 ;  /* 0x0001500401007387 */ /* 0x0001e80000100c00 */
[----:B------:R0:W-:Y:S04]  /*5cb50*/  STL.128 [R1+0x160], R8 ;  /* 0x0001600801007387 */ /* 0x0001e80000100c00 */
[----:B------:R0:W-:Y:S04]  /*5cb60*/  STL.128 [R1+0x170], R12 ;  /* 0x0001700c01007387 */ /* 0x0001e80000100c00 */
[----:B------:R0:W-:Y:S01]  /*5cb70*/  STL [R1+0x180], R16 ;  /* 0x0001801001007387 */ /* 0x0001e20000100800 */
[----:B------:R-:W-:Y:S01]  /*5cb80*/  ULOP3.LUT UR4, UR4, 0x1010040, URZ, 0x3c, !UPT ;  /* 0x0101004004047892 */ /* 0x000fe2000f8e3cff */
        /* <DEDUP_REMOVED lines=11> */
[----:B-1----:R-:W-:Y:S02]  /*5cc40*/  IMAD.U32 R46, RZ, RZ, UR12 ;  /* 0x0000000cff2e7e24 */ /* 0x002fe4000f8e00ff */
[----:B------:R-:W-:-:S02]  /*5cc50*/  IMAD.U32 R48, RZ, RZ, UR13 ;  /* 0x0000000dff307e24 */ /* 0x000fc4000f8e00ff */
[----:B------:R-:W-:Y:S02]  /*5cc60*/  IMAD.U32 R54, RZ, RZ, UR14 ;  /* 0x0000000eff367e24 */ /* 0x000fe4000f8e00ff */
[----:B------:R-:W-:Y:S02]  /*5cc70*/  IMAD.U32 R51, RZ, RZ, UR15 ;  /* 0x0000000fff337e24 */ /* 0x000fe4000f8e00ff */
[----:B------:R-:W-:Y:S02]  /*5cc80*/  IMAD.MOV.U32 R56, RZ, RZ, RZ ;  /* 0x000000ffff387224 */ /* 0x000fe400078e00ff */
[----:B------:R-:W-:Y:S02]  /*5cc90*/  IMAD.MOV.U32 R65, RZ, RZ, RZ ;  /* 0x000000ffff417224 */ /* 0x000fe400078e00ff */
[----:B------:R-:W-:Y:S01]  /*5cca0*/  IMAD.U32 R50, RZ, RZ, UR4 ;  /* 0x00000004ff327e24 */ /* 0x000fe2000f8e00ff */
[----:B------:R-:W-:Y:S01]  /*5ccb0*/  UIADD3 UR11, UPT, UPT, UR11, 0x80, URZ ;  /* 0x000000800b0b7890 */ /* 0x000fe2000fffe0ff */
[----:B------:R-:W-:Y:S01]  /*5ccc0*/  UMOV UR17, 0x184 ;  /* 0x0000018400117882 */ /* 0x000fe20000000000 */
[----:B0-----:R-:W-:-:S10]  /*5ccd0*/  UMOV UR5, URZ ;  /* 0x000000ff00057c82 */ /* 0x001fd40008000000 */
.L_x_305:
[----:B------:R-:W-:Y:S01]  /*5cce0*/  IMAD.IADD R64, R1, 0x1, R56 ;  /* 0x0000000101407824 */ /* 0x000fe200078e0238 */
[----:B------:R-:W0:Y:S04]  /*5ccf0*/  LDCU.64 UR14, c[0x3][0x38] ;  /* 0x00c00700ff0e77ac */ /* 0x000e280008000a00 */
[----:B------:R-:W2:Y:S01]  /*5cd00*/  LDL.128 R12, [R64] ;  /* 0x00000000400c7983 */ /* 0x000ea20000100c00 */
[----:B------:R-:W1:Y:S01]  /*5cd10*/  LDCU.64 UR12, c[0x3][0x18] ;  /* 0x00c00300ff0c77ac */ /* 0x000e620008000a00 */
[----:B------:R-:W3:Y:S01]  /*5cd20*/  LDCU.64 UR20, c[0x3][0x30] ;  /* 0x00c00600ff1477ac */ /* 0x000ee20008000a00 */
[----:B------:R-:W4:Y:S01]  /*5cd30*/  LDCU.64 UR22, c[0x3][0x8] ;  /* 0x00c00100ff1677ac */ /* 0x000f220008000a00 */
[----:B------:R-:W5:Y:S01]  /*5cd40*/  LDCU.64 UR24, c[0x3][0x28] ;  /* 0x00c00500ff1877ac */ /* 0x000f620008000a00 */
[----:B------:R-:W0:Y:S01]  /*5cd50*/  LDCU.64 UR26, c[0x3][URZ] ;  /* 0x00c00000ff1a77ac */ /* 0x000e220008000a00 */
[----:B------:R-:W3:Y:S01]  /*5cd60*/  LDCU.64 UR18, c[0x3][0x10] ;  /* 0x00c00200ff1277ac */ /* 0x000ee20008000a00 */
[----:B--2---:R2:W-:Y:S04]  /*5cd70*/  STL.128 [R1+0x2000], R12 ;  /* 0x0020000c01007387 */ /* 0x0045e80000100c00 */
[----:B------:R-:W4:Y:S04]  /*5cd80*/  LDL.128 R20, [R64+0x10] ;  /* 0x0000100040147983 */ /* 0x000f280000100c00 */
[----:B----4-:R4:W-:Y:S04]  /*5cd90*/  STL.128 [R1+0x2010], R20 ;  /* 0x0020101401007387 */ /* 0x0109e80000100c00 */
[----:B------:R-:W5:Y:S04]  /*5cda0*/  LDL.128 R28, [R64+0x20] ;  /* 0x00002000401c7983 */ /* 0x000f680000100c00 */
[----:B-----5:R5:W-:Y:S04]  /*5cdb0*/  STL.128 [R1+0x2020], R28 ;  /* 0x0020201c01007387 */ /* 0x020be80000100c00 */
[----:B------:R-:W3:Y:S04]  /*5cdc0*/  LDL.128 R32, [R64+0x30] ;  /* 0x0000300040207983 */ /* 0x000ee80000100c00 */
[----:B---3--:R3:W-:Y:S04]  /*5cdd0*/  STL.128 [R1+0x2030], R32 ;  /* 0x0020302001007387 */ /* 0x0087e80000100c00 */
[----:B------:R-:W2:Y:S04]  /*5cde0*/  LDL.128 R24, [R64+0x40] ;  /* 0x0000400040187983 */ /* 0x000ea80000100c00 */
[----:B--2---:R2:W-:Y:S04]  /*5cdf0*/  STL.128 [R1+0x2040], R24 ;  /* 0x0020401801007387 */ /* 0x0045e80000100c00 */
[----:B------:R-:W4:Y:S04]  /*5ce00*/  LDL.128 R16, [R64+0x50] ;  /* 0x0000500040107983 */ /* 0x000f280000100c00 */
[----:B----4-:R4:W-:Y:S04]  /*5ce10*/  STL.128 [R1+0x2050], R16 ;  /* 0x0020501001007387 */ /* 0x0109e80000100c00 */
[----:B------:R-:W3:Y:S01]  /*5ce20*/  LDL.128 R8, [R64+0x60] ;  /* 0x0000600040087983 */ /* 0x000ee20000100c00 */
[----:B------:R-:W-:-:S02]  /*5ce30*/  PRMT R58, R14, 0x7771, RZ ;  /* 0x000077710e3a7816 */ /* 0x000fc400000000ff */
[----:B------:R-:W-:Y:S02]  /*5ce40*/  PRMT R57, R13, 0x7771, RZ ;  /* 0x000077710d397816 */ /* 0x000fe400000000ff */
[C---:B------:R-:W-:Y:S02]  /*5ce50*/  PRMT R59, R14.reuse, 0x7772, RZ ;  /* 0x000077720e3b7816 */ /* 0x040fe400000000ff */
[----:B------:R-:W-:Y:S01]  /*5ce60*/  PRMT R60, R14, 0x7773, RZ ;  /* 0x000077730e3c7816 */ /* 0x000fe200000000ff */
[----:B------:R-:W-:Y:S01]  /*5ce70*/  IMAD.WIDE.U32 R62, R58, 0x100, RZ ;  /* 0x000001003a3e7825 */ /* 0x000fe200078e00ff */
[----:B------:R-:W-:-:S03]  /*5ce80*/  PRMT R14, R14, 0x7770, RZ ;  /* 0x000077700e0e7816 */ /* 0x000fc600000000ff */
[----:B------:R-:W-:Y:S02]  /*5ce90*/  IMAD.SHL.U32 R57, R57, 0x100, RZ ;  /* 0x0000010039397824 */ /* 0x000fe400078e00ff */
[----:B------:R-:W-:Y:S01]  /*5cea0*/  IMAD.WIDE.U32 R58, R59, 0x10000, RZ ;  /* 0x000100003b3a7825 */ /* 0x000fe200078e00ff */
[----:B------:R-:W-:-:S03]  /*5ceb0*/  LOP3.LUT R67, R62, 0xff, R14, 0xf8, !PT ;  /* 0x000000ff3e437812 */ /* 0x000fc600078ef80e */
[----:B------:R-:W-:Y:S01]  /*5cec0*/  IMAD.WIDE.U32 R60, R60, 0x1000000, RZ ;  /* 0x010000003c3c7825 */ /* 0x000fe200078e00ff */
[----:B------:R-:W-:Y:S02]  /*5ced0*/  LOP3.LUT R62, R57, 0xff00, RZ, 0xc0, !PT ;  /* 0x0000ff00393e7812 */ /* 0x000fe400078ec0ff */
[----:B------:R-:W-:Y:S02]  /*5cee0*/  PRMT R57, R15, 0x7770, RZ ;  /* 0x000077700f397816 */ /* 0x000fe400000000ff */
        /* <DEDUP_REMOVED lines=12> */
[----:B------:R-:W-:-:S02]  /*5cfb0*/  PRMT R13, R15, 0x7772, RZ ;  /* 0x000077720f0d7816 */ /* 0x000fc400000000ff */
[----:B------:R-:W-:Y:S02]  /*5cfc0*/  LOP3.LUT R14, R60, R58, R67, 0xfe, !PT ;  /* 0x0000003a3c0e7212 */ /* 0x000fe400078efe43 */
[----:B------:R-:W-:Y:S02]  /*5cfd0*/  LOP3.LUT R57, R57, R62, RZ, 0xfc, !PT ;  /* 0x0000003e39397212 */ /* 0x000fe400078efcff */
[C---:B------:R-:W-:Y:S02]  /*5cfe0*/  PRMT R62, R22.reuse, 0x7771, RZ ;  /* 0x00007771163e7816 */ /* 0x040fe400000000ff */
[C---:B------:R-:W-:Y:S02]  /*5cff0*/  PRMT R58, R22.reuse, 0x7772, RZ ;  /* 0x00007772163a7816 */ /* 0x040fe400000000ff */
[C---:B------:R-:W-:Y:S02]  /*5d000*/  PRMT R60, R22.reuse, 0x7773, RZ ;  /* 0x00007773163c7816 */ /* 0x040fe400000000ff */
[----:B------:R-:W-:Y:S01]  /*5d010*/  PRMT R67, R22, 0x7770, RZ ;  /* 0x0000777016437816 */ /* 0x000fe200000000ff */
[----:B------:R-:W-:Y:S01]  /*5d020*/  IMAD.U32 R13, R13, 0x10000, RZ ;  /* 0x000100000d0d7824 */ /* 0x000fe200078e00ff */
[----:B------:R-:W-:-:S02]  /*5d030*/  PRMT R15, R15, 0x7773, RZ ;  /* 0x000077730f0f7816 */ /* 0x000fc400000000ff */
[----:B------:R-:W-:Y:S01]  /*5d040*/  PRMT R22, R21, 0x7771, RZ ;  /* 0x0000777115167816 */ /* 0x000fe200000000ff */
[----:B------:R-:W-:Y:S01]  /*5d050*/  IMAD.WIDE.U32 R62, R62, 0x100, RZ ;  /* 0x000001003e3e7825 */ /* 0x000fe200078e00ff */
[----:B------:R-:W-:-:S03]  /*5d060*/  LOP3.LUT R66, R66, 0xff0000, R13, 0xf8, !PT ;  /* 0x00ff000042427812 */ /* 0x000fc600078ef80d */
[----:B------:R-:W-:Y:S02]  /*5d070*/  IMAD.SHL.U32 R15, R15, 0x1000000, RZ ;  /* 0x010000000f0f7824 */ /* 0x000fe400078e00ff */
[----:B------:R-:W-:Y:S02]  /*5d080*/  IMAD.SHL.U32 R22, R22, 0x100, RZ ;  /* 0x0000010016167824 */ /* 0x000fe400078e00ff */
[----:B------:R-:W-:Y:S01]  /*5d090*/  IMAD.WIDE.U32 R58, R58, 0x10000, RZ ;  /* 0x000100003a3a7825 */ /* 0x000fe200078e00ff */
[----:B------:R-:W-:-:S03]  /*5d0a0*/  LOP3.LUT R67, R62, 0xff, R67, 0xf8, !PT ;  /* 0x000000ff3e437812 */ /* 0x000fc600078ef843 */
[----:B------:R-:W-:Y:S01]  /*5d0b0*/  IMAD.WIDE.U32 R60, R60, 0x1000000, RZ ;  /* 0x010000003c3c7825 */ /* 0x000fe200078e00ff */
[----:B------:R-:W-:Y:S02]  /*5d0c0*/  LOP3.LUT R15, R15, R66, RZ, 0xfc, !PT ;  /* 0x000000420f0f7212 */ /* 0x000fe400078efcff */
[----:B------:R-:W-:Y:S01]  /*5d0d0*/  LOP3.LUT R62, R22, 0xff00, RZ, 0xc0, !PT ;  /* 0x0000ff00163e7812 */ /* 0x000fe200078ec0ff */
[----:B------:R-:W-:Y:S01]  /*5d0e0*/  IMAD.MOV.U32 R13, RZ, RZ, R57 ;  /* 0x000000ffff0d7224 */ /* 0x000fe200078e0039 */
[----:B------:R-:W-:Y:S02]  /*5d0f0*/  LOP3.LUT R66, R61, R59, R63, 0xfe, !PT ;  /* 0x0000003b3d427212 */ /* 0x000fe400078efe3f */
[C---:B------:R-:W-:Y:S02]  /*5d100*/  PRMT R57, R23.reuse, 0x7770, RZ ;  /* 0x0000777017397816 */ /* 0x040fe400000000ff */
[----:B------:R-:W-:Y:S02]  /*5d110*/  PRMT R22, R23, 0x7771, RZ ;  /* 0x0000777117167816 */ /* 0x000fe400000000ff */
[----:B------:R-:W-:-:S02]  /*5d120*/  PRMT R59, R21, 0x7772, RZ ;  /* 0x00007772153b7816 */ /* 0x000fc400000000ff */
[C---:B------:R-:W-:Y:S02]  /*5d130*/  PRMT R61, R21.reuse, 0x7770, RZ ;  /* 0x00007770153d7816 */ /* 0x040fe400000000ff */
        /* <DEDUP_REMOVED lines=12> */
[----:B------:R-:W-:Y:S02]  /*5d200*/  PRMT R60, R30, 0x7771, RZ ;  /* 0x000077711e3c7816 */ /* 0x000fe400000000ff */
[----:B------:R-:W-:Y:S02]  /*5d210*/  LOP3.LUT R63, R22, R59, RZ, 0xfc, !PT ;  /* 0x0000003b163f7212 */ /* 0x000fe400078efcff */
[----:B------:R-:W-:Y:S01]  /*5d220*/  LOP3.LUT R66, R66, 0xff0000, R21, 0xf8, !PT ;  /* 0x00ff000042427812 */ /* 0x000fe200078ef815 */
[----:B------:R-:W-:Y:S01]  /*5d230*/  IMAD.SHL.U32 R21, R23, 0x1000000, RZ ;  /* 0x0100000017157824 */ /* 0x000fe200078e00ff */
[----:B------:R-:W-:-:S02]  /*5d240*/  PRMT R58, R30, 0x7772, RZ ;  /* 0x000077721e3a7816 */ /* 0x000fc400000000ff */
[----:B------:R-:W-:Y:S02]  /*5d250*/  PRMT R22, R30, 0x7773, RZ ;  /* 0x000077731e167816 */ /* 0x000fe400000000ff */
[----:B------:R-:W-:Y:S01]  /*5d260*/  PRMT R62, R29, 0x7771, RZ ;  /* 0x000077711d3e7816 */ /* 0x000fe200000000ff */
[----:B------:R-:W-:Y:S01]  /*5d270*/  IMAD.WIDE.U32 R60, R60, 0x100, RZ ;  /* 0x000001003c3c7825 */ /* 0x000fe200078e00ff */
[----:B------:R-:W-:Y:S02]  /*5d280*/  PRMT R67, R30, 0x7770, RZ ;  /* 0x000077701e437816 */ /* 0x000fe400000000ff */
[----:B-----5:R-:W-:Y:S01]  /*5d290*/  LOP3.LUT R30, R21, R66, RZ, 0xfc, !PT ;  /* 0x00000042151e7212 */ /* 0x020fe200078efcff */
[----:B------:R-:W-:-:S04]  /*5d2a0*/  IMAD.WIDE.U32 R58, R58, 0x10000, RZ ;  /* 0x000100003a3a7825 */ /* 0x000fc800078e00ff */
[----:B------:R-:W-:-:S04]  /*5d2b0*/  IMAD.WIDE.U32 R22, R22, 0x1000000, RZ ;  /* 0x0100000016167825 */ /* 0x000fc800078e00ff */
[----:B------:R-:W-:Y:S02]  /*5d2c0*/  IMAD.SHL.U32 R62, R62, 0x100, RZ ;  /* 0x000001003e3e7824 */ /* 0x000fe400078e00ff */
[----:B------:R-:W-:Y:S01]  /*5d2d0*/  IMAD.MOV.U32 R21, RZ, RZ, R63 ;  /* 0x000000ffff157224 */ /* 0x000fe200078e003f */
[----:B------:R-:W-:Y:S02]  /*5d2e0*/  LOP3.LUT R63, R60, 0xff, R67, 0xf8, !PT ;  /* 0x000000ff3c3f7812 */ /* 0x000fe400078ef843 */
[----:B------:R-:W-:Y:S01]  /*5d2f0*/  PRMT R60, R29, 0x7772, RZ ;  /* 0x000077721d3c7816 */ /* 0x000fe200000000ff */
[----:B---3--:R3:W-:Y:S04]  /*5d300*/  STL.128 [R1+0x2060], R8 ;  /* 0x0020600801007387 */ /* 0x0087e80000100c00 */
[----:B------:R-:W5:Y:S01]  /*5d310*/  LDL.128 R4, [R64+0x70] ;  /* 0x0000700040047983 */ /* 0x000f620000100c00 */
[----:B------:R-:W-:Y:S01]  /*5d320*/  LOP3.LUT R66, R23, R59, R61, 0xfe, !PT ;  /* 0x0000003b17427212 */ /* 0x000fe200078efe3d */
[----:B------:R-:W-:Y:S01]  /*5d330*/  IMAD.U32 R60, R60, 0x10000, RZ ;  /* 0x000100003c3c7824 */ /* 0x000fe200078e00ff */
[----:B------:R-:W-:Y:S01]  /*5d340*/  PRMT R61, R29, 0x7770, RZ ;  /* 0x000077701d3d7816 */ /* 0x000fe200000000ff */
[----:B------:R-:W-:Y:S01]  /*5d350*/  STL.128 [R1+0x3450], R12 ;  /* 0x0034500c01007387 */ /* 0x000fe20000100c00 */
[----:B------:R-:W-:Y:S01]  /*5d360*/  LOP3.LUT R62, R62, 0xff00, RZ, 0xc0, !PT ;  /* 0x0000ff003e3e7812 */ /* 0x000fe200078ec0ff */
[----:B------:R-:W-:Y:S01]  /*5d370*/  IMAD.U32 R97, RZ, RZ, UR24 ;  /* 0x00000018ff617e24 */ /* 0x000fe2000f8e00ff */
[C---:B------:R-:W-:Y:S01]  /*5d380*/  PRMT R59, R31.reuse, 0x7770, RZ ;  /* 0x000077701f3b7816 */ /* 0x040fe200000000ff */
[----:B------:R-:W-:Y:S01]  /*5d390*/  IMAD.U32 R94, RZ, RZ, UR25 ;  /* 0x00000019ff5e7e24 */ /* 0x000fe2000f8e00ff */
[----:B------:R-:W-:Y:S01]  /*5d3a0*/  PRMT R23, R31, 0x7771, RZ ;  /* 0x000077711f177816 */ /* 0x000fe200000000ff */
[----:B0-----:R-:W-:Y:S01]  /*5d3b0*/  IMAD.U32 R96, RZ, RZ, UR26 ;  /* 0x0000001aff607e24 */ /* 0x001fe2000f8e00ff */
[----:B------:R-:W-:Y:S01]  /*5d3c0*/  PRMT R29, R29, 0x7773, RZ ;  /* 0x000077731d1d7816 */ /* 0x000fe200000000ff */
[----:B------:R-:W-:Y:S01]  /*5d3d0*/  IMAD.U32 R103, RZ, RZ, UR27 ;  /* 0x0000001bff677e24 */ /* 0x000fe2000f8e00ff */
[----:B------:R-:W-:Y:S01]  /*5d3e0*/  LOP3.LUT R61, R62, 0xff, R61, 0xf8, !PT ;  /* 0x000000ff3e3d7812 */ /* 0x000fe200078ef83d */
[----:B------:R-:W-:Y:S01]  /*5d3f0*/  IMAD.MOV.U32 R92, RZ, RZ, R55 ;  /* 0x000000ffff5c7224 */ /* 0x000fe200078e0037 */
[----:B------:R-:W-:Y:S01]  /*5d400*/  LOP3.LUT R66, R66, 0xff, R59, 0xf8, !PT ;  /* 0x000000ff42427812 */ /* 0x000fe200078ef83b */
[----:B------:R-:W-:Y:S01]  /*5d410*/  IMAD.SHL.U32 R59, R23, 0x100, RZ ;  /* 0x00000100173b7824 */ /* 0x000fe200078e00ff */
[----:B------:R-:W-:Y:S01]  /*5d420*/  PRMT R23, R31, 0x7772, RZ ;  /* 0x000077721f177816 */ /* 0x000fe200000000ff */
[----:B------:R-:W-:Y:S01]  /*5d430*/  IMAD.SHL.U32 R29, R29, 0x1000000, RZ ;  /* 0x010000001d1d7824 */ /* 0x000fe200078e00ff */
[----:B------:R-:W-:Y:S01]  /*5d440*/  LOP3.LUT R62, R61, 0xff0000, R60, 0xf8, !PT ;  /* 0x00ff00003d3e7812 */ /* 0x000fe200078ef83c */
[----:B------:R-:W-:Y:S01]  /*5d450*/  IMAD.MOV.U32 R90, RZ, RZ, R53 ;  /* 0x000000ffff5a7224 */ /* 0x000fe200078e0035 */
[----:B------:R-:W-:Y:S01]  /*5d460*/  LOP3.LUT R60, R22, R58, R63, 0xfe, !PT ;  /* 0x0000003a163c7212 */ /* 0x000fe200078efe3f */
[----:B------:R-:W-:Y:S01]  /*5d470*/  IMAD.U32 R23, R23, 0x10000, RZ ;  /* 0x0001000017177824 */ /* 0x000fe200078e00ff */
[----:B------:R-:W-:Y:S01]  /*5d480*/  LOP3.LUT R29, R29, R62, RZ, 0xfc, !PT ;  /* 0x0000003e1d1d7212 */ /* 0x000fe200078efcff */
[----:B------:R-:W-:Y:S01]  /*5d490*/  IMAD.MOV.U32 R91, RZ, RZ, R44 ;  /* 0x000000ffff5b7224 */ /* 0x000fe200078e002c */
[C---:B------:R-:W-:Y:S01]  /*5d4a0*/  PRMT R62, R34.reuse, 0x7771, RZ ;  /* 0x00007771223e7816 */ /* 0x040fe200000000ff */
[----:B------:R-:W-:Y:S01]  /*5d4b0*/  IMAD.MOV.U32 R77, RZ, RZ, R47 ;  /* 0x000000ffff4d7224 */ /* 0x000fe200078e002f */
[C---:B------:R-:W-:Y:S01]  /*5d4c0*/  PRMT R22, R34.reuse, 0x7772, RZ ;  /* 0x0000777222167816 */ /* 0x040fe200000000ff */
[----:B------:R-:W-:Y:S01]  /*5d4d0*/  IMAD.MOV.U32 R87, RZ, RZ, R54 ;  /* 0x000000ffff577224 */ /* 0x000fe200078e0036 */
[----:B------:R-:W-:Y:S01]  /*5d4e0*/  PRMT R58, R34, 0x7773, RZ ;  /* 0x00007773223a7816 */ /* 0x000fe200000000ff */
[----:B------:R-:W-:Y:S01]  /*5d4f0*/  IMAD.WIDE.U32 R62, R62, 0x100, RZ ;  /* 0x000001003e3e7825 */ /* 0x000fe200078e00ff */
[----:B------:R-:W-:Y:S01]  /*5d500*/  PRMT R67, R34, 0x7770, RZ ;  /* 0x0000777022437816 */ /* 0x000fe200000000ff */
[----:B------:R-:W-:Y:S01]  /*5d510*/  UMOV UR16, UR11 ;  /* 0x0000000b00107c82 */ /* 0x000fe20008000000 */
[----:B------:R-:W-:Y:S01]  /*5d520*/  LOP3.LUT R66, R66, 0xff00, R59, 0xf8, !PT ;  /* 0x0000ff0042427812 */ /* 0x000fe200078ef83b */
[----:B------:R-:W-:Y:S01]  /*5d530*/  IMAD.WIDE.U32 R58, R58, 0x1000000, RZ ;  /* 0x010000003a3a7825 */ /* 0x000fe200078e00ff */
[----:B------:R-:W-:Y:S01]  /*5d540*/  PRMT R34, R33, 0x7771, RZ ;  /* 0x0000777121227816 */ /* 0x000fe200000000ff */
[----:B------:R-:W-:Y:S01]  /*5d550*/  UMOV UR4, URZ ;  /* 0x000000ff00047c82 */ /* 0x000fe20008000000 */
[----:B------:R-:W-:Y:S01]  /*5d560*/  LOP3.LUT R66, R66, 0xff0000, R23, 0xf8, !PT ;  /* 0x00ff000042427812 */ /* 0x000fe200078ef817 */
[----:B------:R-:W-:Y:S01]  /*5d570*/  IMAD.WIDE.U32 R22, R22, 0x10000, RZ ;  /* 0x0001000016167825 */ /* 0x000fe200078e00ff */
[----:B------:R-:W-:-:S02]  /*5d580*/  LOP3.LUT R67, R62, 0xff, R67, 0xf8, !PT ;  /* 0x000000ff3e437812 */ /* 0x000fc400078ef843 */
[----:B------:R-:W-:Y:S01]  /*5d590*/  PRMT R61, R33, 0x7770, RZ ;  /* 0x00007770213d7816 */ /* 0x000fe200000000ff */
[----:B------:R-:W-:Y:S01]  /*5d5a0*/  IMAD.SHL.U32 R34, R34, 0x100, RZ ;  /* 0x0000010022227824 */ /* 0x000fe200078e00ff */
[----:B------:R-:W-:Y:S01]  /*5d5b0*/  LOP3.LUT R63, R59, R23, R63, 0xfe, !PT ;  /* 0x000000173b3f7212 */ /* 0x000fe200078efe3f */
[----:B------:R-:W-:Y:S01]  /*5d5c0*/  IMAD.MOV.U32 R89, RZ, RZ, R51 ;  /* 0x000000ffff597224 */ /* 0x000fe200078e0033 */
[C---:B------:R-:W-:Y:S01]  /*5d5d0*/  PRMT R23, R35.reuse, 0x7771, RZ ;  /* 0x0000777123177816 */ /* 0x040fe200000000ff */
[----:B------:R-:W-:Y:S01]  /*5d5e0*/  IMAD.MOV.U32 R93, RZ, RZ, R45 ;  /* 0x000000ffff5d7224 */ /* 0x000fe200078e002d */
[----:B------:R-:W-:Y:S01]  /*5d5f0*/  LOP3.LUT R62, R34, 0xff00, RZ, 0xc0, !PT ;  /* 0x0000ff00223e7812 */ /* 0x000fe200078ec0ff */
        /* <DEDUP_REMOVED lines=13> */
[----:B------:R-:W-:Y:S01]  /*5d6d0*/  PRMT R23, R35, 0x7772, RZ ;  /* 0x0000777223177816 */ /* 0x000fe200000000ff */
[----:B------:R-:W-:Y:S01]  /*5d6e0*/  IMAD.SHL.U32 R31, R31, 0x1000000, RZ ;  /* 0x010000001f1f7824 */ /* 0x000fe200078e00ff */
[----:B------:R-:W-:Y:S01]  /*5d6f0*/  LOP3.LUT R62, R62, 0xff0000, R59, 0xf8, !PT ;  /* 0x00ff00003e3e7812 */ /* 0x000fe200078ef83b */
[----:B------:R-:W-:Y:S01]  /*5d700*/  IMAD.SHL.U32 R33, R33, 0x1000000, RZ ;  /* 0x0100000021217824 */ /* 0x000fe200078e00ff */
[----:B------:R-:W-:Y:S01]  /*5d710*/  LOP3.LUT R34, R61, 0xff00, R34, 0xf8, !PT ;  /* 0x0000ff003d227812 */ /* 0x000fe200078ef822 */
[----:B------:R-:W-:Y:S01]  /*5d720*/  IMAD.U32 R23, R23, 0x10000, RZ ;  /* 0x0001000017177824 */ /* 0x000fe200078e00ff */
[----:B------:R-:W-:Y:S01]  /*5d730*/  LOP3.LUT R31, R31, R66, RZ, 0xfc, !PT ;  /* 0x000000421f1f7212 */ /* 0x000fe200078efcff */
[----:B------:R-:W-:Y:S01]  /*5d740*/  IMAD.MOV.U32 R78, RZ, RZ, R37 ;  /* 0x000000ffff4e7224 */ /* 0x000fe200078e0025 */
[----:B------:R-:W-:-:S02]  /*5d750*/  LOP3.LUT R58, R58, R22, R67, 0xfe, !PT ;  /* 0x000000163a3a7212 */ /* 0x000fc400078efe43 */
[----:B------:R-:W-:Y:S02]  /*5d760*/  LOP3.LUT R33, R33, R62, RZ, 0xfc, !PT ;  /* 0x0000003e21217212 */ /* 0x000fe400078efcff */
[----:B------:R-:W-:Y:S02]  /*5d770*/  LOP3.LUT R66, R34, 0xff0000, R23, 0xf8, !PT ;  /* 0x00ff000022427812 */ /* 0x000fe400078ef817 */
[----:B------:R-:W-:Y:S02]  /*5d780*/  PRMT R35, R35, 0x7773, RZ ;  /* 0x0000777323237816 */ /* 0x000fe400000000ff */
[C---:B------:R-:W-:Y:S02]  /*5d790*/  PRMT R62, R26.reuse, 0x7771, RZ ;  /* 0x000077711a3e7816 */ /* 0x040fe400000000ff */
[C---:B------:R-:W-:Y:S01]  /*5d7a0*/  PRMT R34, R26.reuse, 0x7772, RZ ;  /* 0x000077721a227816 */ /* 0x040fe200000000ff */
[----:B------:R-:W-:Y:S01]  /*5d7b0*/  IMAD.SHL.U32 R59, R35, 0x1000000, RZ ;  /* 0x01000000233b7824 */ /* 0x000fe200078e00ff */
[----:B------:R-:W-:Y:S01]  /*5d7c0*/  PRMT R22, R26, 0x7773, RZ ;  /* 0x000077731a167816 */ /* 0x000fe200000000ff */
[----:B------:R-:W-:Y:S01]  /*5d7d0*/  IMAD.WIDE.U32 R62, R62, 0x100, RZ ;  /* 0x000001003e3e7825 */ /* 0x000fe200078e00ff */
[----:B------:R-:W-:-:S02]  /*5d7e0*/  PRMT R67, R26, 0x7770, RZ ;  /* 0x000077701a437816 */ /* 0x000fc400000000ff */
[C---:B--2---:R-:W-:Y:S01]  /*5d7f0*/  PRMT R26, R25.reuse, 0x7771, RZ ;  /* 0x00007771191a7816 */ /* 0x044fe200000000ff */
[----:B------:R-:W-:Y:S01]  /*5d800*/  IMAD.WIDE.U32 R34, R34, 0x10000, RZ ;  /* 0x0001000022227825 */ /* 0x000fe200078e00ff */
[----:B------:R-:W-:Y:S02]  /*5d810*/  LOP3.LUT R67, R62, 0xff, R67, 0xf8, !PT ;  /* 0x000000ff3e437812 */ /* 0x000fe400078ef843 */
[----:B------:R-:W-:Y:S01]  /*5d820*/  PRMT R61, R25, 0x7770, RZ ;  /* 0x00007770193d7816 */ /* 0x000fe200000000ff */
[----:B------:R-:W-:Y:S01]  /*5d830*/  IMAD.WIDE.U32 R22, R22, 0x1000000, RZ ;  /* 0x0100000016167825 */ /* 0x000fe200078e00ff */
[----:B------:R-:W-:-:S03]  /*5d840*/  LOP3.LUT R59, R59, R66, RZ, 0xfc, !PT ;  /* 0x000000423b3b7212 */ /* 0x000fc600078efcff */
[----:B------:R-:W-:Y:S01]  /*5d850*/  IMAD.SHL.U32 R26, R26, 0x100, RZ ;  /* 0x000001001a1a7824 */ /* 0x000fe200078e00ff */
[----:B------:R-:W-:Y:S02]  /*5d860*/  LOP3.LUT R63, R23, R35, R63, 0xfe, !PT ;  /* 0x00000023173f7212 */ /* 0x000fe400078efe3f */
[C---:B------:R-:W-:Y:S02]  /*5d870*/  PRMT R23, R27.reuse, 0x7771, RZ ;  /* 0x000077711b177816 */ /* 0x040fe400000000ff */
[----:B------:R-:W-:Y:S02]  /*5d880*/  LOP3.LUT R62, R26, 0xff00, RZ, 0xc0, !PT ;  /* 0x0000ff001a3e7812 */ /* 0x000fe400078ec0ff */
[----:B------:R-:W-:Y:S02]  /*5d890*/  PRMT R26, R27, 0x7770, RZ ;  /* 0x000077701b1a7816 */ /* 0x000fe400000000ff */
[----:B------:R-:W-:Y:S02]  /*5d8a0*/  PRMT R35, R25, 0x7772, RZ ;  /* 0x0000777219237816 */ /* 0x000fe400000000ff */
[----:B------:R-:W-:-:S02]  /*5d8b0*/  LOP3.LUT R62, R62, 0xff, R61, 0xf8, !PT ;  /* 0x000000ff3e3e7812 */ /* 0x000fc400078ef83d */
        /* <DEDUP_REMOVED lines=10> */
[----:B------:R-:W-:Y:S02]  /*5d960*/  LOP3.LUT R63, R25, R62, RZ, 0xfc, !PT ;  /* 0x0000003e193f7212 */ /* 0x000fe400078efcff */
[----:B------:R-:W-:Y:S01]  /*5d970*/  LOP3.LUT R61, R22, R34, R67, 0xfe, !PT ;  /* 0x00000022163d7212 */ /* 0x000fe200078efe43 */
[----:B------:R-:W-:Y:S01]  /*5d980*/  IMAD.SHL.U32 R62, R27, 0x1000000, RZ ;  /* 0x010000001b3e7824 */ /* 0x000fe200078e00ff */
[----:B------:R-:W-:Y:S02]  /*5d990*/  LOP3.LUT R25, R26, 0xff0000, R23, 0xf8, !PT ;  /* 0x00ff00001a197812 */ /* 0x000fe400078ef817 */
[C---:B------:R-:W-:Y:S02]  /*5d9a0*/  PRMT R34, R18.reuse, 0x7771, RZ ;  /* 0x0000777112227816 */ /* 0x040fe400000000ff */
[C---:B------:R-:W-:Y:S02]  /*5d9b0*/  PRMT R26, R18.reuse, 0x7772, RZ ;  /* 0x00007772121a7816 */ /* 0x040fe400000000ff */
[----:B------:R-:W-:Y:S01]  /*5d9c0*/  PRMT R22, R18, 0x7773, RZ ;  /* 0x0000777312167816 */ /* 0x000fe200000000ff */
[----:B------:R-:W-:Y:S01]  /*5d9d0*/  IMAD.WIDE.U32 R34, R34, 0x100, RZ ;  /* 0x0000010022227825 */ /* 0x000fe200078e00ff */
[----:B------:R-:W-:-:S02]  /*5d9e0*/  PRMT R67, R18, 0x7770, RZ ;  /* 0x0000777012437816 */ /* 0x000fc400000000ff */
[----:B----4-:R-:W-:Y:S01]  /*5d9f0*/  PRMT R18, R17, 0x7771, RZ ;  /* 0x0000777111127816 */ /* 0x010fe200000000ff */
[----:B------:R-:W-:Y:S01]  /*5da00*/  IMAD.WIDE.U32 R26, R26, 0x10000, RZ ;  /* 0x000100001a1a7825 */ /* 0x000fe200078e00ff */
[----:B------:R-:W-:-:S03]  /*5da10*/  LOP3.LUT R62, R62, R25, RZ, 0xfc, !PT ;  /* 0x000000193e3e7212 */ /* 0x000fc600078efcff */
[----:B------:R-:W-:-:S04]  /*5da20*/  IMAD.WIDE.U32 R22, R22, 0x1000000, RZ ;  /* 0x0100000016167825 */ /* 0x000fc800078e00ff */
[----:B------:R-:W-:Y:S01]  /*5da30*/  IMAD.SHL.U32 R18, R18, 0x100, RZ ;  /* 0x0000010012127824 */ /* 0x000fe200078e00ff */
[----:B------:R-:W-:Y:S01]  /*5da40*/  LOP3.LUT R68, R23, R27, R35, 0xfe, !PT ;  /* 0x0000001b17447212 */ /* 0x000fe200078efe23 */
[----:B------:R-:W-:Y:S01]  /*5da50*/  IMAD.MOV.U32 R25, RZ, RZ, R63 ;  /* 0x000000ffff197224 */ /* 0x000fe200078e003f */
        /* <DEDUP_REMOVED lines=20> */
[C---:B------:R-:W-:Y:S02]  /*5dba0*/  PRMT R34, R10.reuse, 0x7771, RZ ;  /* 0x000077710a227816 */ /* 0x040fe400000000ff */
[C---:B------:R-:W-:Y:S02]  /*5dbb0*/  PRMT R26, R10.reuse, 0x7772, RZ ;  /* 0x000077720a1a7816 */ /* 0x040fe400000000ff */
[----:B------:R-:W-:Y:S01]  /*5dbc0*/  PRMT R22, R10, 0x7773, RZ ;  /* 0x000077730a167816 */ /* 0x000fe200000000ff */
[----:B------:R-:W-:Y:S01]  /*5dbd0*/  IMAD.WIDE.U32 R34, R34, 0x100, RZ ;  /* 0x0000010022227825 */ /* 0x000fe200078e00ff */
[----:B------:R-:W-:-:S02]  /*5dbe0*/  LOP3.LUT R68, R68, 0xff0000, R23, 0xf8, !PT ;  /* 0x00ff000044447812 */ /* 0x000fc400078ef817 */
[----:B------:R-:W-:Y:S01]  /*5dbf0*/  PRMT R17, R9, 0x7770, RZ ;  /* 0x0000777009117816 */ /* 0x000fe200000000ff */
[----:B------:R-:W-:Y:S01]  /*5dc00*/  IMAD.WIDE.U32 R26, R26, 0x10000, RZ ;  /* 0x000100001a1a7825 */ /* 0x000fe200078e00ff */
[----:B------:R-:W-:Y:S02]  /*5dc10*/  LOP3.LUT R18, R18, 0xff00, RZ, 0xc0, !PT ;  /* 0x0000ff0012127812 */ /* 0x000fe400078ec0ff */
[----:B------:R-:W-:Y:S01]  /*5dc20*/  PRMT R67, R10, 0x7770, RZ ;  /* 0x000077700a437816 */ /* 0x000fe200000000ff */
[----:B------:R-:W-:Y:S01]  /*5dc30*/  IMAD.WIDE.U32 R22, R22, 0x1000000, RZ ;  /* 0x0100000016167825 */ /* 0x000fe200078e00ff */
[----:B------:R-:W-:Y:S02]  /*5dc40*/  LOP3.LUT R69, R18, 0xff, R17, 0xf8, !PT ;  /* 0x000000ff12457812 */ /* 0x000fe400078ef811 */
[----:B------:R-:W-:Y:S02]  /*5dc50*/  PRMT R17, R11, 0x7770, RZ ;  /* 0x000077700b117816 */ /* 0x000fe400000000ff */
[----:B------:R-:W-:Y:S01]  /*5dc60*/  LOP3.LUT R66, R23, R27, R35, 0xfe, !PT ;  /* 0x0000001b17427212 */ /* 0x000fe200078efe23 */
[----:B------:R-:W-:Y:S01]  /*5dc70*/  IMAD.MOV.U32 R35, RZ, RZ, R59 ;  /* 0x000000ffff237224 */ /* 0x000fe200078e003b */
[----:B---3--:R-:W-:Y:S01]  /*5dc80*/  PRMT R10, R11, 0x7771, RZ ;  /* 0x000077710b0a7816 */ /* 0x008fe200000000ff */
[----:B------:R-:W-:Y:S01]  /*5dc90*/  IMAD.MOV.U32 R27, RZ, RZ, R62 ;  /* 0x000000ffff1b7224 */ /* 0x000fe200078e003e */
[C---:B------:R-:W-:Y:S01]  /*5dca0*/  PRMT R18, R9.reuse, 0x7772, RZ ;  /* 0x0000777209127816 */ /* 0x040fe200000000ff */
[----:B------:R-:W-:Y:S01]  /*5dcb0*/  IMAD.MOV.U32 R62, RZ, RZ, R65 ;  /* 0x000000ffff3e7224 */ /* 0x000fe200078e0041 */
[----:B------:R-:W-:Y:S01]  /*5dcc0*/  LOP3.LUT R66, R66, 0xff, R17, 0xf8, !PT ;  /* 0x000000ff42427812 */ /* 0x000fe200078ef811 */
[----:B------:R-:W-:Y:S01]  /*5dcd0*/  IMAD.SHL.U32 R17, R10, 0x100, RZ ;  /* 0x000001000a117824 */ /* 0x000fe200078e00ff */
[----:B------:R-:W-:Y:S01]  /*5dce0*/  PRMT R10, R9, 0x7773, RZ ;  /* 0x00007773090a7816 */ /* 0x000fe200000000ff */
[----:B------:R-:W-:Y:S01]  /*5dcf0*/  IMAD.U32 R18, R18, 0x10000, RZ ;  /* 0x0001000012127824 */ /* 0x000fe200078e00ff */
[----:B------:R-:W-:-:S02]  /*5dd00*/  PRMT R9, R11, 0x7772, RZ ;  /* 0x000077720b097816 */ /* 0x000fc400000000ff */
        /* <DEDUP_REMOVED lines=8> */
[----:B------:R-:W-:Y:S02]  /*5dd90*/  LOP3.LUT R23, R10, R23, RZ, 0xfc, !PT ;  /* 0x000000170a177212 */ /* 0x000fe400078efcff */
        /* <DEDUP_REMOVED lines=8> */
[----:B------:R-:W-:Y:S01]  /*5de20*/  LOP3.LUT R68, R19, R68, RZ, 0xfc, !PT ;  /* 0x0000004413447212 */ /* 0x000fe200078efcff */
[----:B------:R-:W-:-:S02]  /*5de30*/  IMAD.MOV.U32 R30, RZ, RZ, R60 ;  /* 0x000000ffff1e7224 */ /* 0x000fc400078e003c */
[----:B------:R-:W-:Y:S01]  /*5de40*/  IMAD.MOV.U32 R34, RZ, RZ, R58 ;  /* 0x000000ffff227224 */ /* 0x000fe200078e003a */
[----:B------:R1:W-:Y:S01]  /*5de50*/  STL.128 [R1+0x3460], R20 ;  /* 0x0034601401007387 */ /* 0x0003e20000100c00 */
[----:B------:R-:W-:Y:S02]  /*5de60*/  IMAD.MOV.U32 R26, RZ, RZ, R61 ;  /* 0x000000ffff1a7224 */ /* 0x000fe400078e003d */
[----:B------:R-:W-:Y:S01]  /*5de70*/  IMAD.MOV.U32 R57, RZ, RZ, R50 ;  /* 0x000000ffff397224 */ /* 0x000fe200078e0032 */
[----:B------:R-:W-:Y:S04]  /*5de80*/  STL.128 [R1+0x3470], R28 ;  /* 0x0034701c01007387 */ /* 0x000fe80000100c00 */
[----:B------:R-:W-:Y:S04]  /*5de90*/  STL.128 [R1+0x3480], R32 ;  /* 0x0034802001007387 */ /* 0x000fe80000100c00 */
[----:B------:R-:W-:Y:S01]  /*5dea0*/  STL.128 [R1+0x3490], R24 ;  /* 0x0034901801007387 */ /* 0x000fe20000100c00 */
[----:B-1----:R-:W-:Y:S01]  /*5deb0*/  IMAD.U32 R20, RZ, RZ, UR13 ;  /* 0x0000000dff147e24 */ /* 0x002fe2000f8e00ff */
[----:B-----5:R-:W-:-:S02]  /*5dec0*/  PRMT R10, R5, 0x7771, RZ ;  /* 0x00007771050a7816 */ /* 0x020fc400000000ff */
[----:B------:R0:W-:Y:S01]  /*5ded0*/  STL.128 [R1+0x2070], R4 ;  /* 0x0020700401007387 */ /* 0x0001e20000100c00 */
[C---:B------:R-:W-:Y:S02]  /*5dee0*/  PRMT R11, R6.reuse, 0x7771, RZ ;  /* 0x00007771060b7816 */ /* 0x040fe400000000ff */
[----:B------:R-:W-:Y:S01]  /*5def0*/  PRMT R18, R6, 0x7772, RZ ;  /* 0x0000777206127816 */ /* 0x000fe200000000ff */
[----:B------:R-:W-:Y:S01]  /*5df00*/  IMAD.SHL.U32 R14, R10, 0x100, RZ ;  /* 0x000001000a0e7824 */ /* 0x000fe200078e00ff */
[C---:B------:R-:W-:Y:S01]  /*5df10*/  PRMT R12, R6.reuse, 0x7773, RZ ;  /* 0x00007773060c7816 */ /* 0x040fe200000000ff */
[----:B------:R-:W-:Y:S01]  /*5df20*/  IMAD.WIDE.U32 R10, R11, 0x100, RZ ;  /* 0x000001000b0a7825 */ /* 0x000fe200078e00ff */
[----:B------:R-:W-:Y:S02]  /*5df30*/  PRMT R15, R6, 0x7770, RZ ;  /* 0x00007770060f7816 */ /* 0x000fe400000000ff */
[----:B------:R-:W-:Y:S01]  /*5df40*/  LOP3.LUT R21, R14, 0xff00, RZ, 0xc0, !PT ;  /* 0x0000ff000e157812 */ /* 0x000fe200078ec0ff */
[----:B------:R-:W-:Y:S01]  /*5df50*/  IMAD.WIDE.U32 R18, R18, 0x10000, RZ ;  /* 0x0001000012127825 */ /* 0x000fe200078e00ff */
[----:B------:R-:W-:-:S02]  /*5df60*/  PRMT R14, R7, 0x7771, RZ ;  /* 0x00007771070e7816 */ /* 0x000fc400000000ff */
[----:B------:R-:W-:Y:S01]  /*5df70*/  LOP3.LUT R15, R10, 0xff, R15, 0xf8, !PT ;  /* 0x000000ff0a0f7812 */ /* 0x000fe200078ef80f */
[----:B------:R-:W-:Y:S01]  /*5df80*/  IMAD.WIDE.U32 R12, R12, 0x1000000, RZ ;  /* 0x010000000c0c7825 */ /* 0x000fe200078e00ff */
[C---:B------:R-:W-:Y:S02]  /*5df90*/  PRMT R10, R5.reuse, 0x7772, RZ ;  /* 0x00007772050a7816 */ /* 0x040fe400000000ff */
[----:B0-----:R-:W-:Y:S01]  /*5dfa0*/  PRMT R6, R5, 0x7770, RZ ;  /* 0x0000777005067816 */ /* 0x001fe200000000ff */
[----:B------:R-:W-:Y:S01]  /*5dfb0*/  IMAD.SHL.U32 R14, R14, 0x100, RZ ;  /* 0x000001000e0e7824 */ /* 0x000fe200078e00ff */
[----:B------:R-:W-:Y:S01]  /*5dfc0*/  LOP3.LUT R11, R13, R19, R11, 0xfe, !PT ;  /* 0x000000130d0b7212 */ /* 0x000fe200078efe0b */
[----:B------:R-:W-:Y:S01]  /*5dfd0*/  IMAD.U32 R10, R10, 0x10000, RZ ;  /* 0x000100000a0a7824 */ /* 0x000fe200078e00ff */
[----:B------:R-:W-:Y:S01]  /*5dfe0*/  LOP3.LUT R13, R21, 0xff, R6, 0xf8, !PT ;  /* 0x000000ff150d7812 */ /* 0x000fe200078ef806 */
[----:B------:R-:W-:Y:S01]  /*5dff0*/  IMAD.MOV.U32 R19, RZ, RZ, R68 ;  /* 0x000000ffff137224 */ /* 0x000fe200078e0044 */
[----:B------:R-:W-:-:S02]  /*5e000*/  PRMT R6, R7, 0x7770, RZ ;  /* 0x0000777007067816 */ /* 0x000fc400000000ff */
[----:B------:R-:W-:Y:S02]  /*5e010*/  PRMT R5, R5, 0x7773, RZ ;  /* 0x0000777305057816 */ /* 0x000fe400000000ff */
[----:B------:R-:W-:Y:S02]  /*5e020*/  LOP3.LUT R11, R11, 0xff, R6, 0xf8, !PT ;  /* 0x000000ff0b0b7812 */ /* 0x000fe400078ef806 */
[----:B------:R-:W-:Y:S01]  /*5e030*/  PRMT R6, R7, 0x7772, RZ ;  /* 0x0000777207067816 */ /* 0x000fe200000000ff */
[----:B------:R-:W-:Y:S01]  /*5e040*/  IMAD.SHL.U32 R5, R5, 0x1000000, RZ ;  /* 0x0100000005057824 */ /* 0x000fe200078e00ff */
[----:B------:R-:W-:Y:S02]  /*5e050*/  PRMT R7, R7, 0x7773, RZ ;  /* 0x0000777307077816 */ /* 0x000fe400000000ff */
[----:B------:R-:W-:Y:S01]  /*5e060*/  LOP3.LUT R11, R11, 0xff00, R14, 0xf8, !PT ;  /* 0x0000ff000b0b7812 */ /* 0x000fe200078ef80e */
[----:B------:R-:W-:Y:S01]  /*5e070*/  IMAD.U32 R6, R6, 0x10000, RZ ;  /* 0x0001000006067824 */ /* 0x000fe200078e00ff */
[----:B------:R-:W-:Y:S01]  /*5e080*/  LOP3.LUT R12, R12, R18, R15, 0xfe, !PT ;  /* 0x000000120c0c7212 */ /* 0x000fe200078efe0f */
[----:B------:R-:W-:Y:S01]  /*5e090*/  IMAD.SHL.U32 R7, R7, 0x1000000, RZ ;  /* 0x0100000007077824 */ /* 0x000fe200078e00ff */
[----:B------:R-:W-:Y:S01]  /*5e0a0*/  LOP3.LUT R10, R13, 0xff0000, R10, 0xf8, !PT ;  /* 0x00ff00000d0a7812 */ /* 0x000fe200078ef80a */
[----:B------:R-:W-:Y:S01]  /*5e0b0*/  IMAD.U32 R14, RZ, RZ, UR15 ;  /* 0x0000000fff0e7e24 */ /* 0x000fe2000f8e00ff */
[----:B------:R-:W-:Y:S01]  /*5e0c0*/  LOP3.LUT R6, R11, 0xff0000, R6, 0xf8, !PT ;  /* 0x00ff00000b067812 */ /* 0x000fe200078ef806 */
[----:B------:R-:W-:Y:S01]  /*5e0d0*/  IMAD.MOV.U32 R18, RZ, RZ, R63 ;  /* 0x000000ffff127224 */ /* 0x000fe200078e003f */
[----:B------:R-:W-:Y:S01]  /*5e0e0*/  LOP3.LUT R5, R5, R10, RZ, 0xfc, !PT ;  /* 0x0000000a05057212 */ /* 0x000fe200078efcff */
[----:B------:R-:W-:Y:S01]  /*5e0f0*/  IMAD.MOV.U32 R63, RZ, RZ, R56 ;  /* 0x000000ffff3f7224 */ /* 0x000fe200078e0038 */
[----:B------:R-:W-:Y:S01]  /*5e100*/  LOP3.LUT R7, R7, R6, RZ, 0xfc, !PT ;  /* 0x0000000607077212 */ /* 0x000fe200078efcff */
[----:B------:R-:W-:Y:S01]  /*5e110*/  IMAD.MOV.U32 R6, RZ, RZ, R12 ;  /* 0x000000ffff067224 */ /* 0x000fe200078e000c */
[----:B------:R-:W-:Y:S01]  /*5e120*/  IADD3 R56, P0, PT, R56, 0x80, RZ ;  /* 0x0000008038387810 */ /* 0x000fe20007f1e0ff */
[----:B------:R-:W-:Y:S01]  /*5e130*/  IMAD.U32 R12, RZ, RZ, UR14 ;  /* 0x0000000eff0c7e24 */ /* 0x000fe2000f8e00ff */
[----:B------:R-:W0:Y:S01]  /*5e140*/  LDCU.64 UR14, c[0x3][0x20] ;  /* 0x00c00400ff0e77ac */ /* 0x000e220008000a00 */
[----:B------:R-:W-:Y:S01]  /*5e150*/  IMAD.MOV.U32 R10, RZ, RZ, R67 ;  /* 0x000000ffff0a7224 */ /* 0x000fe200078e0043 */
[----:B------:R-:W-:Y:S01]  /*5e160*/  STL.128 [R1+0x34c0], R4 ;  /* 0x0034c00401007387 */ /* 0x000fe20000100c00 */
[----:B------:R-:W-:-:S02]  /*5e170*/  IMAD.MOV.U32 R11, RZ, RZ, R66 ;  /* 0x000000ffff0b7224 */ /* 0x000fc400078e0042 */
[----:B------:R-:W-:Y:S01]  /*5e180*/  IMAD.X R65, RZ, RZ, R65, P0 ;  /* 0x000000ffff417224 */ /* 0x000fe200000e0641 */
[----:B------:R1:W-:Y:S01]  /*5e190*/  STL.128 [R1+0x34a0], R16 ;  /* 0x0034a01001007387 */ /* 0x0003e20000100c00 */
[----:B------:R-:W-:Y:S02]  /*5e1a0*/  IMAD.U32 R13, RZ, RZ, UR12 ;  /* 0x0000000cff0d7e24 */ /* 0x000fe4000f8e00ff */
[----:B------:R-:W-:Y:S01]  /*5e1b0*/  IMAD.U32 R66, RZ, RZ, UR17 ;  /* 0x00000011ff427e24 */ /* 0x000fe2000f8e00ff */
[----:B------:R2:W-:Y:S01]  /*5e1c0*/  STL.128 [R1+0x34b0], R8 ;  /* 0x0034b00801007387 */ /* 0x0005e20000100c00 */
[----:B------:R-:W-:Y:S02]  /*5e1d0*/  IMAD.MOV.U32 R67, RZ, RZ, R52 ;  /* 0x000000ffff437224 */ /* 0x000fe400078e0034 */
[----:B------:R-:W-:Y:S01]  /*5e1e0*/  IMAD.U32 R15, RZ, RZ, UR18 ;  /* 0x00000012ff0f7e24 */ /* 0x000fe2000f8e00ff */
[----:B------:R-:W-:Y:S01]  /*5e1f0*/  UMOV UR18, UR5 ;  /* 0x0000000500127c82 */ /* 0x000fe20008000000 */
[----:B0-----:R-:W-:-:S02]  /*5e200*/  LOP3.LUT R21, R56, UR14, RZ, 0x3c, !PT ;  /* 0x0000000e38157c12 */ /* 0x001fc4000f8e3cff */
[----:B------:R-:W-:Y:S01]  /*5e210*/  LOP3.LUT R95, R65, UR15, RZ, 0x3c, !PT ;  /* 0x0000000f415f7c12 */ /* 0x000fe2000f8e3cff */
[----:B-1----:R-:W-:Y:S02]  /*5e220*/  IMAD.U32 R17, RZ, RZ, UR20 ;  /* 0x00000014ff117e24 */ /* 0x002fe4000f8e00ff */
[----:B------:R-:W-:Y:S01]  /*5e230*/  IMAD.U32 R16, RZ, RZ, UR19 ;  /* 0x00000013ff107e24 */ /* 0x000fe2000f8e00ff */
[----:B------:R-:W-:Y:S01]  /*5e240*/  UMOV UR19, 0x47 ;  /* 0x0000004700137882 */ /* 0x000fe20000000000 */
[----:B--2---:R-:W-:Y:S02]  /*5e250*/  IMAD.U32 R8, RZ, RZ, UR21 ;  /* 0x00000015ff087e24 */ /* 0x004fe4000f8e00ff */
[----:B------:R-:W-:Y:S02]  /*5e260*/  IMAD.U32 R9, RZ, RZ, UR22 ;  /* 0x00000016ff097e24 */ /* 0x000fe4000f8e00ff */
[----:B------:R-:W-:Y:S02]  /*5e270*/  IMAD.U32 R10, RZ, RZ, UR23 ;  /* 0x00000017ff0a7e24 */ /* 0x000fe4000f8e00ff */
[----:B------:R-:W-:-:S07]  /*5e280*/  IMAD.MOV.U32 R11, RZ, RZ, R38 ;  /* 0x000000ffff0b7224 */ /* 0x000fce00078e0026 */
.L_x_304:
        /* <DEDUP_REMOVED lines=15> */
[----:B------:R-:W1:Y:S08]  /*5e380*/  LDCU.U8 UR11, c[0x3][UR19+-0x2] ;  /* 0x00ffffc0130b77ac */ /* 0x000e700008000000 */
[----:B------:R-:W4:Y:S01]  /*5e390*/  LDL.64 R22, [UR13] ;  /* 0x0000000dff167983 */ /* 0x000f220008100a00 */
        /* <DEDUP_REMOVED lines=22> */
[----:B------:R-:W1:Y:S08]  /*5e500*/  LDCU.U8 UR12, c[0x3][UR19+0x6] ;  /* 0x00c000c0130c77ac */ /* 0x000e700008000000 */
[----:B------:R-:W4:Y:S02]  /*5e510*/  LDL.64 R24, [UR6] ;  /* 0x00000006ff187983 */ /* 0x000f240008100a00 */
[----:B------:R-:W1:Y:S01]  /*5e520*/  LDCU.U8 UR6, c[0x3][UR19+0x8] ;  /* 0x00c00100130677ac */ /* 0x000e620008000000 */
        /* <DEDUP_REMOVED lines=20> */
[----:B------:R-:W-:Y:S02]  /*5e670*/  LOP3.LUT R21, R102, R57, RZ, 0x3c, !PT ;  /* 0x0000003966157212 */ /* 0x000fe400078e3cff */
[----:B------:R-:W-:Y:S02]  /*5e680*/  LOP3.LUT R72, R98, R73, RZ, 0x3c, !PT ;  /* 0x0000004962487212 */ /* 0x000fe400078e3cff */
[----:B------:R-:W-:Y:S02]  /*5e690*/  LOP3.LUT R98, R94, R99, RZ, 0x3c, !PT ;  /* 0x000000635e627212 */ /* 0x000fe400078e3cff */
[----:B------:R-:W-:Y:S02]  /*5e6a0*/  IADD3 R70, P2, P3, R87, R11, R58 ;  /* 0x0000000b57467210 */ /* 0x000fe40007b5e03a */
[----:B------:R-:W-:-:S02]  /*5e6b0*/  SHF.L.W.U32.HI R11, R72, 0x10, R21 ;  /* 0x00000010480b7819 */ /* 0x000fc40000010e15 */
[----:B------:R-:W-:Y:S02]  /*5e6c0*/  SHF.L.W.U32.HI R21, R21, 0x10, R72 ;  /* 0x0000001015157819 */ /* 0x000fe40000010e48 */
[----:B------:R-:W-:Y:S02]  /*5e6d0*/  LOP3.LUT R97, R97, R74, RZ, 0x3c, !PT ;  /* 0x0000004a61617212 */ /* 0x000fe400078e3cff */
[----:B------:R-:W-:Y:S02]  /*5e6e0*/  IADD3 R58, P1, PT, R9, R98, RZ ;  /* 0x00000062093a7210 */ /* 0x000fe40007f3e0ff */
[----:B------:R-:W-:Y:S02]  /*5e6f0*/  IADD3.X R79, PT, PT, R89, R93, R59, P2, P3 ;  /* 0x0000005d594f7210 */ /* 0x000fe400017e643b */
[----:B----4-:R-:W-:Y:S01]  /*5e700*/  IADD3 R71, P2, P3, R92, R91, R22 ;  /* 0x0000005b5c477210 */ /* 0x010fe20007b5e016 */
[----:B------:R-:W-:Y:S01]  /*5e710*/  IMAD.X R75, R10, 0x1, R97, P1 ;  /* 0x000000010a4b7824 */ /* 0x000fe200008e0661 */
[----:B------:R-:W-:-:S02]  /*5e720*/  IADD3 R22, P0, PT, R21, R96, RZ ;  /* 0x0000006015167210 */ /* 0x000fc40007f1e0ff */
[----:B------:R-:W-:Y:S02]  /*5e730*/  LOP3.LUT R96, R8, R79, RZ, 0x3c, !PT ;  /* 0x0000004f08607212 */ /* 0x000fe400078e3cff */
[----:B------:R-:W-:Y:S01]  /*5e740*/  LOP3.LUT R8, R67, R58, RZ, 0x3c, !PT ;  /* 0x0000003a43087212 */ /* 0x000fe200078e3cff */
[----:B------:R-:W-:Y:S01]  /*5e750*/  IMAD.X R9, R11, 0x1, R100, P0 ;  /* 0x000000010b097824 */ /* 0x000fe200000e0664 */
[----:B------:R-:W-:Y:S02]  /*5e760*/  LOP3.LUT R72, R17, R70, RZ, 0x3c, !PT ;  /* 0x0000004611487212 */ /* 0x000fe400078e3cff */
[----:B------:R-:W-:Y:S02]  /*5e770*/  IADD3 R15, P0, PT, R15, R96, RZ ;  /* 0x000000600f0f7210 */ /* 0x000fe40007f1e0ff */
[----:B------:R-:W-:Y:S02]  /*5e780*/  LOP3.LUT R67, R76, R75, RZ, 0x3c, !PT ;  /* 0x0000004b4c437212 */ /* 0x000fe400078e3cff */
[----:B------:R-:W-:Y:S01]  /*5e790*/  IADD3.X R93, PT, PT, R90, R77, R23, P2, P3 ;  /* 0x0000004d5a5d7210 */ /* 0x000fe200017e6417 */
[----:B------:R-:W-:Y:S01]  /*5e7a0*/  IMAD.X R94, R16, 0x1, R72, P0 ;  /* 0x00000001105e7824 */ /* 0x000fe200000e0648 */
[----:B------:R-:W-:-:S02]  /*5e7b0*/  LOP3.LUT R17, R95, R22, RZ, 0x3c, !PT ;  /* 0x000000165f117212 */ /* 0x000fc400078e3cff */
[----:B------:R-:W-:Y:S02]  /*5e7c0*/  LOP3.LUT R78, R78, R9, RZ, 0x3c, !PT ;  /* 0x000000094e4e7212 */ /* 0x000fe400078e3cff */
[----:B------:R-:W-:Y:S02]  /*5e7d0*/  SHF.L.W.U32.HI R77, R8, 0x8, R67 ;  /* 0x00000008084d7819 */ /* 0x000fe40000010e43 */
[----:B------:R-:W-:Y:S02]  /*5e7e0*/  LOP3.LUT R88, R14, R93, RZ, 0x3c, !PT ;  /* 0x0000005d0e587212 */ /* 0x000fe400078e3cff */
[----:B------:R-:W-:Y:S02]  /*5e7f0*/  SHF.L.W.U32.HI R16, R67, 0x8, R8 ;  /* 0x0000000843107819 */ /* 0x000fe40000010e08 */
[----:B------:R-:W-:Y:S02]  /*5e800*/  SHF.L.W.U32.HI R59, R17, 0x1, R78 ;  /* 0x00000001113b7819 */ /* 0x000fe40000010e4e */
[----:B------:R-:W-:-:S02]  /*5e810*/  IADD3 R67, P0, P1, R74, R77, R60 ;  /* 0x0000004d4a437210 */ /* 0x000fc4000791e03c */
[----:B------:R-:W-:Y:S02]  /*5e820*/  SHF.L.W.U32.HI R17, R78, 0x1, R17 ;  /* 0x000000014e117819 */ /* 0x000fe40000010e11 */
[----:B------:R-:W-:Y:S02]  /*5e830*/  LOP3.LUT R14, R87, R15, RZ, 0x3c, !PT ;  /* 0x0000000f570e7212 */ /* 0x000fe400078e3cff */
[----:B------:R-:W-:Y:S02]  /*5e840*/  LOP3.LUT R23, R89, R94, RZ, 0x3c, !PT ;  /* 0x0000005e59177212 */ /* 0x000fe400078e3cff */
[----:B------:R-:W-:Y:S02]  /*5e850*/  LOP3.LUT R91, R12, R71, RZ, 0x3c, !PT ;  /* 0x000000470c5b7212 */ /* 0x000fe400078e3cff */
[----:B------:R-:W-:Y:S02]  /*5e860*/  IADD3 R78, P2, PT, R13, R88, RZ ;  /* 0x000000580d4e7210 */ /* 0x000fe40007f5e0ff */
[----:B------:R-:W-:-:S02]  /*5e870*/  IADD3.X R61, PT, PT, R99, R16, R61, P0, P1 ;  /* 0x00000010633d7210 */ /* 0x000fc400007e243d */
[----:B------:R-:W-:Y:S01]  /*5e880*/  SHF.L.W.U32.HI R87, R14, 0x8, R23 ;  /* 0x000000080e577819 */ /* 0x000fe20000010e17 */
[----:B------:R-:W-:Y:S01]  /*5e890*/  IMAD.X R89, R20, 0x1, R91, P2 ;  /* 0x0000000114597824 */ /* 0x000fe200010e065b */
        /* <DEDUP_REMOVED lines=8> */
[----:B------:R-:W-:Y:S02]  /*5e920*/  IADD3.X R29, PT, PT, R79, R14, R29, P0, P1 ;  /* 0x0000000e4f1d7210 */ /* 0x000fe400007e241d */
[----:B------:R-:W-:Y:S02]  /*5e930*/  SHF.L.W.U32.HI R60, R12, 0x8, R13 ;  /* 0x000000080c3c7819 */ /* 0x000fe40000010e0d */
[----:B------:R-:W-:-:S02]  /*5e940*/  SHF.L.W.U32.HI R79, R13, 0x8, R12 ;  /* 0x000000080d4f7819 */ /* 0x000fc40000010e0c */
[----:B------:R-:W-:Y:S02]  /*5e950*/  IADD3 R12, P0, PT, R8, R58, RZ ;  /* 0x0000003a080c7210 */ /* 0x000fe40007f1e0ff */
[----:B------:R-:W-:Y:S02]  /*5e960*/  LOP3.LUT R28, R96, R23, RZ, 0x3c, !PT ;  /* 0x00000017601c7212 */ /* 0x000fe400078e3cff */
[----:B------:R-:W-:Y:S01]  /*5e970*/  LOP3.LUT R95, R72, R29, RZ, 0x3c, !PT ;  /* 0x0000001d485f7212 */ /* 0x000fe200078e3cff */
[----:B------:R-:W-:Y:S01]  /*5e980*/  IMAD.X R13, R10, 0x1, R75, P0 ;  /* 0x000000010a0d7824 */ /* 0x000fe200000e064b */
[----:B------:R-:W-:Y:S02]  /*5e990*/  IADD3 R74, P1, P2, R71, R60, R6 ;  /* 0x0000003c474a7210 */ /* 0x000fe40007a3e006 */
[----:B------:R-:W-:Y:S02]  /*5e9a0*/  SHF.L.W.U32.HI R6, R28, 0x10, R95 ;  /* 0x000000101c067819 */ /* 0x000fe40000010e5f */
[----:B------:R-:W-:-:S02]  /*5e9b0*/  IADD3.X R76, PT, PT, R93, R79, R7, P1, P2 ;  /* 0x0000004f5d4c7210 */ /* 0x000fc40000fe4407 */
[----:B------:R-:W-:Y:S02]  /*5e9c0*/  IADD3 R90, P0, PT, R6, R15, RZ ;  /* 0x0000000f065a7210 */ /* 0x000fe40007f1e0ff */
[----:B------:R-:W-:Y:S02]  /*5e9d0*/  LOP3.LUT R58, R77, R12, RZ, 0x3c, !PT ;  /* 0x0000000c4d3a7212 */ /* 0x000fe400078e3cff */
[----:B------:R-:W-:Y:S02]  /*5e9e0*/  LOP3.LUT R15, R16, R13, RZ, 0x3c, !PT ;  /* 0x0000000d100f7212 */ /* 0x000fe400078e3cff */
[----:B------:R-:W-:Y:S02]  /*5e9f0*/  SHF.L.W.U32.HI R28, R95, 0x10, R28 ;  /* 0x000000105f1c7819 */ /* 0x000fe40000010e1c */
[----:B------:R-:W-:Y:S02]  /*5ea00*/  LOP3.LUT R70, R88, R74, RZ, 0x3c, !PT ;  /* 0x0000004a58467212 */ /* 0x000fe400078e3cff */
[----:B------:R-:W-:-:S02]  /*5ea10*/  LOP3.LUT R7, R91, R76, RZ, 0x3c, !PT ;  /* 0x0000004c5b077212 */ /* 0x000fc400078e3cff */
[----:B------:R-:W-:Y:S01]  /*5ea20*/  SHF.L.W.U32.HI R16, R58, 0x1, R15 ;  /* 0x000000013a107819 */ /* 0x000fe20000010e0f */
[----:B------:R-:W-:Y:S01]  /*5ea30*/  IMAD.X R88, R28, 0x1, R94, P0 ;  /* 0x000000011c587824 */ /* 0x000fe200000e065e */
[----:B------:R-:W-:Y:S02]  /*5ea40*/  SHF.L.W.U32.HI R58, R15, 0x1, R58 ;  /* 0x000000010f3a7819 */ /* 0x000fe40000010e3a */
[----:B------:R-:W-:Y:S02]  /*5ea50*/  SHF.L.W.U32.HI R15, R70, 0x10, R7 ;  /* 0x00000010460f7819 */ /* 0x000fe40000010e07 */
[----:B------:R-:W-:Y:S02]  /*5ea60*/  SHF.L.W.U32.HI R70, R7, 0x10, R70 ;  /* 0x0000001007467819 */ /* 0x000fe40000010e46 */
[----:B------:R-:W-:Y:S02]  /*5ea70*/  IADD3 R71, P0, PT, R15, R78, RZ ;  /* 0x0000004e0f477210 */ /* 0x000fe40007f1e0ff */
[----:B------:R-:W-:-:S02]  /*5ea80*/  LOP3.LUT R20, R87, R90, RZ, 0x3c, !PT ;  /* 0x0000005a57147212 */ /* 0x000fc400078e3cff */
[----:B------:R-:W-:Y:S02]  /*5ea90*/  LOP3.LUT R75, R14, R88, RZ, 0x3c, !PT ;  /* 0x000000580e4b7212 */ /* 0x000fe400078e3cff */
[----:B------:R-:W-:Y:S01]  /*5eaa0*/  IADD3 R14, P1, P2, R58, R57, R26 ;  /* 0x000000393a0e7210 */ /* 0x000fe20007a3e01a */
[----:B------:R-:W-:Y:S01]  /*5eab0*/  IMAD.X R72, R70, 0x1, R89, P0 ;  /* 0x0000000146487824 */ /* 0x000fe200000e0659 */
[----:B------:R-:W-:Y:S02]  /*5eac0*/  SHF.L.W.U32.HI R57, R75, 0x1, R20 ;  /* 0x000000014b397819 */ /* 0x000fe40000010e14 */
[----:B------:R-:W-:Y:S02]  /*5ead0*/  IADD3.X R87, PT, PT, R16, R73, R27, P1, P2 ;  /* 0x0000004910577210 */ /* 0x000fe40000fe441b */
[----:B------:R-:W-:Y:S02]  /*5eae0*/  SHF.L.W.U32.HI R27, R20, 0x1, R75 ;  /* 0x00000001141b7819 */ /* 0x000fe40000010e4b */
[----:B------:R-:W-:-:S02]  /*5eaf0*/  IADD3 R20, P0, P1, R57, R67, R34 ;  /* 0x0000004339147210 */ /* 0x000fc4000791e022 */
[----:B------:R-:W-:Y:S02]  /*5eb00*/  LOP3.LUT R75, R70, R87, RZ, 0x3c, !PT ;  /* 0x00000057464b7212 */ /* 0x000fe400078e3cff */
[----:B------:R-:W-:Y:S02]  /*5eb10*/  LOP3.LUT R34, R60, R71, RZ, 0x3c, !PT ;  /* 0x000000473c227212 */ /* 0x000fe400078e3cff */
[----:B------:R-:W-:Y:S02]  /*5eb20*/  LOP3.LUT R79, R79, R72, RZ, 0x3c, !PT ;  /* 0x000000484f4f7212 */ /* 0x000fe400078e3cff */
[----:B------:R-:W-:Y:S02]  /*5eb30*/  IADD3.X R60, PT, PT, R27, R61, R35, P0, P1 ;  /* 0x0000003d1b3c7210 */ /* 0x000fe400007e2423 */
[----:B------:R-:W-:Y:S02]  /*5eb40*/  IADD3 R75, P0, PT, R75, R90, RZ ;  /* 0x0000005a4b4b7210 */ /* 0x000fe40007f1e0ff */
[----:B------:R-:W-:-:S02]  /*5eb50*/  LOP3.LUT R77, R15, R14, RZ, 0x3c, !PT ;  /* 0x0000000e0f4d7212 */ /* 0x000fc400078e3cff */
[----:B------:R-:W-:Y:S02]  /*5eb60*/  SHF.L.W.U32.HI R35, R79, 0x1, R34 ;  /* 0x000000014f237819 */ /* 0x000fe40000010e22 */
[----:B------:R-:W-:Y:S01]  /*5eb70*/  SHF.L.W.U32.HI R34, R34, 0x1, R79 ;  /* 0x0000000122227819 */ /* 0x000fe20000010e4f */
[----:B------:R-:W-:Y:S01]  /*5eb80*/  IMAD.X R77, R77, 0x1, R88, P0 ;  /* 0x000000014d4d7824 */ /* 0x000fe200000e0658 */
[----:B------:R-:W-:Y:S02]  /*5eb90*/  IADD3 R7, P1, P2, R35, R23, R32 ;  /* 0x0000001723077210 */ /* 0x000fe40007a3e020 */
[----:B------:R-:W-:Y:S02]  /*5eba0*/  LOP3.LUT R26, R11, R60, RZ, 0x3c, !PT ;  /* 0x0000003c0b1a7212 */ /* 0x000fe400078e3cff */
[----:B------:R-:W-:Y:S02]  /*5ebb0*/  LOP3.LUT R61, R58, R75, RZ, 0x3c, !PT ;  /* 0x0000004b3a3d7212 */ /* 0x000fe400078e3cff */
[----:B------:R-:W-:-:S02]  /*5ebc0*/  IADD3.X R33, PT, PT, R34, R29, R33, P1, P2 ;  /* 0x0000001d22217210 */ /* 0x000fc40000fe4421 */
[----:B------:R-:W-:Y:S02]  /*5ebd0*/  IADD3 R26, P0, PT, R26, R71, RZ ;  /* 0x000000471a1a7210 */ /* 0x000fe40007f1e0ff */
[----:B------:R-:W-:Y:S02]  /*5ebe0*/  LOP3.LUT R58, R21, R20, RZ, 0x3c, !PT ;  /* 0x00000014153a7212 */ /* 0x000fe400078e3cff */
[----:B------:R-:W-:Y:S02]  /*5ebf0*/  LOP3.LUT R16, R16, R77, RZ, 0x3c, !PT ;  /* 0x0000004d10107212 */ /* 0x000fe400078e3cff */
[----:B------:R-:W-:Y:S02]  /*5ec00*/  IADD3 R23, P1, P2, R17, R74, R68 ;  /* 0x0000004a11177210 */ /* 0x000fe40007a3e044 */
[----:B------:R-:W-:Y:S01]  /*5ec10*/  LOP3.LUT R67, R10, R33, RZ, 0x3c, !PT ;  /* 0x000000210a437212 */ /* 0x000fe200078e3cff */
[----:B------:R-:W-:Y:S01]  /*5ec20*/  IMAD.X R58, R58, 0x1, R72, P0 ;  /* 0x000000013a3a7824 */ /* 0x000fe200000e0648 */
[----:B------:R-:W-:-:S02]  /*5ec30*/  SHF.L.W.U32.HI R29, R16, 0x8, R61 ;  /* 0x00000008101d7819 */ /* 0x000fc40000010e3d */
[----:B------:R-:W-:Y:S02]  /*5ec40*/  SHF.L.W.U32.HI R61, R61, 0x8, R16 ;  /* 0x000000083d3d7819 */ /* 0x000fe40000010e10 */
[----:B------:R-:W-:Y:S02]  /*5ec50*/  IADD3.X R73, PT, PT, R59, R76, R69, P1, P2 ;  /* 0x0000004c3b497210 */ /* 0x000fe40000fe4445 */
[----:B------:R-:W-:Y:S02]  /*5ec60*/  IADD3 R22, P2, PT, R67, R22, RZ ;  /* 0x0000001643167210 */ /* 0x000fe40007f5e0ff */
[----:B------:R-:W-:Y:S02]  /*5ec70*/  LOP3.LUT R16, R8, R7, RZ, 0x3c, !PT ;  /* 0x0000000708107212 */ /* 0x000fe400078e3cff */
[----:B------:R-:W-:Y:S02]  /*5ec80*/  LOP3.LUT R71, R57, R26, RZ, 0x3c, !PT ;  /* 0x0000001a39477212 */ /* 0x000fe400078e3cff */
[----:B------:R-:W-:Y:S01]  /*5ec90*/  LOP3.LUT R32, R27, R58, RZ, 0x3c, !PT ;  /* 0x0000003a1b207212 */ /* 0x000fe200078e3cff */
[----:B------:R-:W-:Y:S01]  /*5eca0*/  IMAD.X R27, R16, 0x1, R9, P2 ;  /* 0x00000001101b7824 */ /* 0x000fe200010e0609 */
[----:B------:R-:W-:-:S02]  /*5ecb0*/  LOP3.LUT R67, R28, R73, RZ, 0x3c, !PT ;  /* 0x000000491c437212 */ /* 0x000fc400078e3cff */
[----:B------:R-:W-:Y:S02]  /*5ecc0*/  SHF.L.W.U32.HI R69, R32, 0x8, R71 ;  /* 0x0000000820457819 */ /* 0x000fe40000010e47 */
[----:B------:R-:W-:Y:S02]  /*5ecd0*/  SHF.L.W.U32.HI R71, R71, 0x8, R32 ;  /* 0x0000000847477819 */ /* 0x000fe40000010e20 */
[----:B------:R-:W-:Y:S02]  /*5ece0*/  IADD3 R32, P2, PT, R67, R12, RZ ;  /* 0x0000000c43207210 */ /* 0x000fe40007f5e0ff */
[----:B------:R-:W-:Y:S02]  /*5ecf0*/  LOP3.LUT R12, R34, R27, RZ, 0x3c, !PT ;  /* 0x0000001b220c7212 */ /* 0x000fe400078e3cff */
[----:B------:R-:W-:Y:S02]  /*5ed00*/  IADD3 R57, P0, P1, R14, R61, R24 ;  /* 0x0000003d0e397210 */ /* 0x000fe4000791e018 */
[----:B------:R-:W-:-:S02]  /*5ed10*/  LOP3.LUT R34, R6, R23, RZ, 0x3c, !PT ;  /* 0x0000001706227212 */ /* 0x000fc400078e3cff */
[----:B------:R-:W-:Y:S02]  /*5ed20*/  IADD3.X R78, PT, PT, R87, R29, R25, P0, P1 ;  /* 0x0000001d574e7210 */ /* 0x000fe400007e2419 */
[----:B------:R-:W-:Y:S01]  /*5ed30*/  LOP3.LUT R25, R35, R22, RZ, 0x3c, !PT ;  /* 0x0000001623197212 */ /* 0x000fe200078e3cff */
[----:B------:R-:W-:Y:S01]  /*5ed40*/  IMAD.X R34, R34, 0x1, R13, P2 ;  /* 0x0000000122227824 */ /* 0x000fe200010e060d */
[----:B------:R-:W-:Y:S02]  /*5ed50*/  LOP3.LUT R70, R57, R70, R87, 0x96, !PT ;  /* 0x0000004639467212 */ /* 0x000fe400078e9657 */
[----:B------:R-:W-:Y:S02]  /*5ed60*/  LOP3.LUT R15, R78, R15, R14, 0x96, !PT ;  /* 0x0000000f4e0f7212 */ /* 0x000fe400078e960e */
[----:B------:R-:W-:Y:S02]  /*5ed70*/  SHF.L.W.U32.HI R24, R12, 0x8, R25 ;  /* 0x000000080c187819 */ /* 0x000fe40000010e19 */
[----:B------:R-:W-:-:S02]  /*5ed80*/  IADD3 R88, P0, P1, R20, R71, R18 ;  /* 0x0000004714587210 */ /* 0x000fc4000791e012 */
[----:B------:R-:W-:Y:S02]  /*5ed90*/  SHF.L.W.U32.HI R25, R25, 0x8, R12 ;  /* 0x0000000819197819 */ /* 0x000fe40000010e0c */
[----:B------:R-:W-:Y:S02]  /*5eda0*/  LOP3.LUT R17, R17, R32, RZ, 0x3c, !PT ;  /* 0x0000002011117212 */ /* 0x000fe400078e3cff */
[----:B------:R-:W-:Y:S02]  /*5edb0*/  LOP3.LUT R18, R59, R34, RZ, 0x3c, !PT ;  /* 0x000000223b127212 */ /* 0x000fe400078e3cff */
[----:B------:R-:W-:Y:S02]  /*5edc0*/  SHF.L.W.U32.HI R12, R70, 0x10, R15 ;  /* 0x00000010460c7819 */ /* 0x000fe40000010e0f */
[----:B------:R-:W-:Y:S02]  /*5edd0*/  IADD3.X R79, PT, PT, R60, R69, R19, P0, P1 ;  /* 0x000000453c4f7210 */ /* 0x000fe400007e2413 */
[----:B------:R-:W-:-:S02]  /*5ede0*/  LOP3.LUT R95, R88, R11, R60, 0x96, !PT ;  /* 0x0000000b585f7212 */ /* 0x000fc400078e963c */
[----:B------:R-:W-:Y:S02]  /*5edf0*/  SHF.L.W.U32.HI R19, R18, 0x8, R17 ;  /* 0x0000000812137819 */ /* 0x000fe40000010e11 */
[----:B------:R-:W-:Y:S02]  /*5ee00*/  IADD3 R11, P1, P2, R7, R25, R4 ;  /* 0x00000019070b7210 */ /* 0x000fe40007a3e004 */
[----:B------:R-:W-:Y:S02]  /*5ee10*/  SHF.L.W.U32.HI R18, R17, 0x8, R18 ;  /* 0x0000000811127819 */ /* 0x000fe40000010e12 */
[----:B------:R-:W-:Y:S02]  /*5ee20*/  SHF.L.W.U32.HI R14, R15, 0x10, R70 ;  /* 0x000000100f0e7819 */ /* 0x000fe40000010e46 */
[----:B------:R-:W-:Y:S02]  /*5ee30*/  IADD3 R15, P0, PT, R12, R75, RZ ;  /* 0x0000004b0c0f7210 */ /* 0x000fe40007f1e0ff */
[----:B------:R-:W-:-:S02]  /*5ee40*/  IADD3.X R93, PT, PT, R33, R24, R5, P1, P2 ;  /* 0x00000018215d7210 */ /* 0x000fc40000fe4405 */
[----:B------:R-:W-:Y:S01]  /*5ee50*/  IADD3 R91, P1, P2, R23, R18, R30 ;  /* 0x00000012175b7210 */ /* 0x000fe20007a3e01e */
[----:B------:R-:W-:Y:S01]  /*5ee60*/  IMAD.X R16, R14, 0x1, R77, P0 ;  /* 0x000000010e107824 */ /* 0x000fe200000e064d */
[----:B------:R-:W-:Y:S02]  /*5ee70*/  LOP3.LUT R20, R79, R21, R20, 0x96, !PT ;  /* 0x000000154f147212 */ /* 0x000fe400078e9614 */
[----:B------:R-:W-:Y:S02]  /*5ee80*/  IADD3.X R77, PT, PT, R73, R19, R31, P1, P2 ;  /* 0x00000013494d7210 */ /* 0x000fe40000fe441f */
[----:B------:R-:W-:Y:S02]  /*5ee90*/  SHF.L.W.U32.HI R21, R95, 0x10, R20 ;  /* 0x000000105f157819 */ /* 0x000fe40000010e14 */
[----:B------:R-:W-:Y:S02]  /*5eea0*/  LOP3.LUT R7, R93, R8, R7, 0x96, !PT ;  /* 0x000000085d077212 */ /* 0x000fe400078e9607 */
[----:B------:R-:W-:-:S02]  /*5eeb0*/  LOP3.LUT R10, R11, R10, R33, 0x96, !PT ;  /* 0x0000000a0b0a7212 */ /* 0x000fc400078e9621 */
[----:B------:R-:W-:Y:S02]  /*5eec0*/  LOP3.LUT R8, R91, R28, R73, 0x96, !PT ;  /* 0x0000001c5b087212 */ /* 0x000fe400078e9649 */
[----:B------:R-:W-:Y:S02]  /*5eed0*/  LOP3.LUT R23, R77, R6, R23, 0x96, !PT ;  /* 0x000000064d177212 */ /* 0x000fe400078e9617 */
[----:B------:R-:W-:Y:S02]  /*5eee0*/  SHF.L.W.U32.HI R95, R20, 0x10, R95 ;  /* 0x00000010145f7819 */ /* 0x000fe40000010e5f */
[----:B------:R-:W-:Y:S02]  /*5eef0*/  IADD3 R13, P0, PT, R21, R26, RZ ;  /* 0x0000001a150d7210 */ /* 0x000fe40007f1e0ff */
[----:B------:R-:W-:Y:S02]  /*5ef00*/  SHF.L.W.U32.HI R97, R10, 0x10, R7 ;  /* 0x000000100a617819 */ /* 0x000fe40000010e07 */
[----:B------:R-:W-:Y:S01]  /*5ef10*/  SHF.L.W.U32.HI R17, R8, 0x10, R23 ;  /* 0x0000001008117819 */ /* 0x000fe20000010e17 */
[----:B------:R-:W-:Y:S01]  /*5ef20*/  IMAD.X R20, R95, 0x1, R58, P0 ;  /* 0x000000015f147824 */ /* 0x000fe200000e063a */
        /* <DEDUP_REMOVED lines=24> */
[----:B------:R-:W-:Y:S01]  /*5f0b0*/  UIADD3 UR19, UPT, UPT, UR19, 0x10, URZ ;  /* 0x0000001013137890 */ /* 0x000fe2000fffe0ff */
[----:B------:R-:W-:Y:S11]  /*5f0c0*/  BRA.U UP0, `(.L_x_304) ;  /* 0xfffffff100707547 */ /* 0x000ff6000b83ffff */
[----:B------:R-:W-:Y:S01]  /*5f0d0*/  UIADD3 UR17, UP0, UPT, UR17, -0x80, URZ ;  /* 0xffffff8011117890 */ /* 0x000fe2000ff1e0ff */
[----:B------:R-:W-:Y:S01]  /*5f0e0*/  LOP3.LUT R50, R50, R96, R57, 0x96, !PT ;  /* 0x0000006032327212 */ /* 0x000fe200078e9639 */
[----:B------:R-:W-:Y:S01]  /*5f0f0*/  UIADD3 UR11, UPT, UPT, UR16, 0x80, URZ ;  /* 0x00000080100b7890 */ /* 0x000fe2000fffe0ff */
[----:B------:R-:W-:Y:S01]  /*5f100*/  LOP3.LUT R37, R37, R103, R78, 0x96, !PT ;  /* 0x0000006725257212 */ /* 0x000fe200078e964e */
[----:B------:R-:W-:Y:S01]  /*5f110*/  UIADD3.X UR5, UPT, UPT, UR5, -0x1, URZ, UP0, !UPT ;  /* 0xffffffff05057890 */ /* 0x000fe200087fe4ff */
[----:B------:R-:W-:Y:S01]  /*5f120*/  LOP3.LUT R36, R36, R9, R88, 0x96, !PT ;  /* 0x0000000924247212 */ /* 0x000fe200078e9658 */
[----:B------:R-:W-:Y:S01]  /*5f130*/  UISETP.GT.U32.AND UP0, UPT, UR17, 0x80, UPT ;  /* 0x000000801100788c */ /* 0x000fe2000bf04070 */
[----:B------:R-:W-:Y:S02]  /*5f140*/  LOP3.LUT R39, R39, R10, R79, 0x96, !PT ;  /* 0x0000000a27277212 */ /* 0x000fe400078e964f */
[----:B------:R-:W-:Y:S01]  /*5f150*/  LOP3.LUT R38, R38, R15, R11, 0x96, !PT ;  /* 0x0000000f26267212 */ /* 0x000fe200078e960b */
[----:B------:R-:W-:Y:S01]  /*5f160*/  UISETP.GT.U32.AND.EX UP0, UPT, UR5, URZ, UPT, UP0 ;  /* 0x000000ff0500728c */ /* 0x000fe2000bf04100 */
        /* <DEDUP_REMOVED lines=10> */
[----:B------:R-:W-:Y:S01]  /*5f210*/  LOP3.LUT R53, R53, R14, R90, 0x96, !PT ;  /* 0x0000000e35357212 */ /* 0x000fe200078e965a */
[----:B------:R-:W-:Y:S06]  /*5f220*/  BRA.U UP0, `(.L_x_305) ;  /* 0xffffffd900ac7547 */ /* 0x000fec000b83ffff */
[----:B------:R0:W-:Y:S01]  /*5f230*/  STL.128 [R1+0x2000], RZ ;  /* 0x002000ff01007387 */ /* 0x0001e20000100c00 */
[----:B------:R-:W-:Y:S01]  /*5f240*/  UISETP.GT.U32.AND UP0, UPT, UR17, 0xf, UPT ;  /* 0x0000000f1100788c */ /* 0x000fe2000bf04070 */
[----:B------:R-:W-:Y:S01]  /*5f250*/  LOP3.LUT R10, R66, 0xc, RZ, 0xc0, !PT ;  /* 0x0000000c420a7812 */ /* 0x000fe200078ec0ff */
[----:B------:R-:W-:Y:S01]  /*5f260*/  UMOV UR4, URZ ;  /* 0x000000ff00047c82 */ /* 0x000fe20008000000 */
[----:B------:R0:W-:Y:S01]  /*5f270*/  STL.128 [R1+0x2010], RZ ;  /* 0x002010ff01007387 */ /* 0x0001e20000100c00 */
[----:B------:R-:W-:Y:S01]  /*5f280*/  UISETP.GT.U32.AND.EX UP0, UPT, UR5, URZ, UPT, UP0 ;  /* 0x000000ff0500728c */ /* 0x000fe2000bf04100 */
[----:B------:R-:W-:Y:S02]  /*5f290*/  ISETP.NE.U32.AND P1, PT, R10, RZ, PT ;  /* 0x000000ff0a00720c */ /* 0x000fe40003f25070 */
[----:B------:R0:W-:Y:S02]  /*5f2a0*/  STL.128 [R1+0x2020], RZ ;  /* 0x002020ff01007387 */ /* 0x0001e40000100c00 */
[----:B------:R-:W-:-:S02]  /*5f2b0*/  ISETP.NE.AND.EX P1, PT, RZ, RZ, PT, P1 ;  /* 0x000000ffff00720c */ /* 0x000fc40003f25310 */
[----:B------:R0:W-:Y:S04]  /*5f2c0*/  STL.128 [R1+0x2030], RZ ;  /* 0x002030ff01007387 */ /* 0x0001e80000100c00 */
[----:B------:R0:W-:Y:S04]  /*5f2d0*/  STL.128 [R1+0x2040], RZ ;  /* 0x002040ff01007387 */ /* 0x0001e80000100c00 */
[----:B------:R0:W-:Y:S04]  /*5f2e0*/  STL.128 [R1+0x2050], RZ ;  /* 0x002050ff01007387 */ /* 0x0001e80000100c00 */
[----:B------:R0:W-:Y:S04]  /*5f2f0*/  STL.128 [R1+0x2060], RZ ;  /* 0x002060ff01007387 */ /* 0x0001e80000100c00 */
[----:B------:R0:W-:Y:S01]  /*5f300*/  STL.128 [R1+0x2070], RZ ;  /* 0x002070ff01007387 */ /* 0x0001e20000100c00 */
[----:B------:R-:W-:Y:S05]  /*5f310*/  BRA.U !UP0, `(.L_x_306) ;  /* 0x0000000108407547 */ /* 0x000fea000b800000 */
[----:B------:R-:W-:Y:S01]  /*5f320*/  IADD3 R4, PT, PT, -R63, 0x104, RZ ;  /* 0x000001043f047810 */ /* 0x000fe20007ffe1ff */
[----:B------:R-:W-:-:S03]  /*5f330*/  ULOP3.LUT UR4, UR17, 0xf0, URZ, 0xc0, !UPT ;  /* 0x000000f011047892 */ /* 0x000fc6000f8ec0ff */
[----:B------:R-:W-:-:S04]  /*5f340*/  SHF.R.U32.HI R4, RZ, 0x4, R4 ;  /* 0x00000004ff047819 */ /* 0x000fc80000011604 */
[----:B------:R-:W-:-:S05]  /*5f350*/  LOP3.LUT R4, R4, 0xf, RZ, 0xc0, !PT ;  /* 0x0000000f04047812 */ /* 0x000fca00078ec0ff */
[----:B------:R-:W-:-:S04]  /*5f360*/  IMAD.WIDE.U32 R4, R4, 0x10, RZ ;  /* 0x0000001004047825 */ /* 0x000fc800078e00ff */
[----:B------:R-:W-:Y:S02]  /*5f370*/  IMAD.MOV.U32 R8, RZ, RZ, R4 ;  /* 0x000000ffff087224 */ /* 0x000fe400078e0004 */
[----:B------:R-:W-:-:S07]  /*5f380*/  IMAD.MOV.U32 R9, RZ, RZ, R5 ;  /* 0x000000ffff097224 */ /* 0x000fce00078e0005 */
.L_x_307:
[----:B-1----:R-:W2:Y:S01]  /*5f390*/  LDL.128 R4, [UR16] ;  /* 0x00000010ff047983 */ /* 0x002ea20008100c00 */
[----:B------:R-:W-:Y:S01]  /*5f3a0*/  IADD3 R8, P0, PT, R8, -0x10, RZ ;  /* 0xfffffff008087810 */ /* 0x000fe20007f1e0ff */
[----:B------:R-:W-:-:S03]  /*5f3b0*/  UIADD3 UR16, UPT, UPT, UR16, 0x10, URZ ;  /* 0x0000001010107890 */ /* 0x000fc6000fffe0ff */
[----:B------:R-:W-:Y:S02]  /*5f3c0*/  IADD3.X R9, PT, PT, R9, -0x1, RZ, P0, !PT ;  /* 0xffffffff09097810 */ /* 0x000fe400007fe4ff */
[----:B------:R-:W-:-:S04]  /*5f3d0*/  ISETP.NE.U32.AND P0, PT, R8, RZ, PT ;  /* 0x000000ff0800720c */ /* 0x000fc80003f05070 */
[----:B------:R-:W-:Y:S01]  /*5f3e0*/  ISETP.NE.AND.EX P0, PT, R9, RZ, PT, P0 ;  /* 0x000000ff0900720c */ /* 0x000fe20003f05300 */
[----:B--2---:R1:W-:Y:S01]  /*5f3f0*/  STL.128 [UR10], R4 ;  /* 0x00000004ff007987 */ /* 0x0043e20008100c0a */
[----:B------:R-:W-:-:S11]  /*5f400*/  UIADD3 UR10, UPT, UPT, UR10, 0x10, URZ ;  /* 0x000000100a0a7890 */ /* 0x000fd6000fffe0ff */
[----:B------:R-:W-:Y:S05]  /*5f410*/  @P0 BRA `(.L_x_307) ;  /* 0xfffffffc00dc0947 */ /* 0x000fea000383ffff */
.L_x_306:
[----:B------:R-:W-:Y:S05]  /*5f420*/  @!P1 BRA `(.L_x_308) ;  /* 0x0000000000809947 */ /* 0x000fea0003800000 */
[----:B------:R-:W-:-:S04]  /*5f430*/  ISETP.GE.U32.AND P0, PT, R10, 0x8, PT ;  /* 0x000000080a00780c */ /* 0x000fc80003f06070 */
[----:B------:R-:W-:-:S13]  /*5f440*/  ISETP.GE.U32.AND.EX P0, PT, RZ, RZ, PT, P0 ;  /* 0x000000ffff00720c */ /* 0x000fda0003f06100 */
[----:B------:R-:W-:Y:S01]  /*5f450*/  VOTEU.ANY UP0, P0 ;  /* 0x0000000000ff7886 */ /* 0x000fe20000000100 */
[----:B------:R-:W-:-:S13]  /*5f460*/  PLOP3.LUT P1, PT, PT, PT, UP0, 0x80, 0x8 ;  /* 0x000000000008781c */ /* 0x000fda0003f2f008 */
[----:B-1----:R-:W2:Y:S01]  /*5f470*/  @P1 LDL.U8 R4, [R64+UR4+0x80] ;  /* 0x0000800440041983 */ /* 0x002ea20008100000 */
[----:B------:R-:W-:-:S05]  /*5f480*/  @P1 VIADD R10, R1, UR4 ;  /* 0x00000004010a1c36 */ /* 0x000fca0008000000 */
[----:B--2---:R1:W-:Y:S04]  /*5f490*/  @P1 STL.U8 [R10+0x2000], R4 ;  /* 0x002000040a001387 */ /* 0x0043e80000100000 */
[----:B------:R-:W2:Y:S04]  /*5f4a0*/  @P1 LDL.U8 R5, [R64+UR4+0x81] ;  /* 0x0000810440051983 */ /* 0x000ea80008100000 */
[----:B--2---:R2:W-:Y:S04]  /*5f4b0*/  @P1 STL.U8 [R10+0x2001], R5 ;  /* 0x002001050a001387 */ /* 0x0045e80000100000 */
[----:B------:R-:W3:Y:S04]  /*5f4c0*/  @P1 LDL.U8 R6, [R64+UR4+0x82] ;  /* 0x0000820440061983 */ /* 0x000ee80008100000 */
[----:B---3--:R3:W-:Y:S04]  /*5f4d0*/  @P1 STL.U8 [R10+0x2002], R6 ;  /* 0x002002060a001387 */ /* 0x0087e80000100000 */
[----:B------:R-:W4:Y:S04]  /*5f4e0*/  @P1 LDL.U8 R7, [R64+UR4+0x83] ;  /* 0x0000830440071983 */ /* 0x000f280008100000 */
[----:B----4-:R4:W-:Y:S04]  /*5f4f0*/  @P1 STL.U8 [R10+0x2003], R7 ;  /* 0x002003070a001387 */ /* 0x0109e80000100000 */
[----:B------:R-:W5:Y:S04]  /*5f500*/  @P1 LDL.U8 R8, [R64+UR4+0x84] ;  /* 0x0000840440081983 */ /* 0x000f680008100000 */
[----:B-----5:R5:W-:Y:S04]  /*5f510*/  @P1 STL.U8 [R10+0x2004], R8 ;  /* 0x002004080a001387 */ /* 0x020be80000100000 */
[----:B------:R-:W2:Y:S04]  /*5f520*/  @P1 LDL.U8 R9, [R64+UR4+0x85] ;  /* 0x0000850440091983 */ /* 0x000ea80008100000 */
[----:B--2---:R-:W-:Y:S04]  /*5f530*/  @P1 STL.U8 [R10+0x2005], R9 ;  /* 0x002005090a001387 */ /* 0x004fe80000100000 */
[----:B-1----:R-:W2:Y:S01]  /*5f540*/  @P1 LDL.U8 R4, [R64+UR4+0x86] ;  /* 0x0000860440041983 */ /* 0x002ea20008100000 */
[----:B------:R-:W-:-:S03]  /*5f550*/  LOP3.LUT P0, RZ, R66, 0x4, RZ, 0xc0, !PT ;  /* 0x0000000442ff7812 */ /* 0x000fc6000780c0ff */
[----:B--2---:R1:W-:Y:S04]  /*5f560*/  @P1 STL.U8 [R10+0x2006], R4 ;  /* 0x002006040a001387 */ /* 0x0043e80000100000 */
[----:B------:R-:W2:Y:S01]  /*5f570*/  @P1 LDL.U8 R5, [R64+UR4+0x87] ;  /* 0x0000870440051983 */ /* 0x000ea20008100000 */
[----:B------:R-:W-:-:S03]  /*5f580*/  @UP0 UIADD3 UR4, UPT, UPT, UR4, 0x8, URZ ;  /* 0x0000000804040890 */ /* 0x000fc6000fffe0ff */
[----:B--2---:R2:W-:Y:S06]  /*5f590*/  @P1 STL.U8 [R10+0x2007], R5 ;  /* 0x002007050a001387 */ /* 0x0045ec0000100000 */
[----:B---3--:R-:W3:Y:S01]  /*5f5a0*/  @P0 LDL.U8 R6, [R64+UR4+0x80] ;  /* 0x0000800440060983 */ /* 0x008ee20008100000 */
[----:B------:R-:W-:-:S05]  /*5f5b0*/  @P0 VIADD R11, R1, UR4 ;  /* 0x00000004010b0c36 */ /* 0x000fca0008000000 */
[----:B---3--:R2:W-:Y:S04]  /*5f5c0*/  @P0 STL.U8 [R11+0x2000], R6 ;  /* 0x002000060b000387 */ /* 0x0085e80000100000 */
[----:B----4-:R-:W3:Y:S04]  /*5f5d0*/  @P0 LDL.U8 R7, [R64+UR4+0x81] ;  /* 0x0000810440070983 */ /* 0x010ee80008100000 */
[----:B---3--:R2:W-:Y:S04]  /*5f5e0*/  @P0 STL.U8 [R11+0x2001], R7 ;  /* 0x002001070b000387 */ /* 0x0085e80000100000 */
[----:B-----5:R-:W3:Y:S04]  /*5f5f0*/  @P0 LDL.U8 R8, [R64+UR4+0x82] ;  /* 0x0000820440080983 */ /* 0x020ee80008100000 */
[----:B---3--:R2:W-:Y:S04]  /*5f600*/  @P0 STL.U8 [R11+0x2002], R8 ;  /* 0x002002080b000387 */ /* 0x0085e80000100000 */
[----:B-1----:R-:W3:Y:S04]  /*5f610*/  @P0 LDL.U8 R4, [R64+UR4+0x83] ;  /* 0x0000830440040983 */ /* 0x002ee80008100000 */
[----:B---3--:R2:W-:Y:S02]  /*5f620*/  @P0 STL.U8 [R11+0x2003], R4 ;  /* 0x002003040b000387 */ /* 0x0085e40000100000 */
.L_x_308:
[----:B------:R-:W3:Y:S04]  /*5f630*/  LDL.128 R32, [R1+0x2000] ;  /* 0x0020000001207983 */ /* 0x000ee80000100c00 */
[----:B------:R-:W4:Y:S04]  /*5f640*/  LDL.128 R28, [R1+0x2010] ;  /* 0x00201000011c7983 */ /* 0x000f280000100c00 */
[----:B-12---:R-:W2:Y:S04]  /*5f650*/  LDL.128 R4, [R1+0x2020] ;  /* 0x0020200001047983 */ /* 0x006ea80000100c00 */
[----:B------:R-:W5:Y:S04]  /*5f660*/  LDL.128 R8, [R1+0x2030] ;  /* 0x0020300001087983 */ /* 0x000f680000100c00 */
[----:B------:R-:W5:Y:S04]  /*5f670*/  LDL.128 R12, [R1+0x2040] ;  /* 0x00204000010c7983 */ /* 0x000f680000100c00 */
[----:B------:R-:W5:Y:S04]  /*5f680*/  LDL.128 R16, [R1+0x2050] ;  /* 0x0020500001107983 */ /* 0x000f680000100c00 */
[----:B------:R-:W5:Y:S04]  /*5f690*/  LDL.128 R20, [R1+0x2060] ;  /* 0x0020600001147983 */ /* 0x000f680000100c00 */
[----:B------:R-:W5:Y:S01]  /*5f6a0*/  LDL.128 R24, [R1+0x2070] ;  /* 0x0020700001187983 */ /* 0x000f620000100c00 */
[----:B------:R-:W-:Y:S01]  /*5f6b0*/  IMAD.MOV.U32 R69, RZ, RZ, R52 ;  /* 0x000000ffff457224 */ /* 0x000fe200078e0034 */
[----:B------:R-:W-:Y:S01]  /*5f6c0*/  UMOV UR12, 0x47 ;  /* 0x00000047000c7882 */ /* 0x000fe20000000000 */
[----:B------:R-:W-:Y:S01]  /*5f6d0*/  IMAD.MOV.U32 R68, RZ, RZ, R39 ;  /* 0x000000ffff447224 */ /* 0x000fe200078e0027 */
[----:B------:R-:W-:Y:S01]  /*5f6e0*/  UMOV UR4, URZ ;  /* 0x000000ff00047c82 */ /* 0x000fe20008000000 */
[----:B------:R-:W-:-:S02]  /*5f6f0*/  IMAD.MOV.U32 R73, RZ, RZ, R46 ;  /* 0x000000ffff497224 */ /* 0x000fc400078e002e */
[----:B------:R-:W-:Y:S01]  /*5f700*/  IMAD.MOV.U32 R75, RZ, RZ, R48 ;  /* 0x000000ffff4b7224 */ /* 0x000fe200078e0030 */
[C---:B---3--:R-:W-:Y:S02]  /*5f710*/  PRMT R56, R34.reuse, 0x7771, RZ ;  /* 0x0000777122387816 */ /* 0x048fe400000000ff */
[C---:B------:R-:W-:Y:S02]  /*5f720*/  PRMT R57, R34.reuse, 0x7772, RZ ;  /* 0x0000777222397816 */ /* 0x040fe400000000ff */
[----:B------:R-:W-:Y:S01]  /*5f730*/  PRMT R58, R34, 0x7773, RZ ;  /* 0x00007773223a7816 */ /* 0x000fe200000000ff */
[----:B------:R-:W-:Y:S01]  /*5f740*/  IMAD.WIDE.U32 R64, R56, 0x100, RZ ;  /* 0x0000010038407825 */ /* 0x000fe200078e00ff */
[----:B------:R-:W-:Y:S02]  /*5f750*/  PRMT R61, R33, 0x7771, RZ ;  /* 0x00007771213d7816 */ /* 0x000fe400000000ff */
[----:B------:R-:W-:Y:S01]  /*5f760*/  PRMT R60, R34, 0x7770, RZ ;  /* 0x00007770223c7816 */ /* 0x000fe200000000ff */
[----:B------:R-:W-:Y:S01]  /*5f770*/  IMAD.WIDE.U32 R56, R57, 0x10000, RZ ;  /* 0x0001000039387825 */ /* 0x000fe200078e00ff */
[----:B------:R-:W-:-:S03]  /*5f780*/  PRMT R34, R35, 0x7770, RZ ;  /* 0x0000777023227816 */ /* 0x000fc600000000ff */
[----:B------:R-:W-:-:S04]  /*5f790*/  IMAD.WIDE.U32 R58, R58, 0x1000000, RZ ;  /* 0x010000003a3a7825 */ /* 0x000fc800078e00ff */
[----:B------:R-:W-:Y:S01]  /*5f7a0*/  IMAD.SHL.U32 R61, R61, 0x100, RZ ;  /* 0x000001003d3d7824 */ /* 0x000fe200078e00ff */
[----:B------:R-:W-:Y:S02]  /*5f7b0*/  LOP3.LUT R57, R59, R57, R65, 0xfe, !PT ;  /* 0x000000393b397212 */ /* 0x000fe400078efe41 */
[----:B------:R-:W-:Y:S02]  /*5f7c0*/  PRMT R59, R35, 0x7771, RZ ;  /* 0x00007771233b7816 */ /* 0x000fe400000000ff */
[----:B------:R-:W-:Y:S02]  /*5f7d0*/  LOP3.LUT R65, R64, 0xff, R60, 0xf8, !PT ;  /* 0x000000ff40417812 */ /* 0x000fe400078ef83c */
[----:B------:R-:W-:Y:S01]  /*5f7e0*/  LOP3.LUT R64, R57, 0xff, R34, 0xf8, !PT ;  /* 0x000000ff39407812 */ /* 0x000fe200078ef822 */
[----:B------:R-:W-:Y:S01]  /*5f7f0*/  IMAD.SHL.U32 R59, R59, 0x100, RZ ;  /* 0x000001003b3b7824 */ /* 0x000fe200078e00ff */
[----:B------:R-:W-:Y:S02]  /*5f800*/  PRMT R34, R35, 0x7772, RZ ;  /* 0x0000777223227816 */ /* 0x000fe400000000ff */
[----:B------:R-:W-:-:S02]  /*5f810*/  PRMT R60, R33, 0x7770, RZ ;  /* 0x00007770213c7816 */ /* 0x000fc400000000ff */
[----:B------:R-:W-:Y:S01]  /*5f820*/  LOP3.LUT R61, R61, 0xff00, RZ, 0xc0, !PT ;  /* 0x0000ff003d3d7812 */ /* 0x000fe200078ec0ff */
[----:B------:R-:W-:Y:S01]  /*5f830*/  IMAD.U32 R34, R34, 0x10000, RZ ;  /* 0x0001000022227824 */ /* 0x000fe200078e00ff */
[----:B------:R-:W-:Y:S02]  /*5f840*/  PRMT R57, R33, 0x7772, RZ ;  /* 0x0000777221397816 */ /* 0x000fe400000000ff */
[----:B------:R-:W-:Y:S02]  /*5f850*/  LOP3.LUT R60, R61, 0xff, R60, 0xf8, !PT ;  /* 0x000000ff3d3c7812 */ /* 0x000fe400078ef83c */
[----:B------:R-:W-:Y:S01]  /*5f860*/  LOP3.LUT R61, R64, 0xff00, R59, 0xf8, !PT ;  /* 0x0000ff00403d7812 */ /* 0x000fe200078ef83b */
[----:B------:R-:W-:Y:S01]  /*5f870*/  IMAD.U32 R57, R57, 0x10000, RZ ;  /* 0x0001000039397824 */ /* 0x000fe200078e00ff */
[----:B------:R-:W-:Y:S02]  /*5f880*/  IADD3 R59, P0, PT, R63, R66, RZ ;  /* 0x000000423f3b7210 */ /* 0x000fe40007f1e0ff */
[----:B------:R-:W-:-:S02]  /*5f890*/  LOP3.LUT R65, R58, R56, R65, 0xfe, !PT ;  /* 0x000000383a417212 */ /* 0x000fc400078efe41 */
[----:B------:R-:W-:Y:S02]  /*5f8a0*/  LOP3.LUT R63, R61, 0xff0000, R34, 0xf8, !PT ;  /* 0x00ff00003d3f7812 */ /* 0x000fe400078ef822 */
[C---:B----4-:R-:W-:Y:S02]  /*5f8b0*/  PRMT R34, R30.reuse, 0x7771, RZ ;  /* 0x000077711e227816 */ /* 0x050fe400000000ff */
[C---:B------:R-:W-:Y:S02]  /*5f8c0*/  PRMT R56, R30.reuse, 0x7772, RZ ;  /* 0x000077721e387816 */ /* 0x040fe400000000ff */
[----:B------:R-:W-:Y:S02]  /*5f8d0*/  PRMT R66, R30, 0x7773, RZ ;  /* 0x000077731e427816 */ /* 0x000fe400000000ff */
[----:B------:R-:W-:Y:S02]  /*5f8e0*/  PRMT R33, R33, 0x7773, RZ ;  /* 0x0000777321217816 */ /* 0x000fe400000000ff */
[----:B------:R-:W-:Y:S01]  /*5f8f0*/  LOP3.LUT R64, R60, 0xff0000, R57, 0xf8, !PT ;  /* 0x00ff00003c407812 */ /* 0x000fe200078ef839 */
[----:B------:R-:W-:Y:S01]  /*5f900*/  IMAD.WIDE.U32 R56, R56, 0x10000, RZ ;  /* 0x0001000038387825 */ /* 0x000fe200078e00ff */
[----:B------:R-:W-:-:S02]  /*5f910*/  PRMT R58, R35, 0x7773, RZ ;  /* 0x00007773233a7816 */ /* 0x000fc400000000ff */
[----:B------:R-:W-:Y:S01]  /*5f920*/  PRMT R60, R31, 0x7770, RZ ;  /* 0x000077701f3c7816 */ /* 0x000fe200000000ff */
[----:B------:R-:W-:Y:S01]  /*5f930*/  IMAD.WIDE.U32 R34, R34, 0x100, RZ ;  /* 0x0000010022227825 */ /* 0x000fe200078e00ff */
[----:B------:R-:W-:-:S03]  /*5f940*/  IADD3.X R62, PT, PT, R62, UR18, RZ, P0, !PT ;  /* 0x000000123e3e7c10 */ /* 0x000fc600087fe4ff */
[----:B------:R-:W-:-:S04]  /*5f950*/  IMAD.WIDE.U32 R66, R66, 0x1000000, RZ ;  /* 0x0100000042427825 */ /* 0x000fc800078e00ff */
[----:B------:R-:W-:Y:S01]  /*5f960*/  IMAD.SHL.U32 R61, R33, 0x1000000, RZ ;  /* 0x01000000213d7824 */ /* 0x000fe200078e00ff */
[----:B------:R-:W-:Y:S01]  /*5f970*/  PRMT R33, R29, 0x7771, RZ ;  /* 0x000077711d217816 */ /* 0x000fe200000000ff */
[----:B------:R-:W-:Y:S01]  /*5f980*/  IMAD.SHL.U32 R58, R58, 0x1000000, RZ ;  /* 0x010000003a3a7824 */ /* 0x000fe200078e00ff */
[----:B------:R-:W-:Y:S02]  /*5f990*/  LOP3.LUT R57, R67, R57, R35, 0xfe, !PT ;  /* 0x0000003943397212 */ /* 0x000fe400078efe23 */
[----:B------:R-:W-:Y:S01]  /*5f9a0*/  LOP3.LUT R67, R61, R64, RZ, 0xfc, !PT ;  /* 0x000000403d437212 */ /* 0x000fe200078efcff */
[----:B------:R-:W-:Y:S01]  /*5f9b0*/  IMAD.SHL.U32 R35, R33, 0x100, RZ ;  /* 0x0000010021237824 */ /* 0x000fe200078e00ff */
[----:B------:R-:W-:Y:S02]  /*5f9c0*/  LOP3.LUT R64, R58, R63, RZ, 0xfc, !PT ;  /* 0x0000003f3a407212 */ /* 0x000fe400078efcff */
[----:B------:R-:W-:Y:S02]  /*5f9d0*/  LOP3.LUT R61, R57, 0xff, R60, 0xf8, !PT ;  /* 0x000000ff393d7812 */ /* 0x000fe400078ef83c */
[----:B------:R-:W-:-:S02]  /*5f9e0*/  LOP3.LUT R58, R35, 0xff00, RZ, 0xc0, !PT ;  /* 0x0000ff00233a7812 */ /* 0x000fc400078ec0ff */
[C---:B------:R-:W-:Y:S02]  /*5f9f0*/  PRMT R57, R29.reuse, 0x7770, RZ ;  /* 0x000077701d397816 */ /* 0x040fe400000000ff */
[----:B------:R-:W-:Y:S02]  /*5fa00*/  PRMT R35, R29, 0x7772, RZ ;  /* 0x000077721d237816 */ /* 0x000fe400000000ff */
[----:B------:R-:W-:Y:S02]  /*5fa10*/  PRMT R33, R31, 0x7771, RZ ;  /* 0x000077711f217816 */ /* 0x000fe400000000ff */
[----:B------:R-:W-:Y:S01]  /*5fa20*/  LOP3.LUT R63, R58, 0xff, R57, 0xf8, !PT ;  /* 0x000000ff3a3f7812 */ /* 0x000fe200078ef839 */
[----:B------:R-:W-:Y:S01]  /*5fa30*/  IMAD.U32 R58, R35, 0x10000, RZ ;  /* 0x00010000233a7824 */ /* 0x000fe200078e00ff */
[----:B------:R-:W-:Y:S01]  /*5fa40*/  PRMT R35, R31, 0x7772, RZ ;  /* 0x000077721f237816 */ /* 0x000fe200000000ff */
[----:B------:R-:W-:Y:S01]  /*5fa50*/  IMAD.SHL.U32 R60, R33, 0x100, RZ ;  /* 0x00000100213c7824 */ /* 0x000fe200078e00ff */
[----:B------:R-:W-:Y:S01]  /*5fa60*/  PRMT R31, R31, 0x7773, RZ ;  /* 0x000077731f1f7816 */ /* 0x000fe200000000ff */
[----:B------:R-:W-:Y:S01]  /*5fa70*/  IMAD.MOV.U32 R33, RZ, RZ, R67 ;  /* 0x000000ffff217224 */ /* 0x000fe200078e0043 */
[----:B------:R-:W-:Y:S01]  /*5fa80*/  PRMT R57, R29, 0x7773, RZ ;  /* 0x000077731d397816 */ /* 0x000fe200000000ff */
[----:B------:R-:W-:Y:S01]  /*5fa90*/  IMAD.U32 R35, R35, 0x10000, RZ ;  /* 0x0001000023237824 */ /* 0x000fe200078e00ff */
[----:B------:R-:W-:Y:S01]  /*5faa0*/  LOP3.LUT R60, R61, 0xff00, R60, 0xf8, !PT ;  /* 0x0000ff003d3c7812 */ /* 0x000fe200078ef83c */
[----:B------:R-:W-:Y:S01]  /*5fab0*/  IMAD.SHL.U32 R31, R31, 0x1000000, RZ ;  /* 0x010000001f1f7824 */ /* 0x000fe200078e00ff */
[----:B------:R-:W-:Y:S01]  /*5fac0*/  PRMT R29, R30, 0x7770, RZ ;  /* 0x000077701e1d7816 */ /* 0x000fe200000000ff */
[----:B------:R-:W-:Y:S01]  /*5fad0*/  IMAD.SHL.U32 R57, R57, 0x1000000, RZ ;  /* 0x0100000039397824 */ /* 0x000fe200078e00ff */
[----:B------:R-:W-:Y:S01]  /*5fae0*/  LOP3.LUT R30, R60, 0xff0000, R35, 0xf8, !PT ;  /* 0x00ff00003c1e7812 */ /* 0x000fe200078ef823 */
[----:B------:R-:W-:Y:S01]  /*5faf0*/  IMAD.MOV.U32 R35, RZ, RZ, R64 ;  /* 0x000000ffff237224 */ /* 0x000fe200078e0040 */
[----:B------:R-:W-:Y:S01]  /*5fb00*/  LOP3.LUT R58, R63, 0xff0000, R58, 0xf8, !PT ;  /* 0x00ff00003f3a7812 */ /* 0x000fe200078ef83a */
[----:B------:R-:W-:Y:S01]  /*5fb10*/  IMAD.MOV.U32 R67, RZ, RZ, R49 ;  /* 0x000000ffff437224 */ /* 0x000fe200078e0031 */
[----:B------:R-:W-:Y:S01]  /*5fb20*/  LOP3.LUT R29, R34, 0xff, R29, 0xf8, !PT ;  /* 0x000000ff221d7812 */ /* 0x000fe200078ef81d */
[----:B------:R-:W-:Y:S01]  /*5fb30*/  IMAD.MOV.U32 R34, RZ, RZ, R65 ;  /* 0x000000ffff227224 */ /* 0x000fe200078e0041 */
[----:B------:R-:W-:-:S02]  /*5fb40*/  LOP3.LUT R63, R31, R30, RZ, 0xfc, !PT ;  /* 0x0000001e1f3f7212 */ /* 0x000fc400078efcff */
[----:B------:R-:W-:Y:S02]  /*5fb50*/  LOP3.LUT R57, R57, R58, RZ, 0xfc, !PT ;  /* 0x0000003a39397212 */ /* 0x000fe400078efcff */
[----:B------:R-:W-:Y:S01]  /*5fb60*/  LOP3.LUT R66, R66, R56, R29, 0xfe, !PT ;  /* 0x0000003842427212 */ /* 0x000fe200078efe1d */
[----:B------:R1:W-:Y:S01]  /*5fb70*/  STL.128 [R1+0x3450], R32 ;  /* 0x0034502001007387 */ /* 0x0003e20000100c00 */
[C---:B--2---:R-:W-:Y:S01]  /*5fb80*/  PRMT R30, R6.reuse, 0x7771, RZ ;  /* 0x00007771061e7816 */ /* 0x044fe200000000ff */
[----:B------:R-:W-:Y:S01]  /*5fb90*/  IMAD.MOV.U32 R29, RZ, RZ, R57 ;  /* 0x000000ffff1d7224 */ /* 0x000fe200078e0039 */
[C---:B------:R-:W-:Y:S02]  /*5fba0*/  PRMT R56, R6.reuse, 0x7772, RZ ;  /* 0x0000777206387816 */ /* 0x040fe400000000ff */
[----:B------:R-:W-:Y:S01]  /*5fbb0*/  PRMT R31, R6, 0x7773, RZ ;  /* 0x00007773061f7816 */ /* 0x000fe200000000ff */
[----:B------:R-:W-:Y:S01]  /*5fbc0*/  IMAD.WIDE.U32 R60, R30, 0x100, RZ ;  /* 0x000001001e3c7825 */ /* 0x000fe200078e00ff */
[----:B------:R-:W-:-:S02]  /*5fbd0*/  PRMT R6, R6, 0x7770, RZ ;  /* 0x0000777006067816 */ /* 0x000fc400000000ff */
[----:B------:R-:W-:Y:S01]  /*5fbe0*/  PRMT R58, R5, 0x7771, RZ ;  /* 0x00007771053a7816 */ /* 0x000fe200000000ff */
[----:B------:R-:W-:-:S04]  /*5fbf0*/  IMAD.WIDE.U32 R56, R56, 0x10000, RZ ;  /* 0x0001000038387825 */ /* 0x000fc800078e00ff */
[----:B------:R-:W-:Y:S01]  /*5fc00*/  IMAD.WIDE.U32 R64, R31, 0x1000000, RZ ;  /* 0x010000001f407825 */ /* 0x000fe200078e00ff */
[----:B-1----:R-:W-:-:S03]  /*5fc10*/  LOP3.LUT R35, R60, 0xff, R6, 0xf8, !PT ;  /* 0x000000ff3c237812 */ /* 0x002fc600078ef806 */
[----:B------:R-:W-:Y:S01]  /*5fc20*/  IMAD.MOV.U32 R30, RZ, RZ, R66 ;  /* 0x000000ffff1e7224 */ /* 0x000fe200078e0042 */
[----:B------:R-:W-:Y:S01]  /*5fc30*/  LOP3.LUT R61, R65, R57, R61, 0xfe, !PT ;  /* 0x00000039413d7212 */ /* 0x000fe200078efe3d */
[----:B------:R-:W-:Y:S01]  /*5fc40*/  IMAD.MOV.U32 R31, RZ, RZ, R63 ;  /* 0x000000ffff1f7224 */ /* 0x000fe200078e003f */
[C---:B------:R-:W-:Y:S01]  /*5fc50*/  PRMT R32, R7.reuse, 0x7770, RZ ;  /* 0x0000777007207816 */ /* 0x040fe200000000ff */
[----:B------:R-:W-:Y:S01]  /*5fc60*/  IMAD.SHL.U32 R58, R58, 0x100, RZ ;  /* 0x000001003a3a7824 */ /* 0x000fe200078e00ff */
[----:B------:R-:W-:Y:S01]  /*5fc70*/  PRMT R6, R7, 0x7771, RZ ;  /* 0x0000777107067816 */ /* 0x000fe200000000ff */
[----:B------:R-:W-:Y:S01]  /*5fc80*/  IMAD.MOV.U32 R66, RZ, RZ, R36 ;  /* 0x000000ffff427224 */ /* 0x000fe200078e0024 */
[----:B------:R1:W-:Y:S01]  /*5fc90*/  STL.128 [R1+0x3460], R28 ;  /* 0x0034601c01007387 */ /* 0x0003e20000100c00 */
[----:B------:R-:W-:Y:S02]  /*5fca0*/  LOP3.LUT R34, R61, 0xff, R32, 0xf8, !PT ;  /* 0x000000ff3d227812 */ /* 0x000fe400078ef820 */
[----:B------:R-:W-:-:S02]  /*5fcb0*/  PRMT R32, R5, 0x7772, RZ ;  /* 0x0000777205207816 */ /* 0x000fc400000000ff */
[C---:B------:R-:W-:Y:S02]  /*5fcc0*/  PRMT R33, R5.reuse, 0x7770, RZ ;  /* 0x0000777005217816 */ /* 0x040fe400000000ff */
[----:B------:R-:W-:Y:S01]  /*5fcd0*/  LOP3.LUT R58, R58, 0xff00, RZ, 0xc0, !PT ;  /* 0x0000ff003a3a7812 */ /* 0x000fe200078ec0ff */
[----:B------:R-:W-:Y:S01]  /*5fce0*/  IMAD.U32 R32, R32, 0x10000, RZ ;  /* 0x0001000020207824 */ /* 0x000fe200078e00ff */
[----:B------:R-:W-:Y:S02]  /*5fcf0*/  LOP3.LUT R56, R64, R56, R35, 0xfe, !PT ;  /* 0x0000003840387212 */ /* 0x000fe400078efe23 */
[----:B------:R-:W-:Y:S02]  /*5fd00*/  LOP3.LUT R33, R58, 0xff, R33, 0xf8, !PT ;  /* 0x000000ff3a217812 */ /* 0x000fe400078ef821 */
[----:B------:R-:W-:Y:S01]  /*5fd10*/  PRMT R5, R5, 0x7773, RZ ;  /* 0x0000777305057816 */ /* 0x000fe200000000ff */
[----:B-1----:R-:W-:Y:S01]  /*5fd20*/  IMAD.SHL.U32 R29, R6, 0x100, RZ ;  /* 0x00000100061d7824 */ /* 0x002fe200078e00ff */
[----:B------:R-:W-:-:S03]  /*5fd30*/  PRMT R6, R7, 0x7772, RZ ;  /* 0x0000777207067816 */ /* 0x000fc600000000ff */
[----:B------:R-:W-:Y:S01]  /*5fd40*/  IMAD.SHL.U32 R5, R5, 0x1000000, RZ ;  /* 0x0100000005057824 */ /* 0x000fe200078e00ff */
[----:B------:R-:W-:Y:S02]  /*5fd50*/  PRMT R7, R7, 0x7773, RZ ;  /* 0x0000777307077816 */ /* 0x000fe400000000ff */
[----:B------:R-:W-:Y:S01]  /*5fd60*/  LOP3.LUT R29, R34, 0xff00, R29, 0xf8, !PT ;  /* 0x0000ff00221d7812 */ /* 0x000fe200078ef81d */
[----:B------:R-:W-:Y:S01]  /*5fd70*/  IMAD.U32 R6, R6, 0x10000, RZ ;  /* 0x0001000006067824 */ /* 0x000fe200078e00ff */
[----:B------:R-:W-:Y:S01]  /*5fd80*/  LOP3.LUT R34, R33, 0xff0000, R32, 0xf8, !PT ;  /* 0x00ff000021227812 */ /* 0x000fe200078ef820 */
[----:B------:R-:W-:Y:S01]  /*5fd90*/  IMAD.SHL.U32 R7, R7, 0x1000000, RZ ;  /* 0x0100000007077824 */ /* 0x000fe200078e00ff */
[C---:B-----5:R-:W-:Y:S02]  /*5fda0*/  PRMT R28, R10.reuse, 0x7772, RZ ;  /* 0x000077720a1c7816 */ /* 0x060fe400000000ff */
[----:B------:R-:W-:Y:S02]  /*5fdb0*/  LOP3.LUT R32, R29, 0xff0000, R6, 0xf8, !PT ;  /* 0x00ff00001d207812 */ /* 0x000fe400078ef806 */
[----:B------:R-:W-:Y:S01]  /*5fdc0*/  PRMT R6, R10, 0x7771, RZ ;  /* 0x000077710a067816 */ /* 0x000fe200000000ff */
[----:B------:R-:W-:Y:S01]  /*5fdd0*/  IMAD.WIDE.U32 R28, R28, 0x10000, RZ ;  /* 0x000100001c1c7825 */ /* 0x000fe200078e00ff */
[----:B------:R-:W-:-:S02]  /*5fde0*/  PRMT R30, R10, 0x7773, RZ ;  /* 0x000077730a1e7816 */ /* 0x000fc400000000ff */
[----:B------:R-:W-:Y:S01]  /*5fdf0*/  LOP3.LUT R35, R7, R32, RZ, 0xfc, !PT ;  /* 0x0000002007237212 */ /* 0x000fe200078efcff */
[----:B------:R-:W-:Y:S01]  /*5fe00*/  IMAD.WIDE.U32 R6, R6, 0x100, RZ ;  /* 0x0000010006067825 */ /* 0x000fe200078e00ff */
[----:B------:R-:W-:Y:S02]  /*5fe10*/  PRMT R33, R10, 0x7770, RZ ;  /* 0x000077700a217816 */ /* 0x000fe400000000ff */
[----:B------:R-:W-:Y:S01]  /*5fe20*/  PRMT R32, R9, 0x7771, RZ ;  /* 0x0000777109207816 */ /* 0x000fe200000000ff */
[----:B------:R-:W-:Y:S01]  /*5fe30*/  IMAD.WIDE.U32 R30, R30, 0x1000000, RZ ;  /* 0x010000001e1e7825 */ /* 0x000fe200078e00ff */
[----:B------:R-:W-:Y:S02]  /*5fe40*/  LOP3.LUT R33, R6, 0xff, R33, 0xf8, !PT ;  /* 0x000000ff06217812 */ /* 0x000fe400078ef821 */
[C---:B------:R-:W-:Y:S01]  /*5fe50*/  PRMT R6, R11.reuse, 0x7771, RZ ;  /* 0x000077710b067816 */ /* 0x040fe200000000ff */
[----:B------:R-:W-:Y:S01]  /*5fe60*/  IMAD.SHL.U32 R32, R32, 0x100, RZ ;  /* 0x0000010020207824 */ /* 0x000fe200078e00ff */
[----:B------:R-:W-:-:S02]  /*5fe70*/  PRMT R10, R11, 0x7770, RZ ;  /* 0x000077700b0a7816 */ /* 0x000fc400000000ff */
[----:B------:R-:W-:Y:S01]  /*5fe80*/  LOP3.LUT R7, R31, R29, R7, 0xfe, !PT ;  /* 0x0000001d1f077212 */ /* 0x000fe200078efe07 */
[----:B------:R-:W-:Y:S01]  /*5fe90*/  IMAD.SHL.U32 R29, R6, 0x100, RZ ;  /* 0x00000100061d7824 */ /* 0x000fe200078e00ff */
[----:B------:R-:W-:Y:S02]  /*5fea0*/  LOP3.LUT R5, R5, R34, RZ, 0xfc, !PT ;  /* 0x0000002205057212 */ /* 0x000fe400078efcff */
[----:B------:R-:W-:Y:S02]  /*5feb0*/  LOP3.LUT R34, R7, 0xff, R10, 0xf8, !PT ;  /* 0x000000ff07227812 */ /* 0x000fe400078ef80a */
[C---:B------:R-:W-:Y:S02]  /*5fec0*/  PRMT R7, R9.reuse, 0x7772, RZ ;  /* 0x0000777209077816 */ /* 0x040fe400000000ff */
[----:B------:R-:W-:Y:S02]  /*5fed0*/  PRMT R10, R9, 0x7770, RZ ;  /* 0x00007770090a7816 */ /* 0x000fe400000000ff */
[----:B------:R-:W-:-:S02]  /*5fee0*/  LOP3.LUT R31, R32, 0xff00, RZ, 0xc0, !PT ;  /* 0x0000ff00201f7812 */ /* 0x000fc400078ec0ff */
        /* <DEDUP_REMOVED lines=11> */
[----:B------:R-:W-:Y:S01]  /*5ffa0*/  PRMT R31, R14, 0x7773, RZ ;  /* 0x000077730e1f7816 */ /* 0x000fe200000000ff */
[----:B------:R1:W-:Y:S01]  /*5ffb0*/  STL.128 [R1+0x3470], R4 ;  /* 0x0034700401007387 */ /* 0x0003e20000100c00 */
[----:B------:R-:W-:Y:S01]  /*5ffc0*/  LOP3.LUT R32, R29, 0xff0000, R32, 0xf8, !PT ;  /* 0x00ff00001d207812 */ /* 0x000fe200078ef820 */
[----:B------:R-:W-:Y:S01]  /*5ffd0*/  IMAD.WIDE.U32 R28, R28, 0x10000, RZ ;  /* 0x000100001c1c7825 */ /* 0x000fe200078e00ff */
[----:B------:R-:W-:Y:S02]  /*5ffe0*/  PRMT R30, R11, 0x7773, RZ ;  /* 0x000077730b1e7816 */ /* 0x000fe400000000ff */
[----:B------:R-:W-:Y:S01]  /*5fff0*/  PRMT R9, R9, 0x7773, RZ ;  /* 0x0000777309097816 */ /* 0x000fe200000000ff */
[----:B------:R-:W-:-:S04]  /*60000*/  IMAD.WIDE.U32 R10, R10, 0x100, RZ ;  /* 0x000001000a0a7825 */ /* 0x000fc800078e00ff */
[----:B------:R-:W-:Y:S02]  /*60010*/  IMAD.SHL.U32 R9, R9, 0x1000000, RZ ;  /* 0x0100000009097824 */ /* 0x000fe400078e00ff */
[----:B-1----:R-:W-:Y:S01]  /*60020*/  IMAD.WIDE.U32 R4, R31, 0x1000000, RZ ;  /* 0x010000001f047825 */ /* 0x002fe200078e00ff */
[----:B------:R-:W-:Y:S02]  /*60030*/  PRMT R6, R15, 0x7770, RZ ;  /* 0x000077700f067816 */ /* 0x000fe400000000ff */
[----:B------:R-:W-:Y:S01]  /*60040*/  PRMT R7, R13, 0x7771, RZ ;  /* 0x000077710d077816 */ /* 0x000fe200000000ff */
[----:B------:R-:W-:Y:S01]  /*60050*/  IMAD.SHL.U32 R31, R30, 0x1000000, RZ ;  /* 0x010000001e1f7824 */ /* 0x000fe200078e00ff */
[----:B------:R-:W-:Y:S02]  /*60060*/  LOP3.LUT R5, R5, R29, R11, 0xfe, !PT ;  /* 0x0000001d05057212 */ /* 0x000fe400078efe0b */
[----:B------:R-:W-:Y:S01]  /*60070*/  LOP3.LUT R29, R9, R34, RZ, 0xfc, !PT ;  /* 0x00000022091d7212 */ /* 0x000fe200078efcff */
[----:B------:R-:W-:Y:S01]  /*60080*/  IMAD.SHL.U32 R9, R7, 0x100, RZ ;  /* 0x0000010007097824 */ /* 0x000fe200078e00ff */
[----:B------:R-:W-:-:S02]  /*60090*/  LOP3.LUT R30, R5, 0xff, R6, 0xf8, !PT ;  /* 0x000000ff051e7812 */ /* 0x000fc400078ef806 */
[----:B------:R-:W-:Y:S02]  /*600a0*/  PRMT R5, R15, 0x7771, RZ ;  /* 0x000077710f057816 */ /* 0x000fe400000000ff */
[----:B------:R-:W-:Y:S02]  /*600b0*/  PRMT R6, R13, 0x7772, RZ ;  /* 0x000077720d067816 */ /* 0x000fe400000000ff */
[----:B------:R-:W-:Y:S01]  /*600c0*/  LOP3.LUT R11, R31, R32, RZ, 0xfc, !PT ;  /* 0x000000201f0b7212 */ /* 0x000fe200078efcff */
[----:B------:R-:W-:Y:S01]  /*600d0*/  IMAD.SHL.U32 R5, R5, 0x100, RZ ;  /* 0x0000010005057824 */ /* 0x000fe200078e00ff */
[----:B------:R-:W-:Y:S01]  /*600e0*/  PRMT R7, R13, 0x7770, RZ ;  /* 0x000077700d077816 */ /* 0x000fe200000000ff */
[----:B------:R-:W-:Y:S01]  /*600f0*/  IMAD.U32 R6, R6, 0x10000, RZ ;  /* 0x0001000006067824 */ /* 0x000fe200078e00ff */
[----:B------:R-:W-:Y:S01]  /*60100*/  LOP3.LUT R32, R9, 0xff00, RZ, 0xc0, !PT ;  /* 0x0000ff0009207812 */ /* 0x000fe200078ec0ff */
[----:B------:R-:W-:Y:S01]  /*60110*/  IMAD.MOV.U32 R9, RZ, RZ, R29 ;  /* 0x000000ffff097224 */ /* 0x000fe200078e001d */
[----:B------:R-:W-:-:S02]  /*60120*/  LOP3.LUT R30, R30, 0xff00, R5, 0xf8, !PT ;  /* 0x0000ff001e1e7812 */ /* 0x000fc400078ef805 */
[C---:B------:R-:W-:Y:S02]  /*60130*/  PRMT R5, R15.reuse, 0x7772, RZ ;  /* 0x000077720f057816 */ /* 0x040fe400000000ff */
[----:B------:R-:W-:Y:S02]  /*60140*/  LOP3.LUT R7, R32, 0xff, R7, 0xf8, !PT ;  /* 0x000000ff20077812 */ /* 0x000fe400078ef807 */
[----:B------:R-:W-:Y:S01]  /*60150*/  PRMT R15, R15, 0x7773, RZ ;  /* 0x000077730f0f7816 */ /* 0x000fe200000000ff */
[----:B------:R-:W-:Y:S01]  /*60160*/  IMAD.U32 R5, R5, 0x10000, RZ ;  /* 0x0001000005057824 */ /* 0x000fe200078e00ff */
[----:B------:R-:W-:Y:S02]  /*60170*/  LOP3.LUT R6, R7, 0xff0000, R6, 0xf8, !PT ;  /* 0x00ff000007067812 */ /* 0x000fe400078ef806 */
[----:B------:R-:W-:Y:S01]  /*60180*/  PRMT R7, R14, 0x7770, RZ ;  /* 0x000077700e077816 */ /* 0x000fe200000000ff */
[----:B------:R-:W-:Y:S01]  /*60190*/  IMAD.SHL.U32 R15, R15, 0x1000000, RZ ;  /* 0x010000000f0f7824 */ /* 0x000fe200078e00ff */
[----:B------:R-:W-:-:S02]  /*601a0*/  PRMT R13, R13, 0x7773, RZ ;  /* 0x000077730d0d7816 */ /* 0x000fc400000000ff */
[----:B------:R-:W-:Y:S02]  /*601b0*/  LOP3.LUT R30, R30, 0xff0000, R5, 0xf8, !PT ;  /* 0x00ff00001e1e7812 */ /* 0x000fe400078ef805 */
[----:B------:R-:W-:Y:S01]  /*601c0*/  LOP3.LUT R7, R10, 0xff, R7, 0xf8, !PT ;  /* 0x000000ff0a077812 */ /* 0x000fe200078ef807 */
[----:B------:R-:W-:Y:S01]  /*601d0*/  IMAD.SHL.U32 R13, R13, 0x1000000, RZ ;  /* 0x010000000d0d7824 */ /* 0x000fe200078e00ff */
[----:B------:R-:W-:Y:S01]  /*601e0*/  LOP3.LUT R30, R15, R30, RZ, 0xfc, !PT ;  /* 0x0000001e0f1e7212 */ /* 0x000fe200078efcff */
[----:B------:R-:W-:Y:S01]  /*601f0*/  IMAD.MOV.U32 R10, RZ, RZ, R33 ;  /* 0x000000ffff0a7224 */ /* 0x000fe200078e0021 */
[----:B------:R-:W-:Y:S02]  /*60200*/  LOP3.LUT R31, R4, R28, R7, 0xfe, !PT ;  /* 0x0000001c041f7212 */ /* 0x000fe400078efe07 */
[C---:B------:R-:W-:Y:S02]  /*60210*/  PRMT R5, R18.reuse, 0x7771, RZ ;  /* 0x0000777112057816 */ /* 0x040fe400000000ff */
[C---:B------:R-:W-:Y:S01]  /*60220*/  PRMT R14, R18.reuse, 0x7772, RZ ;  /* 0x00007772120e7816 */ /* 0x040fe200000000ff */
[----:B------:R1:W-:Y:S01]  /*60230*/  STL.128 [R1+0x3480], R8 ;  /* 0x0034800801007387 */ /* 0x0003e20000100c00 */
[----:B------:R-:W-:-:S02]  /*60240*/  PRMT R15, R18, 0x7773, RZ ;  /* 0x00007773120f7816 */ /* 0x000fc400000000ff */
[----:B------:R-:W-:Y:S01]  /*60250*/  PRMT R4, R17, 0x7771, RZ ;  /* 0x0000777111047816 */ /* 0x000fe200000000ff */
[----:B------:R-:W-:Y:S01]  /*60260*/  IMAD.WIDE.U32 R28, R14, 0x10000, RZ ;  /* 0x000100000e1c7825 */ /* 0x000fe200078e00ff */
[----:B------:R-:W-:Y:S02]  /*60270*/  LOP3.LUT R13, R13, R6, RZ, 0xfc, !PT ;  /* 0x000000060d0d7212 */ /* 0x000fe400078efcff */
[----:B------:R-:W-:Y:S01]  /*60280*/  PRMT R18, R18, 0x7770, RZ ;  /* 0x0000777012127816 */ /* 0x000fe200000000ff */
[----:B------:R-:W-:Y:S01]  /*60290*/  IMAD.WIDE.U32 R6, R5, 0x100, RZ ;  /* 0x0000010005067825 */ /* 0x000fe200078e00ff */
[----:B------:R-:W-:-:S03]  /*602a0*/  PRMT R5, R19, 0x7770, RZ ;  /* 0x0000777013057816 */ /* 0x000fc600000000ff */
[----:B------:R-:W-:Y:S02]  /*602b0*/  IMAD.SHL.U32 R4, R4, 0x100, RZ ;  /* 0x0000010004047824 */ /* 0x000fe400078e00ff */
[----:B------:R-:W-:Y:S02]  /*602c0*/  IMAD.MOV.U32 R14, RZ, RZ, R31 ;  /* 0x000000ffff0e7224 */ /* 0x000fe400078e001f */
[----:B-1----:R-:W-:Y:S01]  /*602d0*/  IMAD.WIDE.U32 R10, R15, 0x1000000, RZ ;  /* 0x010000000f0a7825 */ /* 0x002fe200078e00ff */
[----:B------:R-:W-:Y:S02]  /*602e0*/  LOP3.LUT R9, R6, 0xff, R18, 0xf8, !PT ;  /* 0x000000ff06097812 */ /* 0x000fe400078ef812 */
[----:B------:R-:W-:Y:S01]  /*602f0*/  PRMT R6, R17, 0x7770, RZ ;  /* 0x0000777011067816 */ /* 0x000fe200000000ff */
[----:B------:R-:W-:Y:S01]  /*60300*/  IMAD.MOV.U32 R15, RZ, RZ, R30 ;  /* 0x000000ffff0f7224 */ /* 0x000fe200078e001e */
[----:B------:R-:W-:Y:S02]  /*60310*/  LOP3.LUT R8, R11, R29, R7, 0xfe, !PT ;  /* 0x0000001d0b087212 */ /* 0x000fe400078efe07 */
[----:B------:R-:W-:-:S02]  /*60320*/  LOP3.LUT R11, R4, 0xff00, RZ, 0xc0, !PT ;  /* 0x0000ff00040b7812 */ /* 0x000fc400078ec0ff */
[----:B------:R-:W-:Y:S01]  /*60330*/  PRMT R4, R19, 0x7771, RZ ;  /* 0x0000777113047816 */ /* 0x000fe200000000ff */
[----:B------:R1:W-:Y:S01]  /*60340*/  STL.128 [R1+0x3490], R12 ;  /* 0x0034900c01007387 */ /* 0x0003e20000100c00 */
[----:B------:R-:W-:Y:S02]  /*60350*/  LOP3.LUT R7, R8, 0xff, R5, 0xf8, !PT ;  /* 0x000000ff08077812 */ /* 0x000fe400078ef805 */
[----:B------:R-:W-:Y:S01]  /*60360*/  PRMT R5, R17, 0x7772, RZ ;  /* 0x0000777211057816 */ /* 0x000fe200000000ff */
[----:B------:R-:W-:Y:S01]  /*60370*/  IMAD.SHL.U32 R8, R4, 0x100, RZ ;  /* 0x0000010004087824 */ /* 0x000fe200078e00ff */
[----:B------:R-:W-:Y:S02]  /*60380*/  PRMT R4, R19, 0x7772, RZ ;  /* 0x0000777213047816 */ /* 0x000fe400000000ff */
[----:B------:R-:W-:Y:S01]  /*60390*/  LOP3.LUT R6, R11, 0xff, R6, 0xf8, !PT ;  /* 0x000000ff0b067812 */ /* 0x000fe200078ef806 */
[----:B------:R-:W-:Y:S01]  /*603a0*/  IMAD.U32 R5, R5, 0x10000, RZ ;  /* 0x0001000005057824 */ /* 0x000fe200078e00ff */
[----:B------:R-:W-:Y:S01]  /*603b0*/  LOP3.LUT R7, R7, 0xff00, R8, 0xf8, !PT ;  /* 0x0000ff0007077812 */ /* 0x000fe200078ef808 */
[----:B------:R-:W-:Y:S01]  /*603c0*/  IMAD.U32 R4, R4, 0x10000, RZ ;  /* 0x0001000004047824 */ /* 0x000fe200078e00ff */
[----:B------:R-:W-:-:S02]  /*603d0*/  LOP3.LUT R18, R10, R28, R9, 0xfe, !PT ;  /* 0x0000001c0a127212 */ /* 0x000fc400078efe09 */
[----:B------:R-:W-:Y:S02]  /*603e0*/  PRMT R17, R17, 0x7773, RZ ;  /* 0x0000777311117816 */ /* 0x000fe400000000ff */
[----:B------:R-:W-:Y:S02]  /*603f0*/  LOP3.LUT R10, R7, 0xff0000, R4, 0xf8, !PT ;  /* 0x00ff0000070a7812 */ /* 0x000fe400078ef804 */
[----:B-1----:R-:W-:Y:S01]  /*60400*/  LOP3.LUT R12, R6, 0xff0000, R5, 0xf8, !PT ;  /* 0x00ff0000060c7812 */ /* 0x002fe200078ef805 */
[----:B------:R-:W-:Y:S01]  /*60410*/  IMAD.SHL.U32 R17, R17, 0x1000000, RZ ;  /* 0x0100000011117824 */ /* 0x000fe200078e00ff */
        /* <DEDUP_REMOVED lines=8> */
[----:B------:R-:W-:Y:S01]  /*604a0*/  PRMT R11, R22, 0x7770, RZ ;  /* 0x00007770160b7816 */ /* 0x000fe200000000ff */
[----:B------:R-:W-:-:S03]  /*604b0*/  IMAD.WIDE.U32 R8, R8, 0x1000000, RZ ;  /* 0x0100000008087825 */ /* 0x000fc600078e00ff */
[----:B------:R-:W-:Y:S01]  /*604c0*/  LOP3.LUT R11, R6, 0xff, R11, 0xf8, !PT ;  /* 0x000000ff060b7812 */ /* 0x000fe200078ef80b */
[----:B------:R-:W-:Y:S01]  /*604d0*/  IMAD.SHL.U32 R19, R19, 0x1000000, RZ ;  /* 0x0100000013137824 */ /* 0x000fe200078e00ff */
[----:B------:R-:W-:Y:S01]  /*604e0*/  LOP3.LUT R7, R9, R5, R7, 0xfe, !PT ;  /* 0x0000000509077212 */ /* 0x000fe200078efe07 */
[----:B------:R-:W-:Y:S01]  /*604f0*/  IMAD.SHL.U32 R12, R12, 0x100, RZ ;  /* 0x000001000c0c7824 */ /* 0x000fe200078e00ff */
[----:B------:R-:W-:Y:S02]  /*60500*/  PRMT R5, R23, 0x7771, RZ ;  /* 0x0000777117057816 */ /* 0x000fe400000000ff */
[----:B------:R-:W-:Y:S02]  /*60510*/  LOP3.LUT R19, R19, R10, RZ, 0xfc, !PT ;  /* 0x0000000a13137212 */ /* 0x000fe400078efcff */
[----:B------:R-:W-:Y:S01]  /*60520*/  PRMT R10, R23, 0x7770, RZ ;  /* 0x00007770170a7816 */ /* 0x000fe200000000ff */
[----:B------:R-:W-:Y:S01]  /*60530*/  IMAD.SHL.U32 R9, R5, 0x100, RZ ;  /* 0x0000010005097824 */ /* 0x000fe200078e00ff */
[----:B------:R-:W-:Y:S01]  /*60540*/  PRMT R5, R23, 0x7772, RZ ;  /* 0x0000777217057816 */ /* 0x000fe200000000ff */
[----:B------:R1:W-:Y:S01]  /*60550*/  STL.128 [R1+0x34a0], R16 ;  /* 0x0034a01001007387 */ /* 0x0003e20000100c00 */
[----:B------:R-:W-:-:S02]  /*60560*/  LOP3.LUT R10, R7, 0xff, R10, 0xf8, !PT ;  /* 0x000000ff070a7812 */ /* 0x000fc400078ef80a */
[----:B------:R-:W-:Y:S01]  /*60570*/  PRMT R6, R21, 0x7772, RZ ;  /* 0x0000777215067816 */ /* 0x000fe200000000ff */
[----:B------:R-:W-:Y:S01]  /*60580*/  IMAD.U32 R5, R5, 0x10000, RZ ;  /* 0x0001000005057824 */ /* 0x000fe200078e00ff */
[----:B------:R-:W-:Y:S02]  /*60590*/  PRMT R7, R21, 0x7770, RZ ;  /* 0x0000777015077816 */ /* 0x000fe400000000ff */
[----:B------:R-:W-:Y:S01]  /*605a0*/  LOP3.LUT R12, R12, 0xff00, RZ, 0xc0, !PT ;  /* 0x0000ff000c0c7812 */ /* 0x000fe200078ec0ff */
[----:B------:R-:W-:Y:S01]  /*605b0*/  IMAD.U32 R6, R6, 0x10000, RZ ;  /* 0x0001000006067824 */ /* 0x000fe200078e00ff */
[----:B------:R-:W-:Y:S02]  /*605c0*/  LOP3.LUT R10, R10, 0xff00, R9, 0xf8, !PT ;  /* 0x0000ff000a0a7812 */ /* 0x000fe400078ef809 */
[----:B------:R-:W-:Y:S02]  /*605d0*/  LOP3.LUT R7, R12, 0xff, R7, 0xf8, !PT ;  /* 0x000000ff0c077812 */ /* 0x000fe400078ef807 */
[----:B------:R-:W-:-:S02]  /*605e0*/  LOP3.LUT R22, R8, R4, R11, 0xfe, !PT ;  /* 0x0000000408167212 */ /* 0x000fc400078efe0b */
[----:B------:R-:W-:Y:S02]  /*605f0*/  LOP3.LUT R8, R10, 0xff0000, R5, 0xf8, !PT ;  /* 0x00ff00000a087812 */ /* 0x000fe400078ef805 */
[----:B------:R-:W-:Y:S02]  /*60600*/  PRMT R21, R21, 0x7773, RZ ;  /* 0x0000777315157816 */ /* 0x000fe400000000ff */
[C---:B------:R-:W-:Y:S02]  /*60610*/  PRMT R5, R26.reuse, 0x7771, RZ ;  /* 0x000077711a057816 */ /* 0x040fe400000000ff */
[----:B------:R-:W-:Y:S01]  /*60620*/  LOP3.LUT R7, R7, 0xff0000, R6, 0xf8, !PT ;  /* 0x00ff000007077812 */ /* 0x000fe200078ef806 */
[----:B-1----:R-:W-:Y:S01]  /*60630*/  IMAD.SHL.U32 R16, R21, 0x1000000, RZ ;  /* 0x0100000015107824 */ /* 0x002fe200078e00ff */
[----:B------:R-:W-:Y:S01]  /*60640*/  PRMT R23, R23, 0x7773, RZ ;  /* 0x0000777317177816 */ /* 0x000fe200000000ff */
[----:B------:R-:W-:Y:S01]  /*60650*/  IMAD.WIDE.U32 R14, R5, 0x100, RZ ;  /* 0x00000100050e7825 */ /* 0x000fe200078e00ff */
[----:B------:R-:W-:-:S02]  /*60660*/  PRMT R4, R26, 0x7770, RZ ;  /* 0x000077701a047816 */ /* 0x000fc400000000ff */
[C---:B------:R-:W-:Y:S01]  /*60670*/  PRMT R6, R26.reuse, 0x7772, RZ ;  /* 0x000077721a067816 */ /* 0x040fe200000000ff */
[----:B------:R-:W-:Y:S01]  /*60680*/  IMAD.SHL.U32 R23, R23, 0x1000000, RZ ;  /* 0x0100000017177824 */ /* 0x000fe200078e00ff */
[----:B------:R-:W-:Y:S02]  /*60690*/  PRMT R26, R26, 0x7773, RZ ;  /* 0x000077731a1a7816 */ /* 0x000fe400000000ff */
[----:B------:R-:W-:Y:S01]  /*606a0*/  PRMT R5, R25, 0x7771, RZ ;  /* 0x0000777119057816 */ /* 0x000fe200000000ff */
[----:B------:R-:W-:Y:S01]  /*606b0*/  IMAD.WIDE.U32 R10, R6, 0x10000, RZ ;  /* 0x00010000060a7825 */ /* 0x000fe200078e00ff */
[----:B------:R-:W-:Y:S02]  /*606c0*/  LOP3.LUT R21, R16, R7, RZ, 0xfc, !PT ;  /* 0x0000000710157212 */ /* 0x000fe400078efcff */
[----:B------:R-:W-:Y:S01]  /*606d0*/  LOP3.LUT R9, R14, 0xff, R4, 0xf8, !PT ;  /* 0x000000ff0e097812 */ /* 0x000fe200078ef804 */
[----:B------:R-:W-:Y:S01]  /*606e0*/  IMAD.WIDE.U32 R12, R26, 0x1000000, RZ ;  /* 0x010000001a0c7825 */ /* 0x000fe200078e00ff */
[----:B------:R-:W-:-:S02]  /*606f0*/  LOP3.LUT R23, R23, R8, RZ, 0xfc, !PT ;  /* 0x0000000817177212 */ /* 0x000fc400078efcff */
[----:B------:R-:W-:Y:S01]  /*60700*/  PRMT R4, R27, 0x7771, RZ ;  /* 0x000077711b047816 */ /* 0x000fe200000000ff */
[----:B------:R-:W-:Y:S01]  /*60710*/  IMAD.SHL.U32 R7, R5, 0x100, RZ ;  /* 0x0000010005077824 */ /* 0x000fe200078e00ff */
[----:B------:R-:W-:Y:S01]  /*60720*/  LOP3.LUT R8, R13, R11, R15, 0xfe, !PT ;  /* 0x0000000b0d087212 */ /* 0x000fe200078efe0f */
[----:B------:R1:W-:Y:S01]  /*60730*/  STL.128 [R1+0x34b0], R20 ;  /* 0x0034b01401007387 */ /* 0x0003e20000100c00 */
[----:B------:R-:W-:Y:S01]  /*60740*/  PRMT R5, R27, 0x7770, RZ ;  /* 0x000077701b057816 */ /* 0x000fe200000000ff */
[----:B------:R-:W-:Y:S01]  /*60750*/  IMAD.MOV.U32 R14, RZ, RZ, R37 ;  /* 0x000000ffff0e7224 */ /* 0x000fe200078e0025 */
[----:B------:R-:W-:Y:S01]  /*60760*/  LOP3.LUT R11, R7, 0xff00, RZ, 0xc0, !PT ;  /* 0x0000ff00070b7812 */ /* 0x000fe200078ec0ff */
[----:B------:R-:W-:Y:S01]  /*60770*/  IMAD.SHL.U32 R7, R4, 0x100, RZ ;  /* 0x0000010004077824 */ /* 0x000fe200078e00ff */
[----:B------:R-:W-:Y:S02]  /*60780*/  LOP3.LUT R8, R8, 0xff, R5, 0xf8, !PT ;  /* 0x000000ff08087812 */ /* 0x000fe400078ef805 */
[----:B------:R-:W-:-:S02]  /*60790*/  PRMT R5, R25, 0x7772, RZ ;  /* 0x0000777219057816 */ /* 0x000fc400000000ff */
[----:B------:R-:W-:Y:S02]  /*607a0*/  PRMT R4, R27, 0x7772, RZ ;  /* 0x000077721b047816 */ /* 0x000fe400000000ff */
[----:B------:R-:W-:Y:S01]  /*607b0*/  PRMT R6, R25, 0x7770, RZ ;  /* 0x0000777019067816 */ /* 0x000fe200000000ff */
[----:B------:R-:W-:Y:S01]  /*607c0*/  IMAD.U32 R5, R5, 0x10000, RZ ;  /* 0x0001000005057824 */ /* 0x000fe200078e00ff */
[----:B------:R-:W-:Y:S01]  /*607d0*/  PRMT R25, R25, 0x7773, RZ ;  /* 0x0000777319197816 */ /* 0x000fe200000000ff */
[----:B------:R-:W-:Y:S01]  /*607e0*/  IMAD.U32 R4, R4, 0x10000, RZ ;  /* 0x0001000004047824 */ /* 0x000fe200078e00ff */
[----:B------:R-:W-:Y:S02]  /*607f0*/  PRMT R27, R27, 0x7773, RZ ;  /* 0x000077731b1b7816 */ /* 0x000fe400000000ff */
[----:B------:R-:W-:Y:S01]  /*60800*/  LOP3.LUT R6, R11, 0xff, R6, 0xf8, !PT ;  /* 0x000000ff0b067812 */ /* 0x000fe200078ef806 */
[----:B------:R-:W-:Y:S01]  /*60810*/  IMAD.SHL.U32 R25, R25, 0x1000000, RZ ;  /* 0x0100000019197824 */ /* 0x000fe200078e00ff */
[----:B------:R-:W-:Y:S01]  /*60820*/  LOP3.LUT R7, R8, 0xff00, R7, 0xf8, !PT ;  /* 0x0000ff0008077812 */ /* 0x000fe200078ef807 */
[----:B------:R-:W-:Y:S01]  /*60830*/  IMAD.SHL.U32 R27, R27, 0x1000000, RZ ;  /* 0x010000001b1b7824 */ /* 0x000fe200078e00ff */
[----:B------:R-:W-:Y:S01]  /*60840*/  LOP3.LUT R6, R6, 0xff0000, R5, 0xf8, !PT ;  /* 0x00ff000006067812 */ /* 0x000fe200078ef805 */
[----:B------:R-:W-:Y:S01]  /*60850*/  IMAD.MOV.U32 R8, RZ, RZ, R44 ;  /* 0x000000ffff087224 */ /* 0x000fe200078e002c */
[----:B------:R-:W-:Y:S01]  /*60860*/  LOP3.LUT R4, R7, 0xff0000, R4, 0xf8, !PT ;  /* 0x00ff000007047812 */ /* 0x000fe200078ef804 */
[----:B------:R-:W-:Y:S01]  /*60870*/  IMAD.MOV.U32 R7, RZ, RZ, R55 ;  /* 0x000000ffff077224 */ /* 0x000fe200078e0037 */
[----:B------:R-:W-:Y:S01]  /*60880*/  LOP3.LUT R25, R25, R6, RZ, 0xfc, !PT ;  /* 0x0000000619197212 */ /* 0x000fe200078efcff */
[----:B------:R-:W-:Y:S01]  /*60890*/  IMAD.MOV.U32 R6, RZ, RZ, R53 ;  /* 0x000000ffff067224 */ /* 0x000fe200078e0035 */
[----:B------:R-:W-:Y:S01]  /*608a0*/  LOP3.LUT R26, R12, R10, R9, 0xfe, !PT ;  /* 0x0000000a0c1a7212 */ /* 0x000fe200078efe09 */
[----:B------:R-:W-:Y:S01]  /*608b0*/  IMAD.MOV.U32 R9, RZ, RZ, R47 ;  /* 0x000000ffff097224 */ /* 0x000fe200078e002f */
[----:B------:R-:W-:Y:S01]  /*608c0*/  LOP3.LUT R27, R27, R4, RZ, 0xfc, !PT ;  /* 0x000000041b1b7212 */ /* 0x000fe200078efcff */
[----:B------:R-:W-:Y:S01]  /*608d0*/  IMAD.MOV.U32 R5, RZ, RZ, R54 ;  /* 0x000000ffff057224 */ /* 0x000fe200078e0036 */
[----:B------:R-:W-:Y:S01]  /*608e0*/  LOP3.LUT R13, R59, UR14, RZ, 0x3c, !PT ;  /* 0x0000000e3b0d7c12 */ /* 0x000fe2000f8e3cff */
[----:B------:R-:W-:Y:S01]  /*608f0*/  IMAD.MOV.U32 R4, RZ, RZ, R51 ;  /* 0x000000ffff047224 */ /* 0x000fe200078e0033 */
[----:B------:R-:W-:Y:S01]  /*60900*/  LOP3.LUT R15, R62, UR15, RZ, 0x3c, !PT ;  /* 0x0000000f3e0f7c12 */ /* 0x000fe2000f8e3cff */
[----:B------:R1:W-:Y:S01]  /*60910*/  STL.128 [R1+0x34c0], R24 ;  /* 0x0034c01801007387 */ /* 0x0003e20000100c00 */
[----:B------:R-:W-:-:S02]  /*60920*/  IMAD.MOV.U32 R10, RZ, RZ, R38 ;  /* 0x000000ffff0a7224 */ /* 0x000fc400078e0026 */
[----:B------:R-:W-:Y:S02]  /*60930*/  IMAD.MOV.U32 R11, RZ, RZ, R45 ;  /* 0x000000ffff0b7224 */ /* 0x000fe400078e002d */
[----:B------:R-:W-:-:S07]  /*60940*/  IMAD.MOV.U32 R12, RZ, RZ, R50 ;  /* 0x000000ffff0c7224 */ /* 0x000fce00078e0032 */
.L_x_309:
[----:B------:R-:W2:Y:S02]  /*60950*/  LDCU.U8 UR5, c[0x3][UR12+-0x7] ;  /* 0x00ffff200c0577ac */ /* 0x000ea40008000000 */
[----:B--2---:R-:W-:-:S09]  /*60960*/  ULEA UR5, UR5, UR7, 0x3 ;  /* 0x0000000705057291 */ /* 0x004fd2000f8e18ff */
[----:B------:R-:W2:Y:S01]  /*60970*/  LDL.64 R70, [UR5] ;  /* 0x00000005ff467983 */ /* 0x000ea20008100a00 */
[----:B------:R-:W3:Y:S01]  /*60980*/  LDCU.U8 UR6, c[0x3][UR12+-0x5] ;  /* 0x00ffff600c0677ac */ /* 0x000ee20008000000 */
[----:B------:R-:W4:Y:S01]  /*60990*/  LDCU.U8 UR5, c[0x3][UR12+-0x6] ;  /* 0x00ffff400c0577ac */ /* 0x000f220008000000 */
[----:B------:R-:W5:Y:S01]  /*609a0*/  LDCU.U8 UR10, c[0x3][UR12+-0x3] ;  /* 0x00ffffa00c0a77ac */ /* 0x000f620008000000 */
[----:B------:R-:W0:Y:S01]  /*609b0*/  LDCU.U8 UR11, c[0x3][UR12+-0x1] ;  /* 0x00ffffe00c0b77ac */ /* 0x000e220008000000 */
[----:B---3--:R-:W-:Y:S02]  /*609c0*/  ULEA UR6, UR6, UR7, 0x3 ;  /* 0x0000000706067291 */ /* 0x008fe4000f8e18ff */
[----:B----4-:R-:W-:Y:S02]  /*609d0*/  ULEA UR5, UR5, UR7, 0x3 ;  /* 0x0000000705057291 */ /* 0x010fe4000f8e18ff */
[----:B-----5:R-:W-:-:S05]  /*609e0*/  ULEA UR10, UR10, UR7, 0x3 ;  /* 0x000000070a0a7291 */ /* 0x020fca000f8e18ff */
[----:B------:R-:W3:Y:S04]  /*609f0*/  LDL.64 R62, [UR6] ;  /* 0x00000006ff3e7983 */ /* 0x000ee80008100a00 */
[----:B------:R-:W4:Y:S01]  /*60a00*/  LDL.64 R64, [UR5] ;  /* 0x00000005ff407983 */ /* 0x000f220008100a00 */
[----:B------:R-:W5:Y:S03]  /*60a10*/  LDCU.U8 UR5, c[0x3][UR12+-0x4] ;  /* 0x00ffff800c0577ac */ /* 0x000f660008000000 */
[----:B------:R-:W3:Y:S01]  /*60a20*/  LDL.64 R56, [UR10] ;  /* 0x0000000aff387983 */ /* 0x000ee20008100a00 */
[----:B0-----:R-:W-:Y:S01]  /*60a30*/  ULEA UR11, UR11, UR7, 0x3 ;  /* 0x000000070b0b7291 */ /* 0x001fe2000f8e18ff */
[----:B------:R-:W0:Y:S08]  /*60a40*/  LDCU.U8 UR6, c[0x3][UR12+-0x2] ;  /* 0x00ffffc00c0677ac */ /* 0x000e300008000000 */
[----:B-1----:R-:W3:Y:S01]  /*60a50*/  LDL.64 R24, [UR11] ;  /* 0x0000000bff187983 */ /* 0x002ee20008100a00 */
[----:B------:R-:W1:Y:S01]  /*60a60*/  LDCU.U8 UR10, c[0x3][UR12] ;  /* 0x00c000000c0a77ac */ /* 0x000e620008000000 */
[----:B-----5:R-:W-:-:S02]  /*60a70*/  ULEA UR5, UR5, UR7, 0x3 ;  /* 0x0000000705057291 */ /* 0x020fc4000f8e18ff */
[----:B0-----:R-:W-:-:S07]  /*60a80*/  ULEA UR6, UR6, UR7, 0x3 ;  /* 0x0000000706067291 */ /* 0x001fce000f8e18ff */
[----:B------:R-:W5:Y:S02]  /*60a90*/  LDL.64 R58, [UR5] ;  /* 0x00000005ff3a7983 */ /* 0x000f640008100a00 */
[----:B------:R-:W0:Y:S02]  /*60aa0*/  LDCU.U8 UR5, c[0x3][UR12+0x1] ;  /* 0x00c000200c0577ac */ /* 0x000e240008000000 */
[----:B------:R-:W5:Y:S01]  /*60ab0*/  LDL.64 R28, [UR6] ;  /* 0x00000006ff1c7983 */ /* 0x000f620008100a00 */
[----:B-1----:R-:W-:Y:S01]  /*60ac0*/  ULEA UR10, UR10, UR7, 0x3 ;  /* 0x000000070a0a7291 */ /* 0x002fe2000f8e18ff */
[----:B------:R-:W1:Y:S08]  /*60ad0*/  LDCU.U8 UR6, c[0x3][UR12+0x3] ;  /* 0x00c000600c0677ac */ /* 0x000e700008000000 */
[----:B------:R-:W5:Y:S01]  /*60ae0*/  LDL.64 R16, [UR10] ;  /* 0x0000000aff107983 */ /* 0x000f620008100a00 */
[----:B0-----:R-:W-:Y:S01]  /*60af0*/  ULEA UR5, UR5, UR7, 0x3 ;  /* 0x0000000705057291 */ /* 0x001fe2000f8e18ff */
[----:B------:R-:W0:Y:S01]  /*60b00*/  LDCU.U8 UR10, c[0x3][UR12+0x5] ;  /* 0x00c000a00c0a77ac */ /* 0x000e220008000000 */
[----:B------:R-:W0:Y:S07]  /*60b10*/  LDCU.U8 UR11, c[0x3][UR12+0x7] ;  /* 0x00c000e00c0b77ac */ /* 0x000e2e0008000000 */
[----:B------:R-:W5:Y:S01]  /*60b20*/  LDL.64 R20, [UR5] ;  /* 0x00000005ff147983 */ /* 0x000f620008100a00 */
[----:B-1----:R-:W-:Y:S01]  /*60b30*/  ULEA UR6, UR6, UR7, 0x3 ;  /* 0x0000000706067291 */ /* 0x002fe2000f8e18ff */
[----:B------:R-:W1:Y:S08]  /*60b40*/  LDCU.U8 UR5, c[0x3][UR12+0x2] ;  /* 0x00c000400c0577ac */ /* 0x000e700008000000 */
[----:B------:R-:W5:Y:S01]  /*60b50*/  LDL.64 R34, [UR6] ;  /* 0x00000006ff227983 */ /* 0x000f620008100a00 */
[----:B0-----:R-:W-:Y:S01]  /*60b60*/  ULEA UR10, UR10, UR7, 0x3 ;  /* 0x000000070a0a7291 */ /* 0x001fe2000f8e18ff */
[----:B------:R-:W0:Y:S01]  /*60b70*/  LDCU.U8 UR6, c[0x3][UR12+0x4] ;  /* 0x00c000800c0677ac */ /* 0x000e220008000000 */
[----:B------:R-:W-:-:S07]  /*60b80*/  ULEA UR11, UR11, UR7, 0x3 ;  /* 0x000000070b0b7291 */ /* 0x000fce000f8e18ff */
[----:B------:R-:W5:Y:S01]  /*60b90*/  LDL.64 R32, [UR10] ;  /* 0x0000000aff207983 */ /* 0x000f620008100a00 */
[----:B-1----:R-:W-:-:S03]  /*60ba0*/  ULEA UR5, UR5, UR7, 0x3 ;  /* 0x0000000705057291 */ /* 0x002fc6000f8e18ff */
[----:B------:R-:W5:Y:S01]  /*60bb0*/  LDL.64 R60, [UR11] ;  /* 0x0000000bff3c7983 */ /* 0x000f620008100a00 */
[----:B------:R-:W1:Y:S05]  /*60bc0*/  LDCU.U8 UR10, c[0x3][UR12+0x6] ;  /* 0x00c000c00c0a77ac */ /* 0x000e6a0008000000 */
[----:B------:R-:W5:Y:S01]  /*60bd0*/  LDL.64 R26, [UR5] ;  /* 0x00000005ff1a7983 */ /* 0x000f620008100a00 */
[----:B0-----:R-:W-:Y:S01]  /*60be0*/  ULEA UR6, UR6, UR7, 0x3 ;  /* 0x0000000706067291 */ /* 0x001fe2000f8e18ff */
[----:B------:R-:W0:Y:S08]  /*60bf0*/  LDCU.U8 UR5, c[0x3][UR12+0x8] ;  /* 0x00c001000c0577ac */ /* 0x000e300008000000 */
[----:B------:R-:W5:Y:S01]  /*60c00*/  LDL.64 R18, [UR6] ;  /* 0x00000006ff127983 */ /* 0x000f620008100a00 */
[----:B-1----:R-:W-:-:S02]  /*60c10*/  ULEA UR10, UR10, UR7, 0x3 ;  /* 0x000000070a0a7291 */ /* 0x002fc4000f8e18ff */
[----:B0-----:R-:W-:-:S07]  /*60c20*/  ULEA UR5, UR5, UR7, 0x3 ;  /* 0x0000000705057291 */ /* 0x001fce000f8e18ff */
[----:B------:R-:W5:Y:S04]  /*60c30*/  LDL.64 R22, [UR10] ;  /* 0x0000000aff167983 */ /* 0x000f680008100a00 */
[----:B------:R-:W5:Y:S01]  /*60c40*/  LDL.64 R30, [UR5] ;  /* 0x00000005ff1e7983 */ /* 0x000f620008100a00 */
        /* <DEDUP_REMOVED lines=12> */
[----:B---3--:R-:W-:Y:S02]  /*60d10*/  IADD3 R14, P0, P1, R69, R66, R62 ;  /* 0x00000042450e7210 */ /* 0x008fe4000791e03e */
[----:B------:R-:W-:Y:S02]  /*60d20*/  LOP3.LUT R13, R72, R71, RZ, 0x3c, !PT ;  /* 0x00000047480d7212 */ /* 0x000fe400078e3cff */
[----:B------:R-:W-:Y:S02]  /*60d30*/  IADD3.X R87, PT, PT, R67, R68, R63, P0, P1 ;  /* 0x0000004443577210 */ /* 0x000fe400007e243f */
[----:B------:R-:W-:Y:S02]  /*60d40*/  LOP3.LUT R12, R15, R65, RZ, 0x3c, !PT ;  /* 0x000000410f0c7212 */ /* 0x000fe400078e3cff */
[----:B------:R-:W-:-:S02]  /*60d50*/  IADD3 R64, P2, P3, R5, R10, R56 ;  /* 0x0000000a05407210 */ /* 0x000fc40007b5e038 */
[----:B------:R-:W-:Y:S02]  /*60d60*/  LOP3.LUT R56, R40, R87, RZ, 0x3c, !PT ;  /* 0x0000005728387212 */ /* 0x000fe400078e3cff */
[----:B------:R-:W-:Y:S02]  /*60d70*/  SHF.L.W.U32.HI R15, R12, 0x10, R13 ;  /* 0x000000100c0f7819 */ /* 0x000fe40000010e0d */
[----:B------:R-:W-:Y:S02]  /*60d80*/  SHF.L.W.U32.HI R13, R13, 0x10, R12 ;  /* 0x000000100d0d7819 */ /* 0x000fe40000010e0c */
[----:B------:R-:W-:Y:S02]  /*60d90*/  IADD3.X R79, PT, PT, R4, R11, R57, P2, P3 ;  /* 0x0000000b044f7210 */ /* 0x000fe400017e6439 */
[----:B------:R-:W-:Y:S02]  /*60da0*/  LOP3.LUT R83, R3, R14, RZ, 0x3c, !PT ;  /* 0x0000000e03537212 */ /* 0x000fe400078e3cff */
[----:B------:R-:W-:-:S02]  /*60db0*/  IADD3 R68, P1, PT, R81, R56, RZ ;  /* 0x0000003851447210 */ /* 0x000fc40007f3e0ff */
[----:B------:R-:W-:Y:S02]  /*60dc0*/  IADD3 R10, P0, PT, R13, R70, RZ ;  /* 0x000000460d0a7210 */ /* 0x000fe40007f1e0ff */
[----:B------:R-:W-:Y:S01]  /*60dd0*/  LOP3.LUT R86, R86, R79, RZ, 0x3c, !PT ;  /* 0x0000004f56567212 */ /* 0x000fe200078e3cff */
[----:B------:R-:W-:Y:S01]  /*60de0*/  IMAD.X R82, R82, 0x1, R83, P1 ;  /* 0x0000000152527824 */ /* 0x000fe200008e0653 */
        /* <DEDUP_REMOVED lines=9> */
[----:B------:R-:W-:Y:S02]  /*60e80*/  SHF.L.W.U32.HI R25, R3, 0x8, R12 ;  /* 0x0000000803197819 */ /* 0x000fe40000010e0c */
[----:B------:R-:W-:Y:S02]  /*60e90*/  LOP3.LUT R12, R2, R67, RZ, 0x3c, !PT ;  /* 0x00000043020c7212 */ /* 0x000fe400078e3cff */
[----:B------:R-:W-:-:S02]  /*60ea0*/  LOP3.LUT R2, R5, R40, RZ, 0x3c, !PT ;  /* 0x0000002805027212 */ /* 0x000fc400078e3cff */
[----:B------:R-:W-:Y:S02]  /*60eb0*/  LOP3.LUT R3, R4, R62, RZ, 0x3c, !PT ;  /* 0x0000003e04037212 */ /* 0x000fe400078e3cff */
[----:B-----5:R-:W-:Y:S02]  /*60ec0*/  IADD3 R69, P0, P1, R14, R25, R58 ;  /* 0x000000190e457210 */ /* 0x020fe4000791e03a */
[----:B------:R-:W-:Y:S02]  /*60ed0*/  LOP3.LUT R63, R0, R77, RZ, 0x3c, !PT ;  /* 0x0000004d003f7212 */ /* 0x000fe400078e3cff */
        /* <DEDUP_REMOVED lines=12> */
[----:B------:R-:W-:Y:S02]  /*60fa0*/  LOP3.LUT R57, R75, R10, RZ, 0x3c, !PT ;  /* 0x0000000a4b397212 */ /* 0x000fe400078e3cff */
[----:B------:R-:W-:Y:S02]  /*60fb0*/  LOP3.LUT R24, R73, R8, RZ, 0x3c, !PT ;  /* 0x0000000849187212 */ /* 0x000fe400078e3cff */
[----:B------:R-:W-:Y:S02]  /*60fc0*/  SHF.L.W.U32.HI R5, R59, 0x10, R2 ;  /* 0x000000103b057819 */ /* 0x000fe40000010e02 */
[----:B------:R-:W-:Y:S02]  /*60fd0*/  SHF.L.W.U32.HI R59, R0, 0x8, R3 ;  /* 0x00000008003b7819 */ /* 0x000fe40000010e03 */
[----:B------:R-:W-:-:S02]  /*60fe0*/  LOP3.LUT R2, R86, R64, RZ, 0x3c, !PT ;  /* 0x0000004056027212 */ /* 0x000fc400078e3cff */
[----:B------:R-:W-:Y:S02]  /*60ff0*/  LOP3.LUT R7, R85, R66, RZ, 0x3c, !PT ;  /* 0x0000004255077212 */ /* 0x000fe400078e3cff */
[----:B------:R-:W-:Y:S02]  /*61000*/  IADD3 R68, P0, PT, R6, R68, RZ ;  /* 0x0000004406447210 */ /* 0x000fe40007f1e0ff */
[----:B------:R-:W-:Y:S02]  /*61010*/  SHF.L.W.U32.HI R11, R57, 0x1, R24 ;  /* 0x00000001390b7819 */ /* 0x000fe40000010e18 */
[----:B------:R-:W-:Y:S02]  /*61020*/  SHF.L.W.U32.HI R57, R24, 0x1, R57 ;  /* 0x0000000118397819 */ /* 0x000fe40000010e39 */
[----:B------:R-:W-:Y:S02]  /*61030*/  SHF.L.W.U32.HI R29, R3, 0x8, R0 ;  /* 0x00000008031d7819 */ /* 0x000fe40000010e00 */
[----:B------:R-:W-:-:S02]  /*61040*/  IADD3 R24, P1, P2, R77, R59, R16 ;  /* 0x0000003b4d187210 */ /* 0x000fc40007a3e010 */
[----:B------:R-:W-:Y:S02]  /*61050*/  SHF.L.W.U32.HI R4, R2, 0x10, R7 ;  /* 0x0000001002047819 */ /* 0x000fe40000010e07 */
[----:B------:R-:W-:Y:S01]  /*61060*/  SHF.L.W.U32.HI R3, R7, 0x10, R2 ;  /* 0x0000001007037819 */ /* 0x000fe20000010e02 */
[----:B------:R-:W-:Y:S01]  /*61070*/  IMAD.X R2, R5, 0x1, R82, P0 ;  /* 0x0000000105027824 */ /* 0x000fe200000e0652 */
[----:B------:R-:W-:Y:S02]  /*61080*/  IADD3.X R28, PT, PT, R67, R29, R17, P1, P2 ;  /* 0x0000001d431c7210 */ /* 0x000fe40000fe4411 */
[----:B------:R-:W-:Y:S02]  /*61090*/  IADD3 R58, P0, PT, R4, R40, RZ ;  /* 0x00000028043a7210 */ /* 0x000fe40007f1e0ff */
[----:B------:R-:W-:Y:S02]  /*610a0*/  LOP3.LUT R7, R25, R68, RZ, 0x3c, !PT ;  /* 0x0000004419077212 */ /* 0x000fe400078e3cff */
[----:B------:R-:W-:-:S02]  /*610b0*/  LOP3.LUT R16, R9, R2, RZ, 0x3c, !PT ;  /* 0x0000000209107212 */ /* 0x000fc400078e3cff */
[----:B------:R-:W-:Y:S01]  /*610c0*/  LOP3.LUT R25, R12, R24, RZ, 0x3c, !PT ;  /* 0x000000180c197212 */ /* 0x000fe200078e3cff */
[----:B------:R-:W-:Y:S01]  /*610d0*/  IMAD.X R62, R3, 0x1, R62, P0 ;  /* 0x00000001033e7824 */ /* 0x000fe200000e063e */
[----:B------:R-:W-:Y:S02]  /*610e0*/  LOP3.LUT R12, R63, R28, RZ, 0x3c, !PT ;  /* 0x0000001c3f0c7212 */ /* 0x000fe400078e3cff */
[----:B------:R-:W-:Y:S02]  /*610f0*/  SHF.L.W.U32.HI R0, R7, 0x1, R16 ;  /* 0x0000000107007819 */ /* 0x000fe40000010e10 */
[----:B------:R-:W-:Y:S02]  /*61100*/  SHF.L.W.U32.HI R7, R16, 0x1, R7 ;  /* 0x0000000110077819 */ /* 0x000fe40000010e07 */
[----:B------:R-:W-:Y:S02]  /*61110*/  SHF.L.W.U32.HI R63, R25, 0x10, R12 ;  /* 0x00000010193f7819 */ /* 0x000fe40000010e0c */
[----:B------:R-:W-:-:S02]  /*61120*/  LOP3.LUT R9, R43, R58, RZ, 0x3c, !PT ;  /* 0x0000003a2b097212 */ /* 0x000fc400078e3cff */
[----:B------:R-:W-:Y:S02]  /*61130*/  LOP3.LUT R16, R41, R62, RZ, 0x3c, !PT ;  /* 0x0000003e29107212 */ /* 0x000fe400078e3cff */
        /* <DEDUP_REMOVED lines=18> */
[----:B------:R-:W-:Y:S02]  /*61260*/  IADD3 R59, P1, P2, R29, R64, R32 ;  /* 0x000000401d3b7210 */ /* 0x000fe40007a3e020 */
[----:B------:R-:W-:-:S02]  /*61270*/  IADD3 R34, P0, PT, R34, R14, RZ ;  /* 0x0000000e22227210 */ /* 0x000fc40007f1e0ff */
[----:B------:R-:W-:Y:S02]  /*61280*/  LOP3.LUT R16, R7, R43, RZ, 0x3c, !PT ;  /* 0x0000002b07107212 */ /* 0x000fe400078e3cff */
[----:B------:R-:W-:Y:S02]  /*61290*/  LOP3.LUT R35, R0, R67, RZ, 0x3c, !PT ;  /* 0x0000004300237212 */ /* 0x000fe400078e3cff */
[----:B------:R-:W-:Y:S02]  /*612a0*/  LOP3.LUT R42, R13, R65, RZ, 0x3c, !PT ;  /* 0x000000410d2a7212 */ /* 0x000fe400078e3cff */
[----:B------:R-:W-:Y:S02]  /*612b0*/  IADD3.X R32, PT, PT, R21, R66, R33, P1, P2 ;  /* 0x0000004215207210 */ /* 0x000fe40000fe4421 */
[----:B------:R-:W-:Y:S01]  /*612c0*/  IADD3 R33, P1, P2, R57, R24, R60 ;  /* 0x0000001839217210 */ /* 0x000fe20007a3e03c */
[----:B------:R-:W-:Y:S01]  /*612d0*/  IMAD.X R42, R42, 0x1, R20, P0 ;  /* 0x000000012a2a7824 */ /* 0x000fe200000e0614 */
[----:B------:R-:W-:-:S02]  /*612e0*/  SHF.L.W.U32.HI R7, R35, 0x8, R16 ;  /* 0x0000000823077819 */ /* 0x000fc40000010e10 */
[----:B------:R-:W-:Y:S02]  /*612f0*/  SHF.L.W.U32.HI R16, R16, 0x8, R35 ;  /* 0x0000000810107819 */ /* 0x000fe40000010e23 */
[----:B------:R-:W-:Y:S02]  /*61300*/  LOP3.LUT R35, R5, R32, RZ, 0x3c, !PT ;  /* 0x0000002005237212 */ /* 0x000fe400078e3cff */
[----:B------:R-:W-:Y:S02]  /*61310*/  IADD3.X R60, PT, PT, R11, R28, R61, P1, P2 ;  /* 0x0000001c0b3c7210 */ /* 0x000fe40000fe443d */
[----:B------:R-:W-:Y:S02]  /*61320*/  IADD3 R12, P0, P1, R71, R16, R26 ;  /* 0x00000010470c7210 */ /* 0x000fe4000791e01a */
[----:B------:R-:W-:Y:S02]  /*61330*/  LOP3.LUT R41, R9, R42, RZ, 0x3c, !PT ;  /* 0x0000002a09297212 */ /* 0x000fe400078e3cff */
[----:B------:R-:W-:-:S02]  /*61340*/  LOP3.LUT R20, R17, R34, RZ, 0x3c, !PT ;  /* 0x0000002211147212 */ /* 0x000fc400078e3cff */
[----:B------:R-:W-:Y:S02]  /*61350*/  IADD3 R28, P2, PT, R35, R10, RZ ;  /* 0x0000000a231c7210 */ /* 0x000fe40007f5e0ff */
[----:B------:R-:W-:Y:S02]  /*61360*/  LOP3.LUT R9, R6, R59, RZ, 0x3c, !PT ;  /* 0x0000003b06097212 */ /* 0x000fe400078e3cff */
[----:B------:R-:W-:Y:S02]  /*61370*/  IADD3.X R14, PT, PT, R56, R7, R27, P0, P1 ;  /* 0x00000007380e7210 */ /* 0x000fe400007e241b */
[----:B------:R-:W-:Y:S01]  /*61380*/  LOP3.LUT R0, R3, R60, RZ, 0x3c, !PT ;  /* 0x0000003c03007212 */ /* 0x000fe200078e3cff */
[----:B------:R-:W-:Y:S01]  /*61390*/  IMAD.X R84, R9, 0x1, R8, P2 ;  /* 0x0000000109547824 */ /* 0x000fe200010e0608 */
[----:B------:R-:W-:Y:S02]  /*613a0*/  SHF.L.W.U32.HI R17, R41, 0x8, R20 ;  /* 0x0000000829117819 */ /* 0x000fe40000010e14 */
[----:B------:R-:W-:-:S02]  /*613b0*/  SHF.L.W.U32.HI R20, R20, 0x8, R41 ;  /* 0x0000000814147819 */ /* 0x000fc40000010e29 */
[----:B------:R-:W-:Y:S02]  /*613c0*/  LOP3.LUT R25, R12, R25, R56, 0x96, !PT ;  /* 0x000000190c197212 */ /* 0x000fe400078e9638 */
[----:B------:R-:W-:Y:S02]  /*613d0*/  LOP3.LUT R8, R14, R63, R71, 0x96, !PT ;  /* 0x0000003f0e087212 */ /* 0x000fe400078e9647 */
[----:B------:R-:W-:Y:S02]  /*613e0*/  IADD3 R26, P2, PT, R0, R68, RZ ;  /* 0x00000044001a7210 */ /* 0x000fe40007f5e0ff */
[----:B------:R-:W-:Y:S02]  /*613f0*/  LOP3.LUT R9, R4, R33, RZ, 0x3c, !PT ;  /* 0x0000002104097212 */ /* 0x000fe400078e3cff */
[----:B------:R-:W-:Y:S02]  /*61400*/  IADD3 R66, P0, P1, R65, R20, R18 ;  /* 0x0000001441427210 */ /* 0x000fe4000791e012 */
[----:B------:R-:W-:Y:S01]  /*61410*/  SHF.L.W.U32.HI R0, R25, 0x10, R8 ;  /* 0x0000001019007819 */ /* 0x000fe20000010e08 */
[----:B------:R-:W-:Y:S01]  /*61420*/  IMAD.X R82, R9, 0x1, R2, P2 ;  /* 0x0000000109527824 */ /* 0x000fe200010e0602 */
[----:B------:R-:W-:-:S02]  /*61430*/  IADD3.X R68, PT, PT, R40, R17, R19, P0, P1 ;  /* 0x0000001128447210 */ /* 0x000fc400007e2413 */
[----:B------:R-:W-:Y:S02]  /*61440*/  SHF.L.W.U32.HI R2, R8, 0x10, R25 ;  /* 0x0000001008027819 */ /* 0x000fe40000010e19 */
[----:B------:R-:W-:Y:S02]  /*61450*/  IADD3 R43, P0, PT, R0, R43, RZ ;  /* 0x0000002b002b7210 */ /* 0x000fe40007f1e0ff */
[----:B------:R-:W-:Y:S02]  /*61460*/  LOP3.LUT R24, R29, R28, RZ, 0x3c, !PT ;  /* 0x0000001c1d187212 */ /* 0x000fe400078e3cff */
[----:B------:R-:W-:Y:S01]  /*61470*/  LOP3.LUT R27, R21, R84, RZ, 0x3c, !PT ;  /* 0x00000054151b7212 */ /* 0x000fe200078e3cff */
[----:B------:R-:W-:Y:S01]  /*61480*/  IMAD.X R80, R2, 0x1, R67, P0 ;  /* 0x0000000102507824 */ /* 0x000fe200000e0643 */
[----:B------:R-:W-:Y:S02]  /*61490*/  LOP3.LUT R15, R66, R15, R40, 0x96, !PT ;  /* 0x0000000f420f7212 */ /* 0x000fe400078e9628 */
[----:B------:R-:W-:-:S02]  /*614a0*/  LOP3.LUT R18, R68, R13, R65, 0x96, !PT ;  /* 0x0000000d44127212 */ /* 0x000fc400078e9641 */
[----:B------:R-:W-:Y:S02]  /*614b0*/  SHF.L.W.U32.HI R21, R27, 0x8, R24 ;  /* 0x000000081b157819 */ /* 0x000fe40000010e18 */
[----:B------:R-:W-:Y:S02]  /*614c0*/  SHF.L.W.U32.HI R24, R24, 0x8, R27 ;  /* 0x0000000818187819 */ /* 0x000fe40000010e1b */
[----:B------:R-:W-:Y:S02]  /*614d0*/  LOP3.LUT R57, R57, R26, RZ, 0x3c, !PT ;  /* 0x0000001a39397212 */ /* 0x000fe400078e3cff */
[----:B------:R-:W-:Y:S02]  /*614e0*/  LOP3.LUT R8, R11, R82, RZ, 0x3c, !PT ;  /* 0x000000520b087212 */ /* 0x000fe400078e3cff */
[----:B------:R-:W-:Y:S02]  /*614f0*/  SHF.L.W.U32.HI R13, R15, 0x10, R18 ;  /* 0x000000100f0d7819 */ /* 0x000fe40000010e12 */
[----:B------:R-:W-:-:S02]  /*61500*/  LOP3.LUT R69, R7, R80, RZ, 0x3c, !PT ;  /* 0x0000005007457212 */ /* 0x000fc400078e3cff */
[----:B------:R-:W-:Y:S02]  /*61510*/  IADD3 R10, P1, P2, R59, R24, R22 ;  /* 0x000000183b0a7210 */ /* 0x000fe40007a3e016 */
[----:B------:R-:W-:Y:S02]  /*61520*/  SHF.L.W.U32.HI R7, R57, 0x8, R8 ;  /* 0x0000000839077819 */ /* 0x000fe40000010e08 */
[----:B------:R-:W-:Y:S02]  /*61530*/  SHF.L.W.U32.HI R15, R18, 0x10, R15 ;  /* 0x00000010120f7819 */ /* 0x000fe40000010e0f */
[----:B------:R-:W-:Y:S02]  /*61540*/  IADD3 R41, P0, PT, R13, R34, RZ ;  /* 0x000000220d297210 */ /* 0x000fe40007f1e0ff */
[----:B------:R-:W-:Y:S02]  /*61550*/  SHF.L.W.U32.HI R19, R8, 0x8, R57 ;  /* 0x0000000808137819 */ /* 0x000fe40000010e39 */
[----:B------:R-:W-:-:S02]  /*61560*/  IADD3.X R11, PT, PT, R32, R21, R23, P1, P2 ;  /* 0x00000015200b7210 */ /* 0x000fc40000fe4417 */
[----:B------:R-:W-:Y:S01]  /*61570*/  IADD3 R8, P1, P2, R33, R7, R30 ;  /* 0x0000000721087210 */ /* 0x000fe20007a3e01e */
[----:B------:R-:W-:Y:S01]  /*61580*/  IMAD.X R42, R15, 0x1, R42, P0 ;  /* 0x000000010f2a7824 */ /* 0x000fe200000e062a */
[----:B------:R-:W-:Y:S02]  /*61590*/  LOP3.LUT R23, R11, R6, R59, 0x96, !PT ;  /* 0x000000060b177212 */ /* 0x000fe400078e963b */
[----:B------:R-:W-:Y:S02]  /*615a0*/  IADD3.X R9, PT, PT, R60, R19, R31, P1, P2 ;  /* 0x000000133c097210 */ /* 0x000fe40000fe441f */
[----:B------:R-:W-:Y:S02]  /*615b0*/  LOP3.LUT R6, R17, R42, RZ, 0x3c, !PT ;  /* 0x0000002a11067212 */ /* 0x000fe400078e3cff */
[----:B------:R-:W-:Y:S02]  /*615c0*/  LOP3.LUT R40, R10, R5, R32, 0x96, !PT ;  /* 0x000000050a287212 */ /* 0x000fe400078e9620 */
[----:B------:R-:W-:-:S02]  /*615d0*/  LOP3.LUT R86, R8, R3, R60, 0x96, !PT ;  /* 0x0000000308567212 */ /* 0x000fc400078e963c */
[----:B------:R-:W-:Y:S02]  /*615e0*/  LOP3.LUT R17, R9, R4, R33, 0x96, !PT ;  /* 0x0000000409117212 */ /* 0x000fe400078e9621 */
[----:B------:R-:W-:Y:S02]  /*615f0*/  SHF.L.W.U32.HI R3, R40, 0x10, R23 ;  /* 0x0000001028037819 */ /* 0x000fe40000010e17 */
[----:B------:R-:W-:Y:S01]  /*61600*/  SHF.L.W.U32.HI R85, R86, 0x10, R17 ;  /* 0x0000001056557819 */ /* 0x000fe20000010e11 */
[----:B------:R-:W-:Y:S01]  /*61610*/  UIADD3 UR4, UPT, UPT, UR4, 0x1, URZ ;  /* 0x0000000104047890 */ /* 0x000fe2000fffe0ff */
[----:B------:R-:W-:Y:S02]  /*61620*/  SHF.L.W.U32.HI R40, R23, 0x10, R40 ;  /* 0x0000001017287819 */ /* 0x000fe40000010e28 */
[----:B------:R-:W-:Y:S02]  /*61630*/  IADD3 R83, P0, PT, R3, R28, RZ ;  /* 0x0000001c03537210 */ /* 0x000fe40007f1e0ff */
[----:B------:R-:W-:-:S02]  /*61640*/  SHF.L.W.U32.HI R86, R17, 0x10, R86 ;  /* 0x0000001011567819 */ /* 0x000fc40000010e56 */
[----:B------:R-:W-:Y:S01]  /*61650*/  IADD3 R81, P1, PT, R85, R26, RZ ;  /* 0x0000001a55517210 */ /* 0x000fe20007f3e0ff */
[----:B------:R-:W-:Y:S01]  /*61660*/  UISETP.NE.AND UP0, UPT, UR4, 0xc, UPT ;  /* 0x0000000c0400788c */ /* 0x000fe2000bf05270 */
[----:B------:R-:W-:Y:S01]  /*61670*/  LOP3.LUT R16, R16, R43, RZ, 0x3c, !PT ;  /* 0x0000002b10107212 */ /* 0x000fe200078e3cff */
[----:B------:R-:W-:Y:S02]  /*61680*/  IMAD.X R84, R40, 0x1, R84, P0 ;  /* 0x0000000128547824 */ /* 0x000fe400000e0654 */
[----:B------:R-:W-:Y:S01]  /*61690*/  IMAD.X R82, R86, 0x1, R82, P1 ;  /* 0x0000000156527824 */ /* 0x000fe200008e0652 */
[----:B------:R-:W-:Y:S02]  /*616a0*/  SHF.L.W.U32.HI R67, R16, 0x1, R69 ;  /* 0x0000000110437819 */ /* 0x000fe40000010e45 */
[----:B------:R-:W-:Y:S02]  /*616b0*/  LOP3.LUT R5, R20, R41, RZ, 0x3c, !PT ;  /* 0x0000002914057212 */ /* 0x000fe400078e3cff */
        /* <DEDUP_REMOVED lines=13> */
[----:B------:R-:W0:Y:S01]  /*61790*/  S2R R17, SR_TID.X ;  /* 0x0000000000117919 */ /* 0x000e220000002100 */
[----:B------:R-:W0:Y:S01]  /*617a0*/  S2UR UR6, SR_CTAID.X ;  /* 0x00000000000679c3 */ /* 0x000e220000002500 */
[----:B------:R-:W1:Y:S01]  /*617b0*/  LDCU.64 UR4, c[0x0][0x3b8] ;  /* 0x00007700ff0477ac */ /* 0x000e620008000a00 */
[----:B------:R-:W-:Y:S02]  /*617c0*/  LOP3.LUT R43, R38, R43, R10, 0x96, !PT ;  /* 0x0000002b262b7212 */ /* 0x000fe400078e960a */
[----:B------:R-:W-:Y:S02]  /*617d0*/  LOP3.LUT R41, R44, R41, R8, 0x96, !PT ;  /* 0x000000292c297212 */ /* 0x000fe400078e9608 */
[----:B------:R-:W-:Y:S02]  /*617e0*/  LOP3.LUT R83, R50, R83, R12, 0x96, !PT ;  /* 0x0000005332537212 */ /* 0x000fe400078e960c */
[----:B------:R-:W0:Y:S01]  /*617f0*/  LDC R16, c[0x0][0x360] ;  /* 0x0000d800ff107b82 */ /* 0x000e220000000800 */
[----:B------:R-:W-:-:S02]  /*61800*/  LOP3.LUT R84, R37, R84, R14, 0x96, !PT ;  /* 0x0000005425547212 */ /* 0x000fc400078e960e */
[----:B------:R-:W-:Y:S02]  /*61810*/  LOP3.LUT R42, R47, R42, R9, 0x96, !PT ;  /* 0x0000002a2f2a7212 */ /* 0x000fe400078e9609 */
[----:B------:R-:W-:Y:S02]  /*61820*/  LOP3.LUT R23, R52, R3, R69, 0x96, !PT ;  /* 0x0000000334177212 */ /* 0x000fe400078e9645 */
[----:B------:R-:W-:Y:S02]  /*61830*/  LOP3.LUT R85, R54, R85, R5, 0x96, !PT ;  /* 0x0000005536557212 */ /* 0x000fe400078e9605 */
[----:B------:R-:W-:Y:S02]  /*61840*/  LOP3.LUT R55, R55, R0, R7, 0x96, !PT ;  /* 0x0000000037377212 */ /* 0x000fe400078e9607 */
[C-C-:B------:R-:W-:Y:S02]  /*61850*/  SHF.R.U64 R7, R83.reuse, 0x8, R84.reuse ;  /* 0x0000000853077819 */ /* 0x140fe40000001254 */
[----:B------:R-:W-:-:S02]  /*61860*/  SHF.R.U64 R5, R83, 0x10, R84 ;  /* 0x0000001053057819 */ /* 0x000fc40000001254 */
[----:B------:R-:W-:Y:S02]  /*61870*/  SHF.R.U64 R3, R83, 0x18, R84 ;  /* 0x0000001853037819 */ /* 0x000fe40000001254 */
[----:B------:R-:W-:Y:S02]  /*61880*/  LOP3.LUT R81, R36, R81, R66, 0x96, !PT ;  /* 0x0000005124517212 */ /* 0x000fe400078e9642 */
[----:B------:R-:W-:Y:S02]  /*61890*/  LOP3.LUT R82, R39, R82, R68, 0x96, !PT ;  /* 0x0000005227527212 */ /* 0x000fe400078e9644 */
[----:B------:R-:W-:Y:S02]  /*618a0*/  LOP3.LUT R80, R45, R80, R11, 0x96, !PT ;  /* 0x000000502d507212 */ /* 0x000fe400078e960b */
[----:B------:R-:W-:Y:S01]  /*618b0*/  LOP3.LUT R25, R46, R13, R73, 0x96, !PT ;  /* 0x0000000d2e197212 */ /* 0x000fe200078e9649 */
[----:B0-----:R-:W-:Y:S01]  /*618c0*/  IMAD R10, R16, UR6, R17 ;  /* 0x00000006100a7c24 */ /* 0x001fe2000f8e0211 */
[----:B------:R-:W-:-:S02]  /*618d0*/  LOP3.LUT R48, R48, R15, R75, 0x96, !PT ;  /* 0x0000000f30307212 */ /* 0x000fc400078e964b */
[--C-:B------:R-:W-:Y:S01]  /*618e0*/  SHF.R.U32.HI R21, RZ, 0x8, R84.reuse ;  /* 0x00000008ff157819 */ /* 0x100fe20000011654 */
[----:B------:R-:W-:Y:S01]  /*618f0*/  IMAD.SHL.U32 R10, R10, 0x40, RZ ;  /* 0x000000400a0a7824 */ /* 0x000fe200078e00ff */
[--C-:B------:R-:W-:Y:S02]  /*61900*/  SHF.R.U32.HI R19, RZ, 0x10, R84.reuse ;  /* 0x00000010ff137819 */ /* 0x100fe40000011654 */
[----:B------:R-:W-:Y:S02]  /*61910*/  SHF.R.U32.HI R17, RZ, 0x18, R84 ;  /* 0x00000018ff117819 */ /* 0x000fe40000011654 */
[C---:B-1----:R-:W-:Y:S02]  /*61920*/  IADD3 R8, P0, PT, R10.reuse, UR4, RZ ;  /* 0x000000040a087c10 */ /* 0x042fe4000ff1e0ff */
[----:B------:R-:W-:Y:S02]  /*61930*/  SHF.R.U64 R15, R81, 0x8, R82 ;  /* 0x00000008510f7819 */ /* 0x000fe40000001252 */
[----:B------:R-:W-:-:S02]  /*61940*/  LEA.HI.X.SX32 R9, R10, UR5, 0x1, P0 ;  /* 0x000000050a097c11 */ /* 0x000fc400080f0eff */
[C-C-:B------:R-:W-:Y:S02]  /*61950*/  SHF.R.U64 R13, R81.reuse, 0x10, R82.reuse ;  /* 0x00000010510d7819 */ /* 0x140fe40000001252 */
[----:B------:R-:W-:Y:S01]  /*61960*/  SHF.R.U64 R11, R81, 0x18, R82 ;  /* 0x00000018510b7819 */ /* 0x000fe20000001252 */
[----:B------:R0:W-:Y:S01]  /*61970*/  STG.E.U8 desc[UR8][R8.64+0x1], R7 ;  /* 0x0000010708007986 */ /* 0x0001e2000c101108 */
[----:B------:R-:W-:Y:S02]  /*61980*/  LOP3.LUT R40, R49, R40, R67, 0x96, !PT ;  /* 0x0000002831287212 */ /* 0x000fe400078e9643 */
[----:B------:R-:W-:Y:S01]  /*61990*/  LOP3.LUT R86, R51, R86, R4, 0x96, !PT ;  /* 0x0000005633567212 */ /* 0x000fe200078e9604 */
[----:B------:R1:W-:Y:S01]  /*619a0*/  STG.E.U8 desc[UR8][R8.64+0x2], R5 ;  /* 0x0000020508007986 */ /* 0x0003e2000c101108 */
[----:B------:R-:W-:-:S03]  /*619b0*/  LOP3.LUT R2, R53, R2, R6, 0x96, !PT ;  /* 0x0000000235027212 */ /* 0x000fc600078e9606 */
[----:B------:R2:W-:Y:S01]  /*619c0*/  STG.E.U8 desc[UR8][R8.64+0x3], R3 ;  /* 0x0000030308007986 */ /* 0x0005e2000c101108 */
[----:B0-----:R-:W-:-:S03]  /*619d0*/  SHF.R.U32.HI R7, RZ, 0x8, R82 ;  /* 0x00000008ff077819 */ /* 0x001fc60000011652 */
[----:B------:R0:W-:Y:S01]  /*619e0*/  STG.E.U8 desc[UR8][R8.64+0x5], R21 ;  /* 0x0000051508007986 */ /* 0x0001e2000c101108 */
[----:B-1----:R-:W-:-:S03]  /*619f0*/  SHF.R.U32.HI R5, RZ, 0x10, R82 ;  /* 0x00000010ff057819 */ /* 0x002fc60000011652 */
[----:B------:R1:W-:Y:S01]  /*61a00*/  STG.E.U8 desc[UR8][R8.64+0x6], R19 ;  /* 0x0000061308007986 */ /* 0x0003e2000c101108 */
[----:B--2---:R-:W-:-:S03]  /*61a10*/  SHF.R.U32.HI R3, RZ, 0x18, R82 ;  /* 0x00000018ff037819 */ /* 0x004fc60000011652 */
[----:B------:R2:W-:Y:S04]  /*61a20*/  STG.E.U8 desc[UR8][R8.64+0x7], R17 ;  /* 0x0000071108007986 */ /* 0x0005e8000c101108 */
[----:B------:R3:W-:Y:S01]  /*61a30*/  STG.E.U8 desc[UR8][R8.64+0x9], R15 ;  /* 0x0000090f08007986 */ /* 0x0007e2000c101108 */
[----:B0-----:R-:W-:-:S03]  /*61a40*/  SHF.R.U64 R21, R43, 0x8, R80 ;  /* 0x000000082b157819 */ /* 0x001fc60000001250 */
[----:B------:R0:W-:Y:S01]  /*61a50*/  STG.E.U8 desc[UR8][R8.64+0xa], R13 ;  /* 0x00000a0d08007986 */ /* 0x0001e2000c101108 */
[----:B-1----:R-:W-:-:S03]  /*61a60*/  SHF.R.U64 R19, R43, 0x10, R80 ;  /* 0x000000102b137819 */ /* 0x002fc60000001250 */
[----:B------:R1:W-:Y:S01]  /*61a70*/  STG.E.U8 desc[UR8][R8.64+0xb], R11 ;  /* 0x00000b0b08007986 */ /* 0x0003e2000c101108 */
[----:B--2---:R-:W-:-:S03]  /*61a80*/  SHF.R.U64 R17, R43, 0x18, R80 ;  /* 0x000000182b117819 */ /* 0x004fc60000001250 */
[----:B------:R2:W-:Y:S01]  /*61a90*/  STG.E.U8 desc[UR8][R8.64+0xd], R7 ;  /* 0x00000d0708007986 */ /* 0x0005e2000c101108 */
[----:B---3--:R-:W-:-:S03]  /*61aa0*/  SHF.R.U32.HI R15, RZ, 0x8, R80 ;  /* 0x00000008ff0f7819 */ /* 0x008fc60000011650 */
[----:B------:R3:W-:Y:S01]  /*61ab0*/  STG.E.U8 desc[UR8][R8.64+0xe], R5 ;  /* 0x00000e0508007986 */ /* 0x0007e2000c101108 */
[----:B0-----:R-:W-:-:S03]  /*61ac0*/  SHF.R.U32.HI R13, RZ, 0x10, R80 ;  /* 0x00000010ff0d7819 */ /* 0x001fc60000011650 */
[----:B------:R0:W-:Y:S01]  /*61ad0*/  STG.E.U8 desc[UR8][R8.64+0xf], R3 ;  /* 0x00000f0308007986 */ /* 0x0001e2000c101108 */
[----:B-1----:R-:W-:Y:S02]  /*61ae0*/  SHF.R.U32.HI R11, RZ, 0x18, R80 ;  /* 0x00000018ff0b7819 */ /* 0x002fe40000011650 */
[C-C-:B--2---:R-:W-:Y:S01]  /*61af0*/  SHF.R.U64 R7, R41.reuse, 0x8, R42.reuse ;  /* 0x0000000829077819 */ /* 0x144fe2000000122a */
[----:B------:R1:W-:Y:S01]  /*61b00*/  STG.E.U8 desc[UR8][R8.64+0x11], R21 ;  /* 0x0000111508007986 */ /* 0x0003e2000c101108 */
[----:B---3--:R-:W-:-:S03]  /*61b10*/  SHF.R.U64 R5, R41, 0x10, R42 ;  /* 0x0000001029057819 */ /* 0x008fc6000000122a */
[----:B------:R2:W-:Y:S01]  /*61b20*/  STG.E.U8 desc[UR8][R8.64+0x12], R19 ;  /* 0x0000121308007986 */ /* 0x0005e2000c101108 */
[----:B0-----:R-:W-:-:S03]  /*61b30*/  SHF.R.U64 R3, R41, 0x18, R42 ;  /* 0x0000001829037819 */ /* 0x001fc6000000122a */
[----:B------:R0:W-:Y:S04]  /*61b40*/  STG.E.U8 desc[UR8][R8.64+0x13], R17 ;  /* 0x0000131108007986 */ /* 0x0001e8000c101108 */
[----:B------:R3:W-:Y:S01]  /*61b50*/  STG.E.U8 desc[UR8][R8.64+0x15], R15 ;  /* 0x0000150f08007986 */ /* 0x0007e2000c101108 */
[----:B-1----:R-:W-:-:S03]  /*61b60*/  SHF.R.U32.HI R21, RZ, 0x8, R42 ;  /* 0x00000008ff157819 */ /* 0x002fc6000001162a */
[----:B------:R1:W-:Y:S01]  /*61b70*/  STG.E.U8 desc[UR8][R8.64+0x16], R13 ;  /* 0x0000160d08007986 */ /* 0x0003e2000c101108 */
[----:B--2---:R-:W-:-:S03]  /*61b80*/  SHF.R.U32.HI R19, RZ, 0x10, R42 ;  /* 0x00000010ff137819 */ /* 0x004fc6000001162a */
[----:B------:R2:W-:Y:S01]  /*61b90*/  STG.E.U8 desc[UR8][R8.64+0x17], R11 ;  /* 0x0000170b08007986 */ /* 0x0005e2000c101108 */
[----:B0-----:R-:W-:-:S03]  /*61ba0*/  SHF.R.U32.HI R17, RZ, 0x18, R42 ;  /* 0x00000018ff117819 */ /* 0x001fc6000001162a */
[----:B------:R0:W-:Y:S01]  /*61bb0*/  STG.E.U8 desc[UR8][R8.64+0x19], R7 ;  /* 0x0000190708007986 */ /* 0x0001e2000c101108 */
[----:B---3--:R-:W-:-:S03]  /*61bc0*/  SHF.R.U64 R15, R25, 0x8, R48 ;  /* 0x00000008190f7819 */ /* 0x008fc60000001230 */
[----:B------:R3:W-:Y:S01]  /*61bd0*/  STG.E.U8 desc[UR8][R8.64+0x1a], R5 ;  /* 0x00001a0508007986 */ /* 0x0007e2000c101108 */
[----:B-1----:R-:W-:-:S03]  /*61be0*/  SHF.R.U64 R13, R25, 0x10, R48 ;  /* 0x00000010190d7819 */ /* 0x002fc60000001230 */
[----:B------:R1:W-:Y:S01]  /*61bf0*/  STG.E.U8 desc[UR8][R8.64+0x1b], R3 ;  /* 0x00001b0308007986 */ /* 0x0003e2000c101108 */
[--C-:B--2---:R-:W-:Y:S02]  /*61c00*/  SHF.R.U64 R11, R25, 0x18, R48.reuse ;  /* 0x00000018190b7819 */ /* 0x104fe40000001230 */
[--C-:B0-----:R-:W-:Y:S01]  /*61c10*/  SHF.R.U32.HI R7, RZ, 0x8, R48.reuse ;  /* 0x00000008ff077819 */ /* 0x101fe20000011630 */
[----:B------:R0:W-:Y:S01]  /*61c20*/  STG.E.U8 desc[UR8][R8.64+0x1d], R21 ;  /* 0x00001d1508007986 */ /* 0x0001e2000c101108 */
[----:B---3--:R-:W-:-:S03]  /*61c30*/  SHF.R.U32.HI R5, RZ, 0x10, R48 ;  /* 0x00000010ff057819 */ /* 0x008fc60000011630 */
[----:B------:R2:W-:Y:S01]  /*61c40*/  STG.E.U8 desc[UR8][R8.64+0x1e], R19 ;  /* 0x00001e1308007986 */ /* 0x0005e2000c101108 */
[----:B-1----:R-:W-:-:S03]  /*61c50*/  SHF.R.U32.HI R3, RZ, 0x18, R48 ;  /* 0x00000018ff037819 */ /* 0x002fc60000011630 */
[----:B------:R1:W-:Y:S04]  /*61c60*/  STG.E.U8 desc[UR8][R8.64+0x1f], R17 ;  /* 0x00001f1108007986 */ /* 0x0003e8000c101108 */
[----:B------:R3:W-:Y:S01]  /*61c70*/  STG.E.U8 desc[UR8][R8.64+0x21], R15 ;  /* 0x0000210f08007986 */ /* 0x0007e2000c101108 */
[----:B0-----:R-:W-:-:S03]  /*61c80*/  SHF.R.U64 R21, R23, 0x8, R40 ;  /* 0x0000000817157819 */ /* 0x001fc60000001228 */
[----:B------:R0:W-:Y:S01]  /*61c90*/  STG.E.U8 desc[UR8][R8.64+0x22], R13 ;  /* 0x0000220d08007986 */ /* 0x0001e2000c101108 */
[----:B--2---:R-:W-:-:S03]  /*61ca0*/  SHF.R.U64 R19, R23, 0x10, R40 ;  /* 0x0000001017137819 */ /* 0x004fc60000001228 */
[----:B------:R2:W-:Y:S01]  /*61cb0*/  STG.E.U8 desc[UR8][R8.64+0x23], R11 ;  /* 0x0000230b08007986 */ /* 0x0005e2000c101108 */
[----:B-1----:R-:W-:-:S03]  /*61cc0*/  SHF.R.U64 R17, R23, 0x18, R40 ;  /* 0x0000001817117819 */ /* 0x002fc60000001228 */
[----:B------:R1:W-:Y:S01]  /*61cd0*/  STG.E.U8 desc[UR8][R8.64+0x25], R7 ;  /* 0x0000250708007986 */ /* 0x0003e2000c101108 */
[----:B---3--:R-:W-:-:S03]  /*61ce0*/  SHF.R.U32.HI R15, RZ, 0x8, R40 ;  /* 0x00000008ff0f7819 */ /* 0x008fc60000011628 */
[----:B------:R3:W-:Y:S01]  /*61cf0*/  STG.E.U8 desc[UR8][R8.64+0x26], R5 ;  /* 0x0000260508007986 */ /* 0x0007e2000c101108 */
[----:B0-----:R-:W-:-:S03]  /*61d00*/  SHF.R.U32.HI R13, RZ, 0x10, R40 ;  /* 0x00000010ff0d7819 */ /* 0x001fc60000011628 */
[----:B------:R0:W-:Y:S01]  /*61d10*/  STG.E.U8 desc[UR8][R8.64+0x27], R3 ;  /* 0x0000270308007986 */ /* 0x0001e2000c101108 */
[----:B--2---:R-:W-:Y:S02]  /*61d20*/  SHF.R.U32.HI R11, RZ, 0x18, R40 ;  /* 0x00000018ff0b7819 */ /* 0x004fe40000011628 */
[C-C-:B-1----:R-:W-:Y:S01]  /*61d30*/  SHF.R.U64 R7, R85.reuse, 0x8, R86.reuse ;  /* 0x0000000855077819 */ /* 0x142fe20000001256 */
        /* <DEDUP_REMOVED lines=18> */
[----:B------:R-:W-:Y:S01]  /*61e60*/  STG.E.U8 desc[UR8][R8.64], R83 ;  /* 0x0000005308007986 */ /* 0x000fe2000c101108 */
[----:B---3--:R-:W-:-:S03]  /*61e70*/  SHF.R.U32.HI R5, RZ, 0x10, R2 ;  /* 0x00000010ff057819 */ /* 0x008fc60000011602 */
[----:B------:R-:W-:Y:S01]  /*61e80*/  STG.E.U8 desc[UR8][R8.64+0x4], R84 ;  /* 0x0000045408007986 */ /* 0x000fe2000c101108 */
[----:B-1----:R-:W-:-:S03]  /*61e90*/  SHF.R.U32.HI R3, RZ, 0x18, R2 ;  /* 0x00000018ff037819 */ /* 0x002fc60000011602 */
[----:B------:R-:W-:Y:S04]  /*61ea0*/  STG.E.U8 desc[UR8][R8.64+0x8], R81 ;  /* 0x0000085108007986 */ /* 0x000fe8000c101108 */
        /* <DEDUP_REMOVED lines=21> */
[----:B------:R-:W-:Y:S01]  /*62000*/  STG.E.U8 desc[UR8][R8.64+0x3f], R3 ;  /* 0x00003f0308007986 */ /* 0x000fe2000c101108 */
[----:B------:R-:W-:Y:S05]  /*62010*/  EXIT ;  /* 0x000000000000794d */ /* 0x000fea0003800000 */
        .weak           $__internal_0_$__cuda_sm20_div_u64
        .type           $__internal_0_$__cuda_sm20_div_u64,@function
        .size           $__internal_0_$__cuda_sm20_div_u64,($__internal_1_$__cuda_sm20_rem_u64 - $__internal_0_$__cuda_sm20_div_u64)
$__internal_0_$__cuda_sm20_div_u64:
[----:B------:R-:W-:Y:S02]  /*62020*/  IMAD.MOV.U32 R12, RZ, RZ, R24 ;  /* 0x000000ffff0c7224 */ /* 0x000fe400078e0018 */
[----:B------:R-:W-:-:S04]  /*62030*/  IMAD.MOV.U32 R13, RZ, RZ, R25 ;  /* 0x000000ffff0d7224 */ /* 0x000fc800078e0019 */
[----:B------:R-:W0:Y:S08]  /*62040*/  I2F.U64.RP R12, R12 ;  /* 0x0000000c000c7312 */ /* 0x000e300000309000 */
[----:B0-----:R-:W0:Y:S02]  /*62050*/  MUFU.RCP R8, R12 ;  /* 0x0000000c00087308 */ /* 0x001e240000001000 */
[----:B0-----:R-:W-:-:S06]  /*62060*/  VIADD R8, R8, 0x1ffffffe ;  /* 0x1ffffffe08087836 */ /* 0x001fcc0000000000 */
[----:B------:R-:W0:Y:S02]  /*62070*/  F2I.U64.TRUNC R8, R8 ;  /* 0x0000000800087311 */ /* 0x000e24000020d800 */
[----:B0-----:R-:W-:-:S04]  /*62080*/  IMAD.WIDE.U32 R10, R8, R24, RZ ;  /* 0x00000018080a7225 */ /* 0x001fc800078e00ff */
[----:B------:R-:W-:Y:S01]  /*62090*/  IMAD R11, R8, R25, R11 ;  /* 0x00000019080b7224 */ /* 0x000fe200078e020b */
[----:B------:R-:W-:-:S03]  /*620a0*/  IADD3 R15, P0, PT, RZ, -R10, RZ ;  /* 0x8000000aff0f7210 */ /* 0x000fc60007f1e0ff */
[----:B------:R-:W-:Y:S02]  /*620b0*/  IMAD R11, R9, R24, R11 ;  /* 0x00000018090b7224 */ /* 0x000fe400078e020b */
[----:B------:R-:W-:-:S04]  /*620c0*/  IMAD.HI.U32 R10, R8, R15, RZ ;  /* 0x0000000f080a7227 */ /* 0x000fc800078e00ff */
[----:B------:R-:W-:Y:S02]  /*620d0*/  IMAD.X R17, RZ, RZ, ~R11, P0 ;  /* 0x000000ffff117224 */ /* 0x000fe400000e0e0b */
[----:B------:R-:W-:Y:S02]  /*620e0*/  IMAD.MOV.U32 R11, RZ, RZ, R8 ;  /* 0x000000ffff0b7224 */ /* 0x000fe400078e0008 */
[-C--:B------:R-:W-:Y:S02]  /*620f0*/  IMAD R13, R9, R17.reuse, RZ ;  /* 0x00000011090d7224 */ /* 0x080fe400078e02ff */
[----:B------:R-:W-:-:S04]  /*62100*/  IMAD.WIDE.U32 R10, P0, R8, R17, R10 ;  /* 0x00000011080a7225 */ /* 0x000fc8000780000a */
[----:B------:R-:W-:-:S04]  /*62110*/  IMAD.HI.U32 R17, R9, R17, RZ ;  /* 0x0000001109117227 */ /* 0x000fc800078e00ff */
[----:B------:R-:W-:-:S05]  /*62120*/  IMAD.HI.U32 R10, P1, R9, R15, R10 ;  /* 0x0000000f090a7227 */ /* 0x000fca000782000a */
[----:B------:R-:W-:Y:S01]  /*62130*/  IADD3 R11, P2, PT, R13, R10, RZ ;  /* 0x0000000a0d0b7210 */ /* 0x000fe20007f5e0ff */
[----:B------:R-:W-:-:S04]  /*62140*/  IMAD.X R10, R17, 0x1, R9, P0 ;  /* 0x00000001110a7824 */ /* 0x000fc800000e0609 */
[----:B------:R-:W-:Y:S01]  /*62150*/  IMAD.WIDE.U32 R8, R11, R24, RZ ;  /* 0x000000180b087225 */ /* 0x000fe200078e00ff */
[----:B------:R-:W-:-:S03]  /*62160*/  IADD3.X R13, PT, PT, RZ, RZ, R10, P2, P1 ;  /* 0x000000ffff0d7210 */ /* 0x000fc600017e240a */
[----:B------:R-:W-:Y:S01]  /*62170*/  IMAD R10, R11, R25, R9 ;  /* 0x000000190b0a7224 */ /* 0x000fe200078e0209 */
[----:B------:R-:W-:-:S03]  /*62180*/  IADD3 R9, P0, PT, RZ, -R8, RZ ;  /* 0x80000008ff097210 */ /* 0x000fc60007f1e0ff */
[----:B------:R-:W-:Y:S02]  /*62190*/  IMAD R8, R13, R24, R10 ;  /* 0x000000180d087224 */ /* 0x000fe400078e020a */
[----:B------:R-:W-:-:S04]  /*621a0*/  IMAD.HI.U32 R10, R11, R9, RZ ;  /* 0x000000090b0a7227 */ /* 0x000fc800078e00ff */
[----:B------:R-:W-:-:S04]  /*621b0*/  IMAD.X R8, RZ, RZ, ~R8, P0 ;  /* 0x000000ffff087224 */ /* 0x000fc800000e0e08 */
[----:B------:R-:W-:-:S04]  /*621c0*/  IMAD.WIDE.U32 R10, P0, R11, R8, R10 ;  /* 0x000000080b0a7225 */ /* 0x000fc8000780000a */
[C---:B------:R-:W-:Y:S02]  /*621d0*/  IMAD R12, R13.reuse, R8, RZ ;  /* 0x000000080d0c7224 */ /* 0x040fe400078e02ff */
[----:B------:R-:W-:-:S04]  /*621e0*/  IMAD.HI.U32 R11, P1, R13, R9, R10 ;  /* 0x000000090d0b7227 */ /* 0x000fc8000782000a */
[----:B------:R-:W-:Y:S01]  /*621f0*/  IMAD.HI.U32 R8, R13, R8, RZ ;  /* 0x000000080d087227 */ /* 0x000fe200078e00ff */
[----:B------:R-:W-:-:S03]  /*62200*/  IADD3 R11, P2, PT, R12, R11, RZ ;  /* 0x0000000b0c0b7210 */ /* 0x000fc60007f5e0ff */
[----:B------:R-:W-:Y:S02]  /*62210*/  IMAD.X R13, R8, 0x1, R13, P0 ;  /* 0x00000001080d7824 */ /* 0x000fe400000e060d */
[----:B------:R-:W-:-:S03]  /*62220*/  IMAD.HI.U32 R8, R11, R4, RZ ;  /* 0x000000040b087227 */ /* 0x000fc600078e00ff */
[----:B------:R-:W-:Y:S01]  /*62230*/  IADD3.X R13, PT, PT, RZ, RZ, R13, P2, P1 ;  /* 0x000000ffff0d7210 */ /* 0x000fe200017e240d */
[----:B------:R-:W-:Y:S02]  /*62240*/  IMAD.MOV.U32 R9, RZ, RZ, RZ ;  /* 0x000000ffff097224 */ /* 0x000fe400078e00ff */
[----:B------:R-:W-:-:S04]  /*62250*/  IMAD.WIDE.U32 R8, R11, R5, R8 ;  /* 0x000000050b087225 */ /* 0x000fc800078e0008 */
[C---:B------:R-:W-:Y:S02]  /*62260*/  IMAD R11, R13.reuse, R5, RZ ;  /* 0x000000050d0b7224 */ /* 0x040fe400078e02ff */
[----:B------:R-:W-:-:S04]  /*62270*/  IMAD.HI.U32 R8, P0, R13, R4, R8 ;  /* 0x000000040d087227 */ /* 0x000fc80007800008 */
[----:B------:R-:W-:Y:S01]  /*62280*/  IMAD.HI.U32 R10, R13, R5, RZ ;  /* 0x000000050d0a7227 */ /* 0x000fe200078e00ff */
[----:B------:R-:W-:-:S03]  /*62290*/  IADD3 R11, P1, PT, R11, R8, RZ ;  /* 0x000000080b0b7210 */ /* 0x000fc60007f3e0ff */
[----:B------:R-:W-:Y:S02]  /*622a0*/  IMAD.X R10, RZ, RZ, R10, P0 ;  /* 0x000000ffff0a7224 */ /* 0x000fe400000e060a */
[----:B------:R-:W-:-:S04]  /*622b0*/  IMAD.WIDE.U32 R8, R11, R24, RZ ;  /* 0x000000180b087225 */ /* 0x000fc800078e00ff */
[----:B------:R-:W-:Y:S01]  /*622c0*/  IMAD.X R10, RZ, RZ, R10, P1 ;  /* 0x000000ffff0a7224 */ /* 0x000fe200008e060a */
[----:B------:R-:W-:Y:S01]  /*622d0*/  IADD3 R17, P1, PT, -R8, R4, RZ ;  /* 0x0000000408117210 */ /* 0x000fe20007f3e1ff */
[C---:B------:R-:W-:Y:S01]  /*622e0*/  IMAD R9, R11.reuse, R25, R9 ;  /* 0x000000190b097224 */ /* 0x040fe200078e0209 */
[----:B------:R-:W-:Y:S02]  /*622f0*/  IADD3 R8, P2, PT, R11, 0x1, RZ ;  /* 0x000000010b087810 */ /* 0x000fe40007f5e0ff */
[-C--:B------:R-:W-:Y:S01]  /*62300*/  ISETP.GE.U32.AND P0, PT, R17, R24.reuse, PT ;  /* 0x000000181100720c */ /* 0x080fe20003f06070 */
[----:B------:R-:W-:Y:S02]  /*62310*/  IMAD R9, R10, R24, R9 ;  /* 0x000000180a097224 */ /* 0x000fe400078e0209 */
[----:B------:R-:W-:Y:S02]  /*62320*/  IMAD.X R13, RZ, RZ, R10, P2 ;  /* 0x000000ffff0d7224 */ /* 0x000fe400010e060a */
[----:B------:R-:W-:Y:S01]  /*62330*/  IMAD.X R16, R5, 0x1, ~R9, P1 ;  /* 0x0000000105107824 */ /* 0x000fe200008e0e09 */
[----:B------:R-:W-:-:S04]  /*62340*/  IADD3 R15, P1, PT, -R24, R17, RZ ;  /* 0x00000011180f7210 */ /* 0x000fc80007f3e1ff */
[C---:B------:R-:W-:Y:S01]  /*62350*/  ISETP.GE.U32.AND.EX P0, PT, R16.reuse, R25, PT, P0 ;  /* 0x000000191000720c */ /* 0x040fe20003f06100 */
[----:B------:R-:W-:Y:S01]  /*62360*/  IMAD.X R12, R16, 0x1, ~R25, P1 ;  /* 0x00000001100c7824 */ /* 0x000fe200008e0e19 */
[----:B------:R-:W-:Y:S02]  /*62370*/  ISETP.NE.U32.AND P1, PT, R24, RZ, PT ;  /* 0x000000ff1800720c */ /* 0x000fe40003f25070 */
[----:B------:R-:W-:Y:S02]  /*62380*/  SEL R9, R8, R11, P0 ;  /* 0x0000000b08097207 */ /* 0x000fe40000000000 */
[----:B------:R-:W-:Y:S02]  /*62390*/  SEL R15, R15, R17, P0 ;  /* 0x000000110f0f7207 */ /* 0x000fe40000000000 */
[----:B------:R-:W-:Y:S02]  /*623a0*/  SEL R8, R13, R10, P0 ;  /* 0x0000000a0d087207 */ /* 0x000fe40000000000 */
[----:B------:R-:W-:-:S02]  /*623b0*/  IADD3 R10, P2, PT, R9, 0x1, RZ ;  /* 0x00000001090a7810 */ /* 0x000fc40007f5e0ff */
[----:B------:R-:W-:Y:S02]  /*623c0*/  SEL R12, R12, R16, P0 ;  /* 0x000000100c0c7207 */ /* 0x000fe40000000000 */
[----:B------:R-:W-:Y:S01]  /*623d0*/  ISETP.GE.U32.AND P0, PT, R15, R24, PT ;  /* 0x000000180f00720c */ /* 0x000fe20003f06070 */
[----:B------:R-:W-:Y:S01]  /*623e0*/  IMAD.X R11, RZ, RZ, R8, P2 ;  /* 0x000000ffff0b7224 */ /* 0x000fe200010e0608 */
[----:B------:R-:W-:Y:S02]  /*623f0*/  ISETP.NE.AND.EX P1, PT, R25, RZ, PT, P1 ;  /* 0x000000ff1900720c */ /* 0x000fe40003f25310 */
[----:B------:R-:W-:-:S04]  /*62400*/  ISETP.GE.U32.AND.EX P0, PT, R12, R25, PT, P0 ;  /* 0x000000190c00720c */ /* 0x000fc80003f06100 */
[----:B------:R-:W-:Y:S01]  /*62410*/  SEL R10, R10, R9, P0 ;  /* 0x000000090a0a7207 */ /* 0x000fe20000000000 */
[----:B------:R-:W-:Y:S01]  /*62420*/  IMAD.MOV.U32 R9, RZ, RZ, 0x0 ;  /* 0x00000000ff097424 */ /* 0x000fe200078e00ff */
[----:B------:R-:W-:Y:S01]  /*62430*/  SEL R11, R11, R8, P0 ;  /* 0x000000080b0b7207 */ /* 0x000fe20000000000 */
[----:B------:R-:W-:Y:S01]  /*62440*/  IMAD.MOV.U32 R8, RZ, RZ, R14 ;  /* 0x000000ffff087224 */ /* 0x000fe200078e000e */
[----:B------:R-:W-:Y:S02]  /*62450*/  SEL R10, R10, 0xffffffff, P1 ;  /* 0xffffffff0a0a7807 */ /* 0x000fe40000800000 */
[----:B------:R-:W-:Y:S01]  /*62460*/  SEL R11, R11, 0xffffffff, P1 ;  /* 0xffffffff0b0b7807 */ /* 0x000fe20000800000 */
[----:B------:R-:W-:Y:S06]  /*62470*/  RET.REL.NODEC R8 `(hashengine_mine_batch) ;  /* 0xfffff9d808e07950 */ /* 0x000fec0003c3ffff */
        .weak           $__internal_1_$__cuda_sm20_rem_u64
        .type           $__internal_1_$__cuda_sm20_rem_u64,@function
        .size           $__internal_1_$__cuda_sm20_rem_u64,(.L_x_312 - $__internal_1_$__cuda_sm20_rem_u64)
$__internal_1_$__cuda_sm20_rem_u64:
        /* <DEDUP_REMOVED lines=44> */
[----:B------:R-:W-:Y:S02]  /*62740*/  IMAD R9, R9, R15, R5 ;  /* 0x0000000f09097224 */ /* 0x000fe400078e0205 */
[----:B------:R-:W-:Y:S01]  /*62750*/  IMAD.MOV.U32 R5, RZ, RZ, 0x0 ;  /* 0x00000000ff057424 */ /* 0x000fe200078e00ff */
[-C--:B------:R-:W-:Y:S01]  /*62760*/  ISETP.GE.U32.AND P0, PT, R12, R13.reuse, PT ;  /* 0x0000000d0c00720c */ /* 0x080fe20003f06070 */
[----:B------:R-:W-:-:S04]  /*62770*/  IMAD R8, R8, R13, R9 ;  /* 0x0000000d08087224 */ /* 0x000fc800078e0209 */
[----:B------:R-:W-:Y:S01]  /*62780*/  IMAD.X R14, R14, 0x1, ~R8, P1 ;  /* 0x000000010e0e7824 */ /* 0x000fe200008e0e08 */
[----:B------:R-:W-:-:S04]  /*62790*/  IADD3 R4, P1, PT, -R13, R12, RZ ;  /* 0x0000000c0d047210 */ /* 0x000fc80007f3e1ff */
[C---:B------:R-:W-:Y:S01]  /*627a0*/  ISETP.GE.U32.AND.EX P0, PT, R14.reuse, R15, PT, P0 ;  /* 0x0000000f0e00720c */ /* 0x040fe20003f06100 */
[----:B------:R-:W-:Y:S01]  /*627b0*/  IMAD.X R8, R14, 0x1, ~R15, P1 ;  /* 0x000000010e087824 */ /* 0x000fe200008e0e0f */
[C---:B------:R-:W-:Y:S02]  /*627c0*/  ISETP.NE.U32.AND P1, PT, R13.reuse, RZ, PT ;  /* 0x000000ff0d00720c */ /* 0x040fe40003f25070 */
[----:B------:R-:W-:Y:S02]  /*627d0*/  SEL R4, R4, R12, P0 ;  /* 0x0000000c04047207 */ /* 0x000fe40000000000 */
[----:B------:R-:W-:Y:S02]  /*627e0*/  SEL R8, R8, R14, P0 ;  /* 0x0000000e08087207 */ /* 0x000fe40000000000 */
[----:B------:R-:W-:Y:S02]  /*627f0*/  ISETP.GE.U32.AND P0, PT, R4, R13, PT ;  /* 0x0000000d0400720c */ /* 0x000fe40003f06070 */
[----:B------:R-:W-:-:S02]  /*62800*/  IADD3 R24, P2, PT, -R13, R4, RZ ;  /* 0x000000040d187210 */ /* 0x000fc40007f5e1ff */
[C---:B------:R-:W-:Y:S02]  /*62810*/  ISETP.GE.U32.AND.EX P0, PT, R8.reuse, R15, PT, P0 ;  /* 0x0000000f0800720c */ /* 0x040fe40003f06100 */
[----:B------:R-:W-:Y:S01]  /*62820*/  ISETP.NE.AND.EX P1, PT, R15, RZ, PT, P1 ;  /* 0x000000ff0f00720c */ /* 0x000fe20003f25310 */
[----:B------:R-:W-:Y:S01]  /*62830*/  IMAD.X R25, R8, 0x1, ~R15, P2 ;  /* 0x0000000108197824 */ /* 0x000fe200010e0e0f */
[----:B------:R-:W-:Y:S01]  /*62840*/  SEL R24, R24, R4, P0 ;  /* 0x0000000418187207 */ /* 0x000fe20000000000 */
[----:B------:R-:W-:-:S03]  /*62850*/  IMAD.MOV.U32 R4, RZ, RZ, R16 ;  /* 0x000000ffff047224 */ /* 0x000fc600078e0010 */
[----:B------:R-:W-:Y:S02]  /*62860*/  SEL R25, R25, R8, P0 ;  /* 0x0000000819197207 */ /* 0x000fe40000000000 */
[----:B------:R-:W-:Y:S02]  /*62870*/  SEL R24, R24, 0xffffffff, P1 ;  /* 0xffffffff18187807 */ /* 0x000fe40000800000 */
[----:B------:R-:W-:Y:S01]  /*62880*/  SEL R25, R25, 0xffffffff, P1 ;  /* 0xffffffff19197807 */ /* 0x000fe20000800000 */
[----:B------:R-:W-:Y:S06]  /*62890*/  RET.REL.NODEC R4 `(hashengine_mine_batch) ;  /* 0xfffff9d404d87950 */ /* 0x000fec0003c3ffff */
.L_x_310:
[----:B------:R-:W-:-:S00]  /*628a0*/  BRA `(.L_x_310) ;  /* 0xfffffffc00fc7947 */ /* 0x000fc0000383ffff */
[----:B------:R-:W-:-:S00]  /*628b0*/  NOP ;  /* 0x0000000000007918 */ /* 0x000fc00000000000 */
        /* <DEDUP_REMOVED lines=12> */
.L_x_312:


//--------------------- .nv.shared.reserved.0     --------------------------
	.section	.nv.shared.reserved.0,"aw",@nobits
	.weak		__nv_reservedSMEM_offset_0_alias
	.size		__nv_reservedSMEM_offset_0_alias, 0, 64
	.other		__nv_reservedSMEM_offset_0_alias,@"STO_CUDA_RESERVED_SHARED STV_DEFAULT"
__nv_reservedSMEM_offset_0_alias:
	.zero		0
	.zero		64


//--------------------- .nv.constant0.hashengine_mine_batch --------------------------
	.section	.nv.constant0.hashengine_mine_batch,"a",@progbits
	.sectionflags	@""
	.align	4
.nv.constant0.hashengine_mine_batch:
	.zero		964


//--------------------- SYMBOLS --------------------------

	.type		.nv.reservedSmem.offset0,@object
	.size		.nv.reservedSmem.offset0,0x4
